//
// Generated by NVIDIA NVVM Compiler
//
// Compiler Build ID: CL-36424714
// Cuda compilation tools, release 13.0, V13.0.88
// Based on NVVM 20.0.0
//

.version 9.0
.target sm_100
.address_size 64

	// .globl	_Z21train_sequence_kernelPKhliPK16TransformerModelPaPiji
.const .align 4 .b8 d_EXP2_TABLE[1024];
.const .align 4 .b8 d_EXP_LUT[1024];
.const .align 1 .b8 d_ACT_LUT[256];
.const .align 4 .b8 d_ROPE_LUT[32768];
.global .align 4 .b8 d_debug_updates[8];
.global .align 8 .u64 d_total_updates;
// _ZZ21train_sequence_kernelPKhliPK16TransformerModelPaPijiE12temp_storage has been demoted
// _ZZ21train_sequence_kernelPKhliPK16TransformerModelPaPijiE13shared_scalar has been demoted
// _ZZ21train_sequence_kernelPKhliPK16TransformerModelPaPijiE11s_logit_max has been demoted
// _ZZ25update_matrix_adam_kernelPaP9AdamParamiiiiiPKijfE7s_count has been demoted
// _ZZ25update_vector_adam_kernelPaP9AdamParamiiiPKijfE7s_count has been demoted
// _ZZ24generate_sequence_kernelPhiiPK16TransformerModelPajE12temp_storage has been demoted
// _ZZ24generate_sequence_kernelPhiiPK16TransformerModelPajE13shared_scalar has been demoted
// _ZZ24generate_sequence_kernelPhiiPK16TransformerModelPajE13shared_logits has been demoted
// _ZZN3cub18CUB_300001_SM_10006detail6reduce28DeviceReduceSingleTileKernelINS2_10policy_hubIxjN4cuda3std3__44plusIxEEE10Policy1000EN6thrust24THRUST_300001_SM_1000_NS10device_ptrIiEEPxjS9_xxNS7_10__identityEEEvT0_T1_T2_T3_T4_T6_E12temp_storage has been demoted
// _ZZN3cub18CUB_300001_SM_10006detail6reduce18DeviceReduceKernelINS2_10policy_hubIxjN4cuda3std3__44plusIxEEE10Policy1000EN6thrust24THRUST_300001_SM_1000_NS10device_ptrIiEEjS9_xNS7_10__identityEEEvT0_PT3_T1_NS0_13GridEvenShareISK_EET2_T4_E12temp_storage has been demoted
// _ZZN3cub18CUB_300001_SM_10006detail6reduce28DeviceReduceSingleTileKernelINS2_10policy_hubIxjN4cuda3std3__44plusIxEEE10Policy1000EPxSC_iS9_xxNS7_10__identityEEEvT0_T1_T2_T3_T4_T6_E12temp_storage has been demoted
// _ZZN3cub18CUB_300001_SM_10006detail6reduce28DeviceReduceSingleTileKernelINS2_10policy_hubIxyN4cuda3std3__44plusIxEEE10Policy1000EN6thrust24THRUST_300001_SM_1000_NS10device_ptrIiEEPxyS9_xxNS7_10__identityEEEvT0_T1_T2_T3_T4_T6_E12temp_storage has been demoted
// _ZZN3cub18CUB_300001_SM_10006detail6reduce18DeviceReduceKernelINS2_10policy_hubIxyN4cuda3std3__44plusIxEEE10Policy1000EN6thrust24THRUST_300001_SM_1000_NS10device_ptrIiEEyS9_xNS7_10__identityEEEvT0_PT3_T1_NS0_13GridEvenShareISK_EET2_T4_E12temp_storage has been demoted
// _ZZN3cub18CUB_300001_SM_10006detail6reduce28DeviceReduceSingleTileKernelINS2_10policy_hubIxyN4cuda3std3__44plusIxEEE10Policy1000EPxSC_iS9_xxNS7_10__identityEEEvT0_T1_T2_T3_T4_T6_E12temp_storage has been demoted
.global .align 1 .b8 _ZN34_INTERNAL_2115b91f_4_k_cu_fab08f894cuda3std3__45__cpo5beginE[1];
.global .align 1 .b8 _ZN34_INTERNAL_2115b91f_4_k_cu_fab08f894cuda3std3__45__cpo3endE[1];
.global .align 1 .b8 _ZN34_INTERNAL_2115b91f_4_k_cu_fab08f894cuda3std3__45__cpo6cbeginE[1];
.global .align 1 .b8 _ZN34_INTERNAL_2115b91f_4_k_cu_fab08f894cuda3std3__45__cpo4cendE[1];
.global .align 1 .b8 _ZN34_INTERNAL_2115b91f_4_k_cu_fab08f894cuda3std3__45__cpo6rbeginE[1];
.global .align 1 .b8 _ZN34_INTERNAL_2115b91f_4_k_cu_fab08f894cuda3std3__45__cpo4rendE[1];
.global .align 1 .b8 _ZN34_INTERNAL_2115b91f_4_k_cu_fab08f894cuda3std3__45__cpo7crbeginE[1];
.global .align 1 .b8 _ZN34_INTERNAL_2115b91f_4_k_cu_fab08f894cuda3std3__45__cpo5crendE[1];
.global .align 1 .b8 _ZN34_INTERNAL_2115b91f_4_k_cu_fab08f894cuda3std3__436_GLOBAL__N__2115b91f_4_k_cu_fab08f896ignoreE[1];
.global .align 1 .b8 _ZN34_INTERNAL_2115b91f_4_k_cu_fab08f894cuda3std3__419piecewise_constructE[1];
.global .align 1 .b8 _ZN34_INTERNAL_2115b91f_4_k_cu_fab08f894cuda3std3__48in_placeE[1];
.global .align 1 .b8 _ZN34_INTERNAL_2115b91f_4_k_cu_fab08f894cuda3std3__420unreachable_sentinelE[1];
.global .align 1 .b8 _ZN34_INTERNAL_2115b91f_4_k_cu_fab08f894cuda3std3__47nulloptE[1];
.global .align 1 .b8 _ZN34_INTERNAL_2115b91f_4_k_cu_fab08f894cuda3std3__48unexpectE[1];
.global .align 1 .b8 _ZN34_INTERNAL_2115b91f_4_k_cu_fab08f894cuda3std6ranges3__45__cpo4swapE[1];
.global .align 1 .b8 _ZN34_INTERNAL_2115b91f_4_k_cu_fab08f894cuda3std6ranges3__45__cpo9iter_moveE[1];
.global .align 1 .b8 _ZN34_INTERNAL_2115b91f_4_k_cu_fab08f894cuda3std6ranges3__45__cpo5beginE[1];
.global .align 1 .b8 _ZN34_INTERNAL_2115b91f_4_k_cu_fab08f894cuda3std6ranges3__45__cpo3endE[1];
.global .align 1 .b8 _ZN34_INTERNAL_2115b91f_4_k_cu_fab08f894cuda3std6ranges3__45__cpo6cbeginE[1];
.global .align 1 .b8 _ZN34_INTERNAL_2115b91f_4_k_cu_fab08f894cuda3std6ranges3__45__cpo4cendE[1];
.global .align 1 .b8 _ZN34_INTERNAL_2115b91f_4_k_cu_fab08f894cuda3std6ranges3__45__cpo7advanceE[1];
.global .align 1 .b8 _ZN34_INTERNAL_2115b91f_4_k_cu_fab08f894cuda3std6ranges3__45__cpo9iter_swapE[1];
.global .align 1 .b8 _ZN34_INTERNAL_2115b91f_4_k_cu_fab08f894cuda3std6ranges3__45__cpo4nextE[1];
.global .align 1 .b8 _ZN34_INTERNAL_2115b91f_4_k_cu_fab08f894cuda3std6ranges3__45__cpo4prevE[1];
.global .align 1 .b8 _ZN34_INTERNAL_2115b91f_4_k_cu_fab08f894cuda3std6ranges3__45__cpo4dataE[1];
.global .align 1 .b8 _ZN34_INTERNAL_2115b91f_4_k_cu_fab08f894cuda3std6ranges3__45__cpo5cdataE[1];
.global .align 1 .b8 _ZN34_INTERNAL_2115b91f_4_k_cu_fab08f894cuda3std6ranges3__45__cpo4sizeE[1];
.global .align 1 .b8 _ZN34_INTERNAL_2115b91f_4_k_cu_fab08f894cuda3std6ranges3__45__cpo5ssizeE[1];
.global .align 1 .b8 _ZN34_INTERNAL_2115b91f_4_k_cu_fab08f894cuda3std6ranges3__45__cpo8distanceE[1];
.global .align 1 .b8 _ZN34_INTERNAL_2115b91f_4_k_cu_fab08f896thrust24THRUST_300001_SM_1000_NS8cuda_cub3parE[1];
.global .align 1 .b8 _ZN34_INTERNAL_2115b91f_4_k_cu_fab08f896thrust24THRUST_300001_SM_1000_NS8cuda_cub10par_nosyncE[1];
.global .align 1 .b8 _ZN34_INTERNAL_2115b91f_4_k_cu_fab08f896thrust24THRUST_300001_SM_1000_NS6system6detail10sequential3seqE[1];
.global .align 1 .b8 _ZN34_INTERNAL_2115b91f_4_k_cu_fab08f896thrust24THRUST_300001_SM_1000_NS6system3cpp3parE[1];
.global .align 1 .b8 _ZN34_INTERNAL_2115b91f_4_k_cu_fab08f896thrust24THRUST_300001_SM_1000_NS12placeholders2_1E[1];
.global .align 1 .b8 _ZN34_INTERNAL_2115b91f_4_k_cu_fab08f896thrust24THRUST_300001_SM_1000_NS12placeholders2_2E[1];
.global .align 1 .b8 _ZN34_INTERNAL_2115b91f_4_k_cu_fab08f896thrust24THRUST_300001_SM_1000_NS12placeholders2_3E[1];
.global .align 1 .b8 _ZN34_INTERNAL_2115b91f_4_k_cu_fab08f896thrust24THRUST_300001_SM_1000_NS12placeholders2_4E[1];
.global .align 1 .b8 _ZN34_INTERNAL_2115b91f_4_k_cu_fab08f896thrust24THRUST_300001_SM_1000_NS12placeholders2_5E[1];
.global .align 1 .b8 _ZN34_INTERNAL_2115b91f_4_k_cu_fab08f896thrust24THRUST_300001_SM_1000_NS12placeholders2_6E[1];
.global .align 1 .b8 _ZN34_INTERNAL_2115b91f_4_k_cu_fab08f896thrust24THRUST_300001_SM_1000_NS12placeholders2_7E[1];
.global .align 1 .b8 _ZN34_INTERNAL_2115b91f_4_k_cu_fab08f896thrust24THRUST_300001_SM_1000_NS12placeholders2_8E[1];
.global .align 1 .b8 _ZN34_INTERNAL_2115b91f_4_k_cu_fab08f896thrust24THRUST_300001_SM_1000_NS12placeholders2_9E[1];
.global .align 1 .b8 _ZN34_INTERNAL_2115b91f_4_k_cu_fab08f896thrust24THRUST_300001_SM_1000_NS12placeholders3_10E[1];
.global .align 1 .b8 _ZN34_INTERNAL_2115b91f_4_k_cu_fab08f896thrust24THRUST_300001_SM_1000_NS3seqE[1];
.global .align 1 .b8 _ZN34_INTERNAL_2115b91f_4_k_cu_fab08f896thrust24THRUST_300001_SM_1000_NS6deviceE[1];
.extern .shared .align 16 .b8 s_mem[];

.visible .entry _Z21train_sequence_kernelPKhliPK16TransformerModelPaPiji(
	.param .u64 .ptr .align 1 _Z21train_sequence_kernelPKhliPK16TransformerModelPaPiji_param_0,
	.param .u64 _Z21train_sequence_kernelPKhliPK16TransformerModelPaPiji_param_1,
	.param .u32 _Z21train_sequence_kernelPKhliPK16TransformerModelPaPiji_param_2,
	.param .u64 .ptr .align 1 _Z21train_sequence_kernelPKhliPK16TransformerModelPaPiji_param_3,
	.param .u64 .ptr .align 1 _Z21train_sequence_kernelPKhliPK16TransformerModelPaPiji_param_4,
	.param .u64 .ptr .align 1 _Z21train_sequence_kernelPKhliPK16TransformerModelPaPiji_param_5,
	.param .u32 _Z21train_sequence_kernelPKhliPK16TransformerModelPaPiji_param_6,
	.param .u32 _Z21train_sequence_kernelPKhliPK16TransformerModelPaPiji_param_7
)
.maxntid 1024
{
	.reg .pred 	%p<191>;
	.reg .b16 	%rs<21>;
	.reg .b32 	%r<1810>;
	.reg .b64 	%rd<273>;
	// demoted variable
	.shared .align 4 .b8 _ZZ21train_sequence_kernelPKhliPK16TransformerModelPaPijiE12temp_storage[84];
	// demoted variable
	.shared .align 4 .u32 _ZZ21train_sequence_kernelPKhliPK16TransformerModelPaPijiE13shared_scalar;
	// demoted variable
	.shared .align 4 .u32 _ZZ21train_sequence_kernelPKhliPK16TransformerModelPaPijiE11s_logit_max;
	ld.param.u64 	%rd69, [_Z21train_sequence_kernelPKhliPK16TransformerModelPaPiji_param_1];
	ld.param.u32 	%r117, [_Z21train_sequence_kernelPKhliPK16TransformerModelPaPiji_param_2];
	ld.param.u64 	%rd72, [_Z21train_sequence_kernelPKhliPK16TransformerModelPaPiji_param_3];
	ld.param.u64 	%rd70, [_Z21train_sequence_kernelPKhliPK16TransformerModelPaPiji_param_4];
	ld.param.u32 	%r118, [_Z21train_sequence_kernelPKhliPK16TransformerModelPaPiji_param_6];
	ld.param.u32 	%r119, [_Z21train_sequence_kernelPKhliPK16TransformerModelPaPiji_param_7];
	cvta.to.global.u64 	%rd1, %rd72;
	mov.u32 	%r1, %ctaid.x;
	add.s32 	%r2, %r119, %r1;
	setp.gt.s32 	%p1, %r2, 16383;
	@%p1 bra 	$L__BB0_164;
	mov.u32 	%r3, %tid.x;
	setp.gt.u32 	%p2, %r3, 511;
	@%p2 bra 	$L__BB0_164;
	shr.u32 	%r120, %r2, 31;
	add.s32 	%r121, %r2, %r120;
	shr.s32 	%r4, %r121, 1;
	cvt.s64.s32 	%rd73, %r4;
	shr.s64 	%rd74, %rd69, 63;
	shr.u64 	%rd75, %rd74, 51;
	add.s64 	%rd76, %rd69, %rd75;
	shr.s64 	%rd77, %rd76, 13;
	cvt.s64.s32 	%rd78, %r117;
	mad.lo.s64 	%rd2, %rd77, %rd73, %rd78;
	add.s64 	%rd3, %rd69, -128;
	or.b64  	%rd79, %rd2, %rd3;
	and.b64  	%rd80, %rd79, -4294967296;
	setp.ne.s64 	%p3, %rd80, 0;
	@%p3 bra 	$L__BB0_4;
	cvt.u32.u64 	%r122, %rd3;
	cvt.u32.u64 	%r123, %rd2;
	rem.u32 	%r124, %r123, %r122;
	cvt.u64.u32 	%rd254, %r124;
	bra.uni 	$L__BB0_5;
$L__BB0_4:
	rem.s64 	%rd254, %rd2, %rd3;
$L__BB0_5:
	and.b32  	%r126, %r2, 1;
	setp.eq.b32 	%p4, %r126, 1;
	selp.b32 	%r5, -1, 1, %p4;
	mul.wide.u32 	%rd7, %r1, 1572864;
	add.s32 	%r6, %r4, %r118;
	cvt.u64.u32 	%rd82, %r3;
	add.s64 	%rd8, %rd1, %rd82;
	ld.global.nc.u8 	%rs2, [%rd8+131072];
	cvt.s32.s8 	%r127, %rs2;
	mul.lo.s32 	%r7, %r3, -1640531527;
	add.s32 	%r128, %r7, %r6;
	add.s32 	%r129, %r128, 50;
	shr.u32 	%r130, %r129, 16;
	xor.b32  	%r131, %r130, %r129;
	mul.lo.s32 	%r132, %r131, -2048144789;
	shr.u32 	%r133, %r132, 13;
	xor.b32  	%r134, %r133, %r132;
	mul.lo.s32 	%r135, %r134, -1028477387;
	shr.u32 	%r136, %r135, 16;
	xor.b32  	%r137, %r136, %r135;
	and.b32  	%r138, %r137, 1;
	setp.eq.b32 	%p5, %r138, 1;
	shr.u32 	%r139, %r137, 1;
	and.b32  	%r140, %r139, 15;
	neg.s32 	%r141, %r140;
	selp.b32 	%r142, %r140, %r141, %p5;
	add.s32 	%r143, %r128, 512;
	shr.u32 	%r144, %r143, 16;
	xor.b32  	%r145, %r144, %r143;
	mul.lo.s32 	%r146, %r145, -2048144789;
	shr.u32 	%r147, %r146, 13;
	xor.b32  	%r148, %r147, %r146;
	mul.lo.s32 	%r149, %r148, -1028477387;
	shr.u32 	%r150, %r149, 16;
	xor.b32  	%r151, %r150, %r149;
	and.b32  	%r152, %r151, 1;
	setp.eq.b32 	%p6, %r152, 1;
	shr.u32 	%r153, %r151, 1;
	and.b32  	%r154, %r153, 15;
	neg.s32 	%r155, %r154;
	selp.b32 	%r8, %r154, %r155, %p6;
	mul.lo.s32 	%r156, %r142, %r5;
	shr.s32 	%r157, %r156, 2;
	add.s32 	%r9, %r157, %r127;
	mov.u32 	%r158, s_mem;
	add.s32 	%r10, %r158, %r3;
	shr.u32 	%r159, %r3, 3;
	and.b32  	%r160, %r159, 124;
	mov.u32 	%r161, _ZZ21train_sequence_kernelPKhliPK16TransformerModelPaPijiE12temp_storage;
	add.s32 	%r162, %r161, %r160;
	add.s32 	%r11, %r162, 16;
	and.b32  	%r12, %r3, 1;
	shl.b32 	%r163, %r3, 2;
	add.s32 	%r164, %r158, 1024;
	add.s32 	%r13, %r164, %r163;
	and.b32  	%r14, %r3, 31;
	shr.u32 	%r165, %r3, 4;
	and.b32  	%r166, %r165, 60;
	add.s32 	%r15, %r164, %r166;
	add.s32 	%r167, %r128, 900;
	shr.u32 	%r168, %r167, 16;
	xor.b32  	%r169, %r168, %r167;
	mul.lo.s32 	%r170, %r169, -2048144789;
	shr.u32 	%r171, %r170, 13;
	xor.b32  	%r172, %r171, %r170;
	mul.lo.s32 	%r173, %r172, -1028477387;
	shr.u32 	%r174, %r173, 16;
	xor.b32  	%r175, %r174, %r173;
	and.b32  	%r176, %r175, 1;
	setp.eq.b32 	%p7, %r176, 1;
	shr.u32 	%r177, %r175, 1;
	and.b32  	%r178, %r177, 15;
	neg.s32 	%r179, %r178;
	selp.b32 	%r180, %r178, %r179, %p7;
	add.s32 	%r181, %r128, 910;
	shr.u32 	%r182, %r181, 16;
	xor.b32  	%r183, %r182, %r181;
	mul.lo.s32 	%r184, %r183, -2048144789;
	shr.u32 	%r185, %r184, 13;
	xor.b32  	%r186, %r185, %r184;
	mul.lo.s32 	%r187, %r186, -1028477387;
	shr.u32 	%r188, %r187, 16;
	xor.b32  	%r189, %r188, %r187;
	and.b32  	%r190, %r189, 1;
	setp.eq.b32 	%p8, %r190, 1;
	shr.u32 	%r191, %r189, 1;
	and.b32  	%r192, %r191, 15;
	neg.s32 	%r193, %r192;
	selp.b32 	%r194, %r192, %r193, %p8;
	mul.lo.s32 	%r195, %r180, %r5;
	shr.s32 	%r16, %r195, 2;
	mul.lo.s32 	%r196, %r194, %r5;
	shr.s32 	%r17, %r196, 2;
	shr.u32 	%r197, %r128, 16;
	xor.b32  	%r198, %r197, %r128;
	mul.lo.s32 	%r199, %r198, -2048144789;
	shr.u32 	%r200, %r199, 13;
	xor.b32  	%r201, %r200, %r199;
	mul.lo.s32 	%r202, %r201, -1028477387;
	shr.u32 	%r203, %r202, 16;
	xor.b32  	%r204, %r203, %r202;
	and.b32  	%r205, %r204, 1;
	setp.eq.b32 	%p9, %r205, 1;
	shr.u32 	%r206, %r204, 1;
	and.b32  	%r207, %r206, 15;
	neg.s32 	%r208, %r207;
	selp.b32 	%r209, %r207, %r208, %p9;
	mul.lo.s32 	%r18, %r209, %r5;
	add.s32 	%r19, %r10, 1280;
	mul.wide.u32 	%rd83, %r3, 4;
	add.s64 	%rd84, %rd83, %rd1;
	add.s64 	%rd9, %rd84, 3289600;
	cvta.to.global.u64 	%rd10, %rd70;
	mov.b32 	%r1787, 0;
	mov.b64 	%rd255, 0;
$L__BB0_6:
	mov.u32 	%r20, %r1787;
	ld.param.u64 	%rd252, [_Z21train_sequence_kernelPKhliPK16TransformerModelPaPiji_param_0];
	add.s32 	%r1787, %r20, 1;
	cvt.u64.u32 	%rd85, %r20;
	add.s64 	%rd86, %rd254, %rd85;
	cvta.to.global.u64 	%rd87, %rd252;
	add.s64 	%rd12, %rd87, %rd86;
	ld.global.nc.u8 	%rs3, [%rd12];
	cvt.u32.u8 	%r212, %rs3;
	shl.b32 	%r213, %r3, 8;
	or.b32  	%r214, %r213, %r212;
	cvt.u64.u32 	%rd88, %r214;
	add.s64 	%rd89, %rd1, %rd88;
	ld.global.nc.u8 	%rs4, [%rd89];
	cvt.s32.s8 	%r215, %rs4;
	mad.lo.s32 	%r216, %r212, -1640531527, %r6;
	shr.u32 	%r217, %r216, 16;
	xor.b32  	%r218, %r217, %r216;
	mul.lo.s32 	%r219, %r218, -2048144789;
	shr.u32 	%r220, %r219, 13;
	xor.b32  	%r221, %r220, %r219;
	mul.lo.s32 	%r222, %r221, -1028477387;
	shr.u32 	%r223, %r222, 16;
	xor.b32  	%r224, %r223, %r222;
	and.b32  	%r225, %r224, 1;
	setp.eq.b32 	%p10, %r225, 1;
	shr.u32 	%r226, %r224, 1;
	and.b32  	%r227, %r226, 15;
	neg.s32 	%r228, %r227;
	selp.b32 	%r229, %r227, %r228, %p10;
	mul.lo.s32 	%r230, %r8, %r5;
	mul.lo.s32 	%r231, %r230, %r229;
	shr.s32 	%r232, %r231, 4;
	add.s32 	%r233, %r9, %r215;
	add.s32 	%r234, %r233, %r232;
	max.s32 	%r235, %r234, -127;
	min.s32 	%r236, %r235, 127;
	st.shared.u8 	[%r10], %r236;
	bar.sync 	0;
	// begin inline asm
	mov.u32 %r210, %laneid;
	// end inline asm
	shl.b32 	%r237, %r20, 6;
	and.b32  	%r238, %r3, 62;
	or.b32  	%r239, %r237, %r238;
	mul.wide.u32 	%rd90, %r239, 4;
	mov.u64 	%rd91, d_ROPE_LUT;
	add.s64 	%rd13, %rd91, %rd90;
	and.b32  	%r23, %r1787, 3;
	and.b32  	%r24, %r1787, 2147483644;
	mov.b32 	%r1788, 0;
$L__BB0_7:
	setp.ne.s32 	%p11, %r210, 0;
	mad.lo.s32 	%r26, %r1788, 1000, %r6;
	ld.shared.s8 	%rs5, [%r10];
	abs.s16 	%rs6, %rs5;
	cvt.u32.u16 	%r240, %rs6;
	mov.b32 	%r241, -1;
	redux.sync.add.s32 %r27, %r240, %r241;
	@%p11 bra 	$L__BB0_9;
	st.shared.u32 	[%r11], %r27;
$L__BB0_9:
	setp.ne.s32 	%p12, %r3, 0;
	bar.sync 	0;
	@%p12 bra 	$L__BB0_11;
	ld.shared.u32 	%r242, [_ZZ21train_sequence_kernelPKhliPK16TransformerModelPaPijiE12temp_storage+20];
	add.s32 	%r243, %r242, %r27;
	ld.shared.u32 	%r244, [_ZZ21train_sequence_kernelPKhliPK16TransformerModelPaPijiE12temp_storage+24];
	add.s32 	%r245, %r243, %r244;
	ld.shared.u32 	%r246, [_ZZ21train_sequence_kernelPKhliPK16TransformerModelPaPijiE12temp_storage+28];
	add.s32 	%r247, %r245, %r246;
	ld.shared.u32 	%r248, [_ZZ21train_sequence_kernelPKhliPK16TransformerModelPaPijiE12temp_storage+32];
	add.s32 	%r249, %r247, %r248;
	ld.shared.u32 	%r250, [_ZZ21train_sequence_kernelPKhliPK16TransformerModelPaPijiE12temp_storage+36];
	add.s32 	%r251, %r249, %r250;
	ld.shared.u32 	%r252, [_ZZ21train_sequence_kernelPKhliPK16TransformerModelPaPijiE12temp_storage+40];
	add.s32 	%r253, %r251, %r252;
	ld.shared.u32 	%r254, [_ZZ21train_sequence_kernelPKhliPK16TransformerModelPaPijiE12temp_storage+44];
	add.s32 	%r255, %r253, %r254;
	ld.shared.u32 	%r256, [_ZZ21train_sequence_kernelPKhliPK16TransformerModelPaPijiE12temp_storage+48];
	add.s32 	%r257, %r255, %r256;
	ld.shared.u32 	%r258, [_ZZ21train_sequence_kernelPKhliPK16TransformerModelPaPijiE12temp_storage+52];
	add.s32 	%r259, %r257, %r258;
	ld.shared.u32 	%r260, [_ZZ21train_sequence_kernelPKhliPK16TransformerModelPaPijiE12temp_storage+56];
	add.s32 	%r261, %r259, %r260;
	ld.shared.u32 	%r262, [_ZZ21train_sequence_kernelPKhliPK16TransformerModelPaPijiE12temp_storage+60];
	add.s32 	%r263, %r261, %r262;
	ld.shared.u32 	%r264, [_ZZ21train_sequence_kernelPKhliPK16TransformerModelPaPijiE12temp_storage+64];
	add.s32 	%r265, %r263, %r264;
	ld.shared.u32 	%r266, [_ZZ21train_sequence_kernelPKhliPK16TransformerModelPaPijiE12temp_storage+68];
	add.s32 	%r267, %r265, %r266;
	ld.shared.u32 	%r268, [_ZZ21train_sequence_kernelPKhliPK16TransformerModelPaPijiE12temp_storage+72];
	add.s32 	%r269, %r267, %r268;
	ld.shared.u32 	%r270, [_ZZ21train_sequence_kernelPKhliPK16TransformerModelPaPijiE12temp_storage+76];
	add.s32 	%r271, %r269, %r270;
	st.shared.u32 	[_ZZ21train_sequence_kernelPKhliPK16TransformerModelPaPijiE13shared_scalar], %r271;
$L__BB0_11:
	bar.sync 	0;
	ld.shared.u32 	%r272, [_ZZ21train_sequence_kernelPKhliPK16TransformerModelPaPijiE13shared_scalar];
	bar.sync 	0;
	shr.s32 	%r273, %r272, 31;
	shr.u32 	%r274, %r273, 23;
	add.s32 	%r275, %r272, %r274;
	shr.s32 	%r276, %r275, 9;
	add.s32 	%r277, %r272, 511;
	setp.lt.u32 	%p14, %r277, 1023;
	selp.b32 	%r278, 1, %r276, %p14;
	cvt.u64.u32 	%rd14, %r1788;
	mul.wide.u32 	%rd92, %r1788, 512;
	add.s64 	%rd15, %rd8, %rd92;
	ld.global.nc.u8 	%rs7, [%rd15+131584];
	cvt.s32.s8 	%r279, %rs7;
	add.s32 	%r280, %r7, %r26;
	add.s32 	%r28, %r280, 100;
	shr.u32 	%r281, %r28, 16;
	xor.b32  	%r282, %r281, %r28;
	mul.lo.s32 	%r283, %r282, -2048144789;
	shr.u32 	%r284, %r283, 13;
	xor.b32  	%r285, %r284, %r283;
	mul.lo.s32 	%r286, %r285, -1028477387;
	shr.u32 	%r287, %r286, 16;
	xor.b32  	%r288, %r287, %r286;
	and.b32  	%r289, %r288, 1;
	setp.eq.b32 	%p15, %r289, 1;
	shr.u32 	%r290, %r288, 1;
	and.b32  	%r291, %r290, 15;
	neg.s32 	%r292, %r291;
	selp.b32 	%r293, %r291, %r292, %p15;
	ld.global.nc.u8 	%rs8, [%rd15+137728];
	cvt.s32.s8 	%r294, %rs8;
	add.s32 	%r295, %r280, 110;
	shr.u32 	%r296, %r295, 16;
	xor.b32  	%r297, %r296, %r295;
	mul.lo.s32 	%r298, %r297, -2048144789;
	shr.u32 	%r299, %r298, 13;
	xor.b32  	%r300, %r299, %r298;
	mul.lo.s32 	%r301, %r300, -1028477387;
	shr.u32 	%r302, %r301, 16;
	xor.b32  	%r303, %r302, %r301;
	and.b32  	%r304, %r303, 1;
	setp.eq.b32 	%p16, %r304, 1;
	shr.u32 	%r305, %r303, 1;
	and.b32  	%r306, %r305, 15;
	neg.s32 	%r307, %r306;
	selp.b32 	%r308, %r306, %r307, %p16;
	ld.shared.s8 	%r309, [%r10];
	mul.lo.s32 	%r310, %r293, %r5;
	shr.s32 	%r311, %r310, 2;
	add.s32 	%r312, %r311, %r279;
	mul.lo.s32 	%r313, %r312, %r309;
	div.s32 	%r314, %r313, %r278;
	mul.lo.s32 	%r315, %r308, %r5;
	shr.s32 	%r316, %r315, 2;
	add.s32 	%r317, %r316, %r294;
	add.s32 	%r318, %r317, %r314;
	max.s32 	%r319, %r318, -127;
	min.s32 	%r29, %r319, 127;
	st.shared.u8 	[%r10+512], %r29;
	bar.sync 	0;
	add.s32 	%r320, %r280, 201;
	shr.u32 	%r321, %r320, 16;
	xor.b32  	%r322, %r321, %r320;
	mul.lo.s32 	%r323, %r322, -2048144789;
	shr.u32 	%r324, %r323, 13;
	xor.b32  	%r325, %r324, %r323;
	mul.lo.s32 	%r326, %r325, -1028477387;
	shr.u32 	%r327, %r326, 16;
	xor.b32  	%r328, %r327, %r326;
	and.b32  	%r329, %r328, 1;
	setp.eq.b32 	%p17, %r329, 1;
	shr.u32 	%r330, %r328, 1;
	and.b32  	%r331, %r330, 15;
	neg.s32 	%r332, %r331;
	selp.b32 	%r333, %r331, %r332, %p17;
	mul.lo.s32 	%r334, %r29, %r333;
	mov.b32 	%r335, -1;
	redux.sync.add.s32 %r30, %r334, %r335;
	@%p11 bra 	$L__BB0_13;
	st.shared.u32 	[%r11], %r30;
$L__BB0_13:
	bar.sync 	0;
	@%p12 bra 	$L__BB0_15;
	ld.shared.u32 	%r336, [_ZZ21train_sequence_kernelPKhliPK16TransformerModelPaPijiE12temp_storage+20];
	add.s32 	%r337, %r336, %r30;
	ld.shared.u32 	%r338, [_ZZ21train_sequence_kernelPKhliPK16TransformerModelPaPijiE12temp_storage+24];
	add.s32 	%r339, %r337, %r338;
	ld.shared.u32 	%r340, [_ZZ21train_sequence_kernelPKhliPK16TransformerModelPaPijiE12temp_storage+28];
	add.s32 	%r341, %r339, %r340;
	ld.shared.u32 	%r342, [_ZZ21train_sequence_kernelPKhliPK16TransformerModelPaPijiE12temp_storage+32];
	add.s32 	%r343, %r341, %r342;
	ld.shared.u32 	%r344, [_ZZ21train_sequence_kernelPKhliPK16TransformerModelPaPijiE12temp_storage+36];
	add.s32 	%r345, %r343, %r344;
	ld.shared.u32 	%r346, [_ZZ21train_sequence_kernelPKhliPK16TransformerModelPaPijiE12temp_storage+40];
	add.s32 	%r347, %r345, %r346;
	ld.shared.u32 	%r348, [_ZZ21train_sequence_kernelPKhliPK16TransformerModelPaPijiE12temp_storage+44];
	add.s32 	%r349, %r347, %r348;
	ld.shared.u32 	%r350, [_ZZ21train_sequence_kernelPKhliPK16TransformerModelPaPijiE12temp_storage+48];
	add.s32 	%r351, %r349, %r350;
	ld.shared.u32 	%r352, [_ZZ21train_sequence_kernelPKhliPK16TransformerModelPaPijiE12temp_storage+52];
	add.s32 	%r353, %r351, %r352;
	ld.shared.u32 	%r354, [_ZZ21train_sequence_kernelPKhliPK16TransformerModelPaPijiE12temp_storage+56];
	add.s32 	%r355, %r353, %r354;
	ld.shared.u32 	%r356, [_ZZ21train_sequence_kernelPKhliPK16TransformerModelPaPijiE12temp_storage+60];
	add.s32 	%r357, %r355, %r356;
	ld.shared.u32 	%r358, [_ZZ21train_sequence_kernelPKhliPK16TransformerModelPaPijiE12temp_storage+64];
	add.s32 	%r359, %r357, %r358;
	ld.shared.u32 	%r360, [_ZZ21train_sequence_kernelPKhliPK16TransformerModelPaPijiE12temp_storage+68];
	add.s32 	%r361, %r359, %r360;
	ld.shared.u32 	%r362, [_ZZ21train_sequence_kernelPKhliPK16TransformerModelPaPijiE12temp_storage+72];
	add.s32 	%r363, %r361, %r362;
	ld.shared.u32 	%r364, [_ZZ21train_sequence_kernelPKhliPK16TransformerModelPaPijiE12temp_storage+76];
	add.s32 	%r365, %r363, %r364;
	st.shared.u32 	[_ZZ21train_sequence_kernelPKhliPK16TransformerModelPaPijiE13shared_scalar], %r365;
$L__BB0_15:
	bar.sync 	0;
	ld.shared.u32 	%r31, [_ZZ21train_sequence_kernelPKhliPK16TransformerModelPaPijiE13shared_scalar];
	bar.sync 	0;
	add.s32 	%r366, %r28, 103;
	shr.u32 	%r367, %r366, 16;
	xor.b32  	%r368, %r367, %r366;
	mul.lo.s32 	%r369, %r368, -2048144789;
	shr.u32 	%r370, %r369, 13;
	xor.b32  	%r371, %r370, %r369;
	mul.lo.s32 	%r372, %r371, -1028477387;
	shr.u32 	%r373, %r372, 16;
	xor.b32  	%r374, %r373, %r372;
	and.b32  	%r375, %r374, 1;
	setp.eq.b32 	%p20, %r375, 1;
	shr.u32 	%r376, %r374, 1;
	and.b32  	%r377, %r376, 15;
	neg.s32 	%r378, %r377;
	selp.b32 	%r379, %r377, %r378, %p20;
	mul.lo.s32 	%r380, %r29, %r379;
	mov.b32 	%r381, -1;
	redux.sync.add.s32 %r32, %r380, %r381;
	@%p11 bra 	$L__BB0_17;
	st.shared.u32 	[%r11], %r32;
$L__BB0_17:
	bar.sync 	0;
	@%p12 bra 	$L__BB0_19;
	ld.shared.u32 	%r382, [_ZZ21train_sequence_kernelPKhliPK16TransformerModelPaPijiE12temp_storage+20];
	add.s32 	%r383, %r382, %r32;
	ld.shared.u32 	%r384, [_ZZ21train_sequence_kernelPKhliPK16TransformerModelPaPijiE12temp_storage+24];
	add.s32 	%r385, %r383, %r384;
	ld.shared.u32 	%r386, [_ZZ21train_sequence_kernelPKhliPK16TransformerModelPaPijiE12temp_storage+28];
	add.s32 	%r387, %r385, %r386;
	ld.shared.u32 	%r388, [_ZZ21train_sequence_kernelPKhliPK16TransformerModelPaPijiE12temp_storage+32];
	add.s32 	%r389, %r387, %r388;
	ld.shared.u32 	%r390, [_ZZ21train_sequence_kernelPKhliPK16TransformerModelPaPijiE12temp_storage+36];
	add.s32 	%r391, %r389, %r390;
	ld.shared.u32 	%r392, [_ZZ21train_sequence_kernelPKhliPK16TransformerModelPaPijiE12temp_storage+40];
	add.s32 	%r393, %r391, %r392;
	ld.shared.u32 	%r394, [_ZZ21train_sequence_kernelPKhliPK16TransformerModelPaPijiE12temp_storage+44];
	add.s32 	%r395, %r393, %r394;
	ld.shared.u32 	%r396, [_ZZ21train_sequence_kernelPKhliPK16TransformerModelPaPijiE12temp_storage+48];
	add.s32 	%r397, %r395, %r396;
	ld.shared.u32 	%r398, [_ZZ21train_sequence_kernelPKhliPK16TransformerModelPaPijiE12temp_storage+52];
	add.s32 	%r399, %r397, %r398;
	ld.shared.u32 	%r400, [_ZZ21train_sequence_kernelPKhliPK16TransformerModelPaPijiE12temp_storage+56];
	add.s32 	%r401, %r399, %r400;
	ld.shared.u32 	%r402, [_ZZ21train_sequence_kernelPKhliPK16TransformerModelPaPijiE12temp_storage+60];
	add.s32 	%r403, %r401, %r402;
	ld.shared.u32 	%r404, [_ZZ21train_sequence_kernelPKhliPK16TransformerModelPaPijiE12temp_storage+64];
	add.s32 	%r405, %r403, %r404;
	ld.shared.u32 	%r406, [_ZZ21train_sequence_kernelPKhliPK16TransformerModelPaPijiE12temp_storage+68];
	add.s32 	%r407, %r405, %r406;
	ld.shared.u32 	%r408, [_ZZ21train_sequence_kernelPKhliPK16TransformerModelPaPijiE12temp_storage+72];
	add.s32 	%r409, %r407, %r408;
	ld.shared.u32 	%r410, [_ZZ21train_sequence_kernelPKhliPK16TransformerModelPaPijiE12temp_storage+76];
	add.s32 	%r411, %r409, %r410;
	st.shared.u32 	[_ZZ21train_sequence_kernelPKhliPK16TransformerModelPaPijiE13shared_scalar], %r411;
$L__BB0_19:
	bar.sync 	0;
	ld.shared.u32 	%r33, [_ZZ21train_sequence_kernelPKhliPK16TransformerModelPaPijiE13shared_scalar];
	bar.sync 	0;
	add.s32 	%r412, %r28, 105;
	shr.u32 	%r413, %r412, 16;
	xor.b32  	%r414, %r413, %r412;
	mul.lo.s32 	%r415, %r414, -2048144789;
	shr.u32 	%r416, %r415, 13;
	xor.b32  	%r417, %r416, %r415;
	mul.lo.s32 	%r418, %r417, -1028477387;
	shr.u32 	%r419, %r418, 16;
	xor.b32  	%r420, %r419, %r418;
	and.b32  	%r421, %r420, 1;
	setp.eq.b32 	%p23, %r421, 1;
	shr.u32 	%r422, %r420, 1;
	and.b32  	%r423, %r422, 15;
	neg.s32 	%r424, %r423;
	selp.b32 	%r425, %r423, %r424, %p23;
	mul.lo.s32 	%r426, %r29, %r425;
	mov.b32 	%r427, -1;
	redux.sync.add.s32 %r34, %r426, %r427;
	@%p11 bra 	$L__BB0_21;
	st.shared.u32 	[%r11], %r34;
$L__BB0_21:
	bar.sync 	0;
	@%p12 bra 	$L__BB0_23;
	ld.shared.u32 	%r428, [_ZZ21train_sequence_kernelPKhliPK16TransformerModelPaPijiE12temp_storage+20];
	add.s32 	%r429, %r428, %r34;
	ld.shared.u32 	%r430, [_ZZ21train_sequence_kernelPKhliPK16TransformerModelPaPijiE12temp_storage+24];
	add.s32 	%r431, %r429, %r430;
	ld.shared.u32 	%r432, [_ZZ21train_sequence_kernelPKhliPK16TransformerModelPaPijiE12temp_storage+28];
	add.s32 	%r433, %r431, %r432;
	ld.shared.u32 	%r434, [_ZZ21train_sequence_kernelPKhliPK16TransformerModelPaPijiE12temp_storage+32];
	add.s32 	%r435, %r433, %r434;
	ld.shared.u32 	%r436, [_ZZ21train_sequence_kernelPKhliPK16TransformerModelPaPijiE12temp_storage+36];
	add.s32 	%r437, %r435, %r436;
	ld.shared.u32 	%r438, [_ZZ21train_sequence_kernelPKhliPK16TransformerModelPaPijiE12temp_storage+40];
	add.s32 	%r439, %r437, %r438;
	ld.shared.u32 	%r440, [_ZZ21train_sequence_kernelPKhliPK16TransformerModelPaPijiE12temp_storage+44];
	add.s32 	%r441, %r439, %r440;
	ld.shared.u32 	%r442, [_ZZ21train_sequence_kernelPKhliPK16TransformerModelPaPijiE12temp_storage+48];
	add.s32 	%r443, %r441, %r442;
	ld.shared.u32 	%r444, [_ZZ21train_sequence_kernelPKhliPK16TransformerModelPaPijiE12temp_storage+52];
	add.s32 	%r445, %r443, %r444;
	ld.shared.u32 	%r446, [_ZZ21train_sequence_kernelPKhliPK16TransformerModelPaPijiE12temp_storage+56];
	add.s32 	%r447, %r445, %r446;
	ld.shared.u32 	%r448, [_ZZ21train_sequence_kernelPKhliPK16TransformerModelPaPijiE12temp_storage+60];
	add.s32 	%r449, %r447, %r448;
	ld.shared.u32 	%r450, [_ZZ21train_sequence_kernelPKhliPK16TransformerModelPaPijiE12temp_storage+64];
	add.s32 	%r451, %r449, %r450;
	ld.shared.u32 	%r452, [_ZZ21train_sequence_kernelPKhliPK16TransformerModelPaPijiE12temp_storage+68];
	add.s32 	%r453, %r451, %r452;
	ld.shared.u32 	%r454, [_ZZ21train_sequence_kernelPKhliPK16TransformerModelPaPijiE12temp_storage+72];
	add.s32 	%r455, %r453, %r454;
	ld.shared.u32 	%r456, [_ZZ21train_sequence_kernelPKhliPK16TransformerModelPaPijiE12temp_storage+76];
	add.s32 	%r457, %r455, %r456;
	st.shared.u32 	[_ZZ21train_sequence_kernelPKhliPK16TransformerModelPaPijiE13shared_scalar], %r457;
$L__BB0_23:
	bar.sync 	0;
	ld.shared.u32 	%r35, [_ZZ21train_sequence_kernelPKhliPK16TransformerModelPaPijiE13shared_scalar];
	bar.sync 	0;
	shl.b64 	%rd93, %rd14, 18;
	add.s64 	%rd256, %rd9, %rd93;
	mov.u32 	%r461, s_mem;
	add.s32 	%r1789, %r461, 572;
	mov.b32 	%r1791, 0;
	mov.b32 	%r1790, 512;
	mov.u32 	%r1792, %r1791;
	mov.u32 	%r1793, %r1791;
$L__BB0_24:
	ld.shared.u32 	%r463, [%r1789+-60];
	ld.global.nc.u32 	%r464, [%rd256+-3145728];
	// begin inline asm
	dp4a.s32.s32 %r462, %r463, %r464, %r1793;
	// end inline asm
	ld.global.nc.u32 	%r468, [%rd256];
	// begin inline asm
	dp4a.s32.s32 %r466, %r463, %r468, %r1792;
	// end inline asm
	ld.global.nc.u32 	%r472, [%rd256+3145728];
	// begin inline asm
	dp4a.s32.s32 %r470, %r463, %r472, %r1791;
	// end inline asm
	ld.shared.u32 	%r483, [%r1789+-56];
	ld.global.nc.u32 	%r476, [%rd256+-3143680];
	// begin inline asm
	dp4a.s32.s32 %r474, %r483, %r476, %r462;
	// end inline asm
	ld.global.nc.u32 	%r480, [%rd256+2048];
	// begin inline asm
	dp4a.s32.s32 %r478, %r483, %r480, %r466;
	// end inline asm
	ld.global.nc.u32 	%r484, [%rd256+3147776];
	// begin inline asm
	dp4a.s32.s32 %r482, %r483, %r484, %r470;
	// end inline asm
	ld.shared.u32 	%r495, [%r1789+-52];
	ld.global.nc.u32 	%r488, [%rd256+-3141632];
	// begin inline asm
	dp4a.s32.s32 %r486, %r495, %r488, %r474;
	// end inline asm
	ld.global.nc.u32 	%r492, [%rd256+4096];
	// begin inline asm
	dp4a.s32.s32 %r490, %r495, %r492, %r478;
	// end inline asm
	ld.global.nc.u32 	%r496, [%rd256+3149824];
	// begin inline asm
	dp4a.s32.s32 %r494, %r495, %r496, %r482;
	// end inline asm
	ld.shared.u32 	%r507, [%r1789+-48];
	ld.global.nc.u32 	%r500, [%rd256+-3139584];
	// begin inline asm
	dp4a.s32.s32 %r498, %r507, %r500, %r486;
	// end inline asm
	ld.global.nc.u32 	%r504, [%rd256+6144];
	// begin inline asm
	dp4a.s32.s32 %r502, %r507, %r504, %r490;
	// end inline asm
	ld.global.nc.u32 	%r508, [%rd256+3151872];
	// begin inline asm
	dp4a.s32.s32 %r506, %r507, %r508, %r494;
	// end inline asm
	ld.shared.u32 	%r519, [%r1789+-44];
	ld.global.nc.u32 	%r512, [%rd256+-3137536];
	// begin inline asm
	dp4a.s32.s32 %r510, %r519, %r512, %r498;
	// end inline asm
	ld.global.nc.u32 	%r516, [%rd256+8192];
	// begin inline asm
	dp4a.s32.s32 %r514, %r519, %r516, %r502;
	// end inline asm
	ld.global.nc.u32 	%r520, [%rd256+3153920];
	// begin inline asm
	dp4a.s32.s32 %r518, %r519, %r520, %r506;
	// end inline asm
	ld.shared.u32 	%r531, [%r1789+-40];
	ld.global.nc.u32 	%r524, [%rd256+-3135488];
	// begin inline asm
	dp4a.s32.s32 %r522, %r531, %r524, %r510;
	// end inline asm
	ld.global.nc.u32 	%r528, [%rd256+10240];
	// begin inline asm
	dp4a.s32.s32 %r526, %r531, %r528, %r514;
	// end inline asm
	ld.global.nc.u32 	%r532, [%rd256+3155968];
	// begin inline asm
	dp4a.s32.s32 %r530, %r531, %r532, %r518;
	// end inline asm
	ld.shared.u32 	%r543, [%r1789+-36];
	ld.global.nc.u32 	%r536, [%rd256+-3133440];
	// begin inline asm
	dp4a.s32.s32 %r534, %r543, %r536, %r522;
	// end inline asm
	ld.global.nc.u32 	%r540, [%rd256+12288];
	// begin inline asm
	dp4a.s32.s32 %r538, %r543, %r540, %r526;
	// end inline asm
	ld.global.nc.u32 	%r544, [%rd256+3158016];
	// begin inline asm
	dp4a.s32.s32 %r542, %r543, %r544, %r530;
	// end inline asm
	ld.shared.u32 	%r555, [%r1789+-32];
	ld.global.nc.u32 	%r548, [%rd256+-3131392];
	// begin inline asm
	dp4a.s32.s32 %r546, %r555, %r548, %r534;
	// end inline asm
	ld.global.nc.u32 	%r552, [%rd256+14336];
	// begin inline asm
	dp4a.s32.s32 %r550, %r555, %r552, %r538;
	// end inline asm
	ld.global.nc.u32 	%r556, [%rd256+3160064];
	// begin inline asm
	dp4a.s32.s32 %r554, %r555, %r556, %r542;
	// end inline asm
	ld.shared.u32 	%r567, [%r1789+-28];
	ld.global.nc.u32 	%r560, [%rd256+-3129344];
	// begin inline asm
	dp4a.s32.s32 %r558, %r567, %r560, %r546;
	// end inline asm
	ld.global.nc.u32 	%r564, [%rd256+16384];
	// begin inline asm
	dp4a.s32.s32 %r562, %r567, %r564, %r550;
	// end inline asm
	ld.global.nc.u32 	%r568, [%rd256+3162112];
	// begin inline asm
	dp4a.s32.s32 %r566, %r567, %r568, %r554;
	// end inline asm
	ld.shared.u32 	%r579, [%r1789+-24];
	ld.global.nc.u32 	%r572, [%rd256+-3127296];
	// begin inline asm
	dp4a.s32.s32 %r570, %r579, %r572, %r558;
	// end inline asm
	ld.global.nc.u32 	%r576, [%rd256+18432];
	// begin inline asm
	dp4a.s32.s32 %r574, %r579, %r576, %r562;
	// end inline asm
	ld.global.nc.u32 	%r580, [%rd256+3164160];
	// begin inline asm
	dp4a.s32.s32 %r578, %r579, %r580, %r566;
	// end inline asm
	ld.shared.u32 	%r591, [%r1789+-20];
	ld.global.nc.u32 	%r584, [%rd256+-3125248];
	// begin inline asm
	dp4a.s32.s32 %r582, %r591, %r584, %r570;
	// end inline asm
	ld.global.nc.u32 	%r588, [%rd256+20480];
	// begin inline asm
	dp4a.s32.s32 %r586, %r591, %r588, %r574;
	// end inline asm
	ld.global.nc.u32 	%r592, [%rd256+3166208];
	// begin inline asm
	dp4a.s32.s32 %r590, %r591, %r592, %r578;
	// end inline asm
	ld.shared.u32 	%r603, [%r1789+-16];
	ld.global.nc.u32 	%r596, [%rd256+-3123200];
	// begin inline asm
	dp4a.s32.s32 %r594, %r603, %r596, %r582;
	// end inline asm
	ld.global.nc.u32 	%r600, [%rd256+22528];
	// begin inline asm
	dp4a.s32.s32 %r598, %r603, %r600, %r586;
	// end inline asm
	ld.global.nc.u32 	%r604, [%rd256+3168256];
	// begin inline asm
	dp4a.s32.s32 %r602, %r603, %r604, %r590;
	// end inline asm
	ld.shared.u32 	%r615, [%r1789+-12];
	ld.global.nc.u32 	%r608, [%rd256+-3121152];
	// begin inline asm
	dp4a.s32.s32 %r606, %r615, %r608, %r594;
	// end inline asm
	ld.global.nc.u32 	%r612, [%rd256+24576];
	// begin inline asm
	dp4a.s32.s32 %r610, %r615, %r612, %r598;
	// end inline asm
	ld.global.nc.u32 	%r616, [%rd256+3170304];
	// begin inline asm
	dp4a.s32.s32 %r614, %r615, %r616, %r602;
	// end inline asm
	ld.shared.u32 	%r627, [%r1789+-8];
	ld.global.nc.u32 	%r620, [%rd256+-3119104];
	// begin inline asm
	dp4a.s32.s32 %r618, %r627, %r620, %r606;
	// end inline asm
	ld.global.nc.u32 	%r624, [%rd256+26624];
	// begin inline asm
	dp4a.s32.s32 %r622, %r627, %r624, %r610;
	// end inline asm
	ld.global.nc.u32 	%r628, [%rd256+3172352];
	// begin inline asm
	dp4a.s32.s32 %r626, %r627, %r628, %r614;
	// end inline asm
	ld.shared.u32 	%r639, [%r1789+-4];
	ld.global.nc.u32 	%r632, [%rd256+-3117056];
	// begin inline asm
	dp4a.s32.s32 %r630, %r639, %r632, %r618;
	// end inline asm
	ld.global.nc.u32 	%r636, [%rd256+28672];
	// begin inline asm
	dp4a.s32.s32 %r634, %r639, %r636, %r622;
	// end inline asm
	ld.global.nc.u32 	%r640, [%rd256+3174400];
	// begin inline asm
	dp4a.s32.s32 %r638, %r639, %r640, %r626;
	// end inline asm
	ld.shared.u32 	%r651, [%r1789];
	ld.global.nc.u32 	%r644, [%rd256+-3115008];
	// begin inline asm
	dp4a.s32.s32 %r1793, %r651, %r644, %r630;
	// end inline asm
	ld.global.nc.u32 	%r648, [%rd256+30720];
	// begin inline asm
	dp4a.s32.s32 %r1792, %r651, %r648, %r634;
	// end inline asm
	ld.global.nc.u32 	%r652, [%rd256+3176448];
	// begin inline asm
	dp4a.s32.s32 %r1791, %r651, %r652, %r638;
	// end inline asm
	add.s32 	%r1790, %r1790, 64;
	add.s32 	%r1789, %r1789, 64;
	add.s64 	%rd256, %rd256, 32768;
	setp.ne.s32 	%p25, %r1790, 1024;
	@%p25 bra 	$L__BB0_24;
	setp.ne.s32 	%p26, %r12, 0;
	add.s32 	%r654, %r28, 100;
	shr.u32 	%r655, %r654, 16;
	xor.b32  	%r656, %r655, %r654;
	mul.lo.s32 	%r657, %r656, -2048144789;
	shr.u32 	%r658, %r657, 13;
	xor.b32  	%r659, %r658, %r657;
	mul.lo.s32 	%r660, %r659, -1028477387;
	shr.u32 	%r661, %r660, 16;
	xor.b32  	%r662, %r661, %r660;
	and.b32  	%r663, %r662, 1;
	setp.eq.b32 	%p27, %r663, 1;
	shr.u32 	%r664, %r662, 1;
	and.b32  	%r665, %r664, 15;
	neg.s32 	%r666, %r665;
	selp.b32 	%r667, %r665, %r666, %p27;
	mul.lo.s32 	%r668, %r667, %r5;
	mul.lo.s32 	%r669, %r668, %r31;
	shr.s32 	%r670, %r669, 4;
	add.s32 	%r46, %r1793, %r670;
	add.s32 	%r671, %r28, 102;
	shr.u32 	%r672, %r671, 16;
	xor.b32  	%r673, %r672, %r671;
	mul.lo.s32 	%r674, %r673, -2048144789;
	shr.u32 	%r675, %r674, 13;
	xor.b32  	%r676, %r675, %r674;
	mul.lo.s32 	%r677, %r676, -1028477387;
	shr.u32 	%r678, %r677, 16;
	xor.b32  	%r679, %r678, %r677;
	and.b32  	%r680, %r679, 1;
	setp.eq.b32 	%p28, %r680, 1;
	shr.u32 	%r681, %r679, 1;
	and.b32  	%r682, %r681, 15;
	neg.s32 	%r683, %r682;
	selp.b32 	%r684, %r682, %r683, %p28;
	mul.lo.s32 	%r685, %r684, %r5;
	mul.lo.s32 	%r686, %r685, %r33;
	shr.s32 	%r687, %r686, 4;
	add.s32 	%r47, %r1792, %r687;
	add.s32 	%r688, %r28, 104;
	shr.u32 	%r689, %r688, 16;
	xor.b32  	%r690, %r689, %r688;
	mul.lo.s32 	%r691, %r690, -2048144789;
	shr.u32 	%r692, %r691, 13;
	xor.b32  	%r693, %r692, %r691;
	mul.lo.s32 	%r694, %r693, -1028477387;
	shr.u32 	%r695, %r694, 16;
	xor.b32  	%r696, %r695, %r694;
	and.b32  	%r697, %r696, 1;
	setp.eq.b32 	%p29, %r697, 1;
	shr.u32 	%r698, %r696, 1;
	and.b32  	%r699, %r698, 15;
	neg.s32 	%r700, %r699;
	selp.b32 	%r701, %r699, %r700, %p29;
	mul.lo.s32 	%r702, %r701, %r5;
	mul.lo.s32 	%r703, %r702, %r35;
	shr.s32 	%r704, %r703, 4;
	add.s32 	%r48, %r1791, %r704;
	ld.const.u32 	%r49, [%rd13];
	ld.const.u32 	%r50, [%rd13+4];
	shfl.sync.bfly.b32	%r51|%p30, %r46, 1, 31, -1;
	@%p26 bra 	$L__BB0_27;
	mul.wide.s32 	%rd96, %r49, %r46;
	mul.wide.s32 	%rd97, %r51, %r50;
	sub.s64 	%rd257, %rd96, %rd97;
	bra.uni 	$L__BB0_28;
$L__BB0_27:
	mul.wide.s32 	%rd94, %r51, %r50;
	mul.wide.s32 	%rd95, %r49, %r46;
	add.s64 	%rd257, %rd94, %rd95;
$L__BB0_28:
	shr.u64 	%rd98, %rd257, 16;
	cvt.u32.u64 	%r52, %rd98;
	shfl.sync.bfly.b32	%r53|%p32, %r47, 1, 31, -1;
	@%p26 bra 	$L__BB0_30;
	mul.wide.s32 	%rd101, %r49, %r47;
	mul.wide.s32 	%rd102, %r53, %r50;
	sub.s64 	%rd258, %rd101, %rd102;
	bra.uni 	$L__BB0_31;
$L__BB0_30:
	mul.wide.s32 	%rd99, %r53, %r50;
	mul.wide.s32 	%rd100, %r49, %r47;
	add.s64 	%rd258, %rd99, %rd100;
$L__BB0_31:
	shl.b32 	%r705, %r20, 9;
	add.s32 	%r706, %r705, %r3;
	cvt.u64.u32 	%rd103, %r706;
	setp.gt.u32 	%p33, %r3, 7;
	shr.u64 	%rd104, %rd258, 16;
	cvt.u32.u64 	%r707, %rd104;
	shr.s32 	%r708, %r52, 8;
	max.s32 	%r709, %r708, -127;
	min.s32 	%r54, %r709, 127;
	shr.s32 	%r710, %r707, 8;
	max.s32 	%r711, %r710, -127;
	min.s32 	%r712, %r711, 127;
	shr.s32 	%r713, %r48, 8;
	max.s32 	%r714, %r713, -127;
	min.s32 	%r715, %r714, 127;
	shl.b32 	%r716, %r1788, 17;
	cvt.u64.u32 	%rd105, %r716;
	add.s64 	%rd106, %rd7, %rd105;
	add.s64 	%rd25, %rd10, %rd106;
	add.s64 	%rd107, %rd25, %rd103;
	st.global.u8 	[%rd107], %r712;
	st.global.u8 	[%rd107+65536], %r715;
	bar.sync 	0;
	@%p33 bra 	$L__BB0_33;
	mov.b32 	%r717, 0;
	st.shared.u32 	[%r13], %r717;
	mov.b32 	%r718, -2147483648;
	st.shared.u32 	[%r13+32], %r718;
$L__BB0_33:
	setp.lt.u32 	%p34, %r20, 3;
	bar.sync 	0;
	mov.b32 	%r1795, 0;
	@%p34 bra 	$L__BB0_52;
	mov.b32 	%r1794, 0;
$L__BB0_35:
	setp.ne.s32 	%p35, %r14, 0;
	shl.b32 	%r721, %r1794, 9;
	add.s32 	%r56, %r721, %r3;
	cvt.u64.u32 	%rd108, %r56;
	add.s64 	%rd26, %rd25, %rd108;
	ld.global.s8 	%r722, [%rd26];
	mul.lo.s32 	%r723, %r54, %r722;
	shfl.sync.down.b32	%r724|%p36, %r723, 16, 31, -1;
	add.s32 	%r725, %r724, %r723;
	shfl.sync.down.b32	%r726|%p37, %r725, 8, 31, -1;
	add.s32 	%r727, %r726, %r725;
	shfl.sync.down.b32	%r728|%p38, %r727, 4, 31, -1;
	add.s32 	%r729, %r728, %r727;
	shfl.sync.down.b32	%r730|%p39, %r729, 2, 31, -1;
	add.s32 	%r731, %r730, %r729;
	shfl.sync.down.b32	%r732|%p40, %r731, 1, 31, -1;
	add.s32 	%r57, %r732, %r731;
	@%p35 bra 	$L__BB0_37;
	atom.shared.add.u32 	%r733, [%r15], %r57;
$L__BB0_37:
	bar.sync 	0;
	@%p33 bra 	$L__BB0_39;
	ld.shared.u32 	%r734, [%r13];
	atom.shared.max.s32 	%r735, [%r13+32], %r734;
	mov.b32 	%r736, 0;
	st.shared.u32 	[%r13], %r736;
$L__BB0_39:
	setp.ne.s32 	%p42, %r14, 0;
	bar.sync 	0;
	ld.global.s8 	%r737, [%rd26+512];
	mul.lo.s32 	%r738, %r54, %r737;
	shfl.sync.down.b32	%r739|%p43, %r738, 16, 31, -1;
	add.s32 	%r740, %r739, %r738;
	shfl.sync.down.b32	%r741|%p44, %r740, 8, 31, -1;
	add.s32 	%r742, %r741, %r740;
	shfl.sync.down.b32	%r743|%p45, %r742, 4, 31, -1;
	add.s32 	%r744, %r743, %r742;
	shfl.sync.down.b32	%r745|%p46, %r744, 2, 31, -1;
	add.s32 	%r746, %r745, %r744;
	shfl.sync.down.b32	%r747|%p47, %r746, 1, 31, -1;
	add.s32 	%r58, %r747, %r746;
	@%p42 bra 	$L__BB0_41;
	atom.shared.add.u32 	%r748, [%r15], %r58;
$L__BB0_41:
	setp.gt.u32 	%p48, %r3, 7;
	bar.sync 	0;
	@%p48 bra 	$L__BB0_43;
	ld.shared.u32 	%r749, [%r13];
	atom.shared.max.s32 	%r750, [%r13+32], %r749;
	mov.b32 	%r751, 0;
	st.shared.u32 	[%r13], %r751;
$L__BB0_43:
	setp.ne.s32 	%p49, %r14, 0;
	bar.sync 	0;
	ld.global.s8 	%r752, [%rd26+1024];
	mul.lo.s32 	%r753, %r54, %r752;
	shfl.sync.down.b32	%r754|%p50, %r753, 16, 31, -1;
	add.s32 	%r755, %r754, %r753;
	shfl.sync.down.b32	%r756|%p51, %r755, 8, 31, -1;
	add.s32 	%r757, %r756, %r755;
	shfl.sync.down.b32	%r758|%p52, %r757, 4, 31, -1;
	add.s32 	%r759, %r758, %r757;
	shfl.sync.down.b32	%r760|%p53, %r759, 2, 31, -1;
	add.s32 	%r761, %r760, %r759;
	shfl.sync.down.b32	%r762|%p54, %r761, 1, 31, -1;
	add.s32 	%r59, %r762, %r761;
	@%p49 bra 	$L__BB0_45;
	atom.shared.add.u32 	%r763, [%r15], %r59;
$L__BB0_45:
	setp.gt.u32 	%p55, %r3, 7;
	bar.sync 	0;
	@%p55 bra 	$L__BB0_47;
	ld.shared.u32 	%r764, [%r13];
	atom.shared.max.s32 	%r765, [%r13+32], %r764;
	mov.b32 	%r766, 0;
	st.shared.u32 	[%r13], %r766;
$L__BB0_47:
	setp.ne.s32 	%p56, %r14, 0;
	bar.sync 	0;
	add.s32 	%r767, %r56, 1536;
	cvt.u64.u32 	%rd109, %r767;
	add.s64 	%rd110, %rd25, %rd109;
	ld.global.s8 	%r768, [%rd110];
	mul.lo.s32 	%r769, %r54, %r768;
	shfl.sync.down.b32	%r770|%p57, %r769, 16, 31, -1;
	add.s32 	%r771, %r770, %r769;
	shfl.sync.down.b32	%r772|%p58, %r771, 8, 31, -1;
	add.s32 	%r773, %r772, %r771;
	shfl.sync.down.b32	%r774|%p59, %r773, 4, 31, -1;
	add.s32 	%r775, %r774, %r773;
	shfl.sync.down.b32	%r776|%p60, %r775, 2, 31, -1;
	add.s32 	%r777, %r776, %r775;
	shfl.sync.down.b32	%r778|%p61, %r777, 1, 31, -1;
	add.s32 	%r60, %r778, %r777;
	@%p56 bra 	$L__BB0_49;
	atom.shared.add.u32 	%r779, [%r15], %r60;
$L__BB0_49:
	setp.gt.u32 	%p62, %r3, 7;
	bar.sync 	0;
	@%p62 bra 	$L__BB0_51;
	ld.shared.u32 	%r780, [%r13];
	atom.shared.max.s32 	%r781, [%r13+32], %r780;
	mov.b32 	%r782, 0;
	st.shared.u32 	[%r13], %r782;
$L__BB0_51:
	bar.sync 	0;
	add.s32 	%r1794, %r1794, 4;
	setp.ne.s32 	%p63, %r1794, %r24;
	mov.u32 	%r1795, %r24;
	@%p63 bra 	$L__BB0_35;
$L__BB0_52:
	setp.eq.s32 	%p64, %r23, 0;
	@%p64 bra 	$L__BB0_68;
	setp.ne.s32 	%p65, %r14, 0;
	shl.b32 	%r783, %r1795, 9;
	add.s32 	%r784, %r783, %r3;
	cvt.u64.u32 	%rd111, %r784;
	add.s64 	%rd27, %rd25, %rd111;
	ld.global.s8 	%r785, [%rd27];
	mul.lo.s32 	%r786, %r54, %r785;
	shfl.sync.down.b32	%r787|%p66, %r786, 16, 31, -1;
	add.s32 	%r788, %r787, %r786;
	shfl.sync.down.b32	%r789|%p67, %r788, 8, 31, -1;
	add.s32 	%r790, %r789, %r788;
	shfl.sync.down.b32	%r791|%p68, %r790, 4, 31, -1;
	add.s32 	%r792, %r791, %r790;
	shfl.sync.down.b32	%r793|%p69, %r792, 2, 31, -1;
	add.s32 	%r794, %r793, %r792;
	shfl.sync.down.b32	%r795|%p70, %r794, 1, 31, -1;
	add.s32 	%r63, %r795, %r794;
	@%p65 bra 	$L__BB0_55;
	atom.shared.add.u32 	%r796, [%r15], %r63;
$L__BB0_55:
	setp.gt.u32 	%p71, %r3, 7;
	bar.sync 	0;
	@%p71 bra 	$L__BB0_57;
	ld.shared.u32 	%r797, [%r13];
	atom.shared.max.s32 	%r798, [%r13+32], %r797;
	mov.b32 	%r799, 0;
	st.shared.u32 	[%r13], %r799;
$L__BB0_57:
	setp.eq.s32 	%p72, %r23, 1;
	bar.sync 	0;
	@%p72 bra 	$L__BB0_68;
	ld.global.s8 	%r800, [%rd27+512];
	mul.lo.s32 	%r801, %r54, %r800;
	shfl.sync.down.b32	%r802|%p74, %r801, 16, 31, -1;
	add.s32 	%r803, %r802, %r801;
	shfl.sync.down.b32	%r804|%p75, %r803, 8, 31, -1;
	add.s32 	%r805, %r804, %r803;
	shfl.sync.down.b32	%r806|%p76, %r805, 4, 31, -1;
	add.s32 	%r807, %r806, %r805;
	shfl.sync.down.b32	%r808|%p77, %r807, 2, 31, -1;
	add.s32 	%r809, %r808, %r807;
	shfl.sync.down.b32	%r810|%p78, %r809, 1, 31, -1;
	add.s32 	%r64, %r810, %r809;
	@%p65 bra 	$L__BB0_60;
	atom.shared.add.u32 	%r811, [%r15], %r64;
$L__BB0_60:
	setp.gt.u32 	%p79, %r3, 7;
	bar.sync 	0;
	@%p79 bra 	$L__BB0_62;
	ld.shared.u32 	%r812, [%r13];
	atom.shared.max.s32 	%r813, [%r13+32], %r812;
	mov.b32 	%r814, 0;
	st.shared.u32 	[%r13], %r814;
$L__BB0_62:
	setp.eq.s32 	%p80, %r23, 2;
	bar.sync 	0;
	@%p80 bra 	$L__BB0_68;
	setp.ne.s32 	%p81, %r14, 0;
	ld.global.s8 	%r815, [%rd27+1024];
	mul.lo.s32 	%r816, %r54, %r815;
	shfl.sync.down.b32	%r817|%p82, %r816, 16, 31, -1;
	add.s32 	%r818, %r817, %r816;
	shfl.sync.down.b32	%r819|%p83, %r818, 8, 31, -1;
	add.s32 	%r820, %r819, %r818;
	shfl.sync.down.b32	%r821|%p84, %r820, 4, 31, -1;
	add.s32 	%r822, %r821, %r820;
	shfl.sync.down.b32	%r823|%p85, %r822, 2, 31, -1;
	add.s32 	%r824, %r823, %r822;
	shfl.sync.down.b32	%r825|%p86, %r824, 1, 31, -1;
	add.s32 	%r65, %r825, %r824;
	@%p81 bra 	$L__BB0_65;
	atom.shared.add.u32 	%r826, [%r15], %r65;
$L__BB0_65:
	bar.sync 	0;
	@%p79 bra 	$L__BB0_67;
	ld.shared.u32 	%r827, [%r13];
	atom.shared.max.s32 	%r828, [%r13+32], %r827;
	mov.b32 	%r829, 0;
	st.shared.u32 	[%r13], %r829;
$L__BB0_67:
	bar.sync 	0;
$L__BB0_68:
	setp.gt.u32 	%p88, %r3, 7;
	ld.shared.u32 	%r66, [%r15+32];
	@%p88 bra 	$L__BB0_70;
	mov.b32 	%r830, 0;
	st.shared.u32 	[%r13], %r830;
$L__BB0_70:
	setp.lt.u32 	%p89, %r20, 3;
	bar.sync 	0;
	shr.s32 	%r67, %r66, 3;
	mov.b64 	%rd266, 0;
	mov.b32 	%r1797, 0;
	mov.u64 	%rd265, %rd266;
	@%p89 bra 	$L__BB0_90;
	mov.b64 	%rd266, 0;
	mov.b32 	%r1796, 0;
$L__BB0_72:
	setp.ne.s32 	%p90, %r14, 0;
	shl.b32 	%r833, %r1796, 9;
	add.s32 	%r834, %r833, %r3;
	cvt.u64.u32 	%rd115, %r834;
	add.s64 	%rd30, %rd25, %rd115;
	ld.global.s8 	%r835, [%rd30];
	mul.lo.s32 	%r836, %r54, %r835;
	shfl.sync.down.b32	%r837|%p91, %r836, 16, 31, -1;
	add.s32 	%r838, %r837, %r836;
	shfl.sync.down.b32	%r839|%p92, %r838, 8, 31, -1;
	add.s32 	%r840, %r839, %r838;
	shfl.sync.down.b32	%r841|%p93, %r840, 4, 31, -1;
	add.s32 	%r842, %r841, %r840;
	shfl.sync.down.b32	%r843|%p94, %r842, 2, 31, -1;
	add.s32 	%r844, %r843, %r842;
	shfl.sync.down.b32	%r845|%p95, %r844, 1, 31, -1;
	add.s32 	%r69, %r845, %r844;
	@%p90 bra 	$L__BB0_74;
	atom.shared.add.u32 	%r846, [%r15], %r69;
$L__BB0_74:
	bar.sync 	0;
	ld.shared.u32 	%r847, [%r15];
	shr.s32 	%r848, %r847, 3;
	sub.s32 	%r849, %r67, %r848;
	min.s32 	%r850, %r849, 255;
	max.s32 	%r851, %r850, 0;
	mul.wide.u32 	%rd116, %r851, 4;
	mov.u64 	%rd117, d_EXP_LUT;
	add.s64 	%rd118, %rd117, %rd116;
	ld.const.u32 	%r852, [%rd118];
	ld.global.s8 	%r853, [%rd30+65536];
	cvt.s64.s32 	%rd119, %r852;
	mul.wide.s32 	%rd120, %r853, %r852;
	add.s64 	%rd31, %rd120, %rd265;
	add.s64 	%rd32, %rd266, %rd119;
	bar.sync 	0;
	@%p88 bra 	$L__BB0_76;
	mov.b32 	%r854, 0;
	st.shared.u32 	[%r13], %r854;
$L__BB0_76:
	setp.ne.s32 	%p97, %r14, 0;
	bar.sync 	0;
	ld.global.s8 	%r855, [%rd30+512];
	mul.lo.s32 	%r856, %r54, %r855;
	shfl.sync.down.b32	%r857|%p98, %r856, 16, 31, -1;
	add.s32 	%r858, %r857, %r856;
	shfl.sync.down.b32	%r859|%p99, %r858, 8, 31, -1;
	add.s32 	%r860, %r859, %r858;
	shfl.sync.down.b32	%r861|%p100, %r860, 4, 31, -1;
	add.s32 	%r862, %r861, %r860;
	shfl.sync.down.b32	%r863|%p101, %r862, 2, 31, -1;
	add.s32 	%r864, %r863, %r862;
	shfl.sync.down.b32	%r865|%p102, %r864, 1, 31, -1;
	add.s32 	%r70, %r865, %r864;
	@%p97 bra 	$L__BB0_78;
	atom.shared.add.u32 	%r866, [%r15], %r70;
$L__BB0_78:
	setp.gt.u32 	%p103, %r3, 7;
	bar.sync 	0;
	ld.shared.u32 	%r867, [%r15];
	shr.s32 	%r868, %r867, 3;
	sub.s32 	%r869, %r67, %r868;
	min.s32 	%r870, %r869, 255;
	max.s32 	%r871, %r870, 0;
	mul.wide.u32 	%rd121, %r871, 4;
	mov.u64 	%rd122, d_EXP_LUT;
	add.s64 	%rd123, %rd122, %rd121;
	ld.const.u32 	%r872, [%rd123];
	ld.global.s8 	%r873, [%rd30+66048];
	cvt.s64.s32 	%rd124, %r872;
	mul.wide.s32 	%rd125, %r873, %r872;
	add.s64 	%rd33, %rd125, %rd31;
	add.s64 	%rd34, %rd32, %rd124;
	bar.sync 	0;
	@%p103 bra 	$L__BB0_80;
	mov.b32 	%r874, 0;
	st.shared.u32 	[%r13], %r874;
$L__BB0_80:
	setp.ne.s32 	%p104, %r14, 0;
	bar.sync 	0;
	ld.global.s8 	%r875, [%rd30+1024];
	mul.lo.s32 	%r876, %r54, %r875;
	shfl.sync.down.b32	%r877|%p105, %r876, 16, 31, -1;
	add.s32 	%r878, %r877, %r876;
	shfl.sync.down.b32	%r879|%p106, %r878, 8, 31, -1;
	add.s32 	%r880, %r879, %r878;
	shfl.sync.down.b32	%r881|%p107, %r880, 4, 31, -1;
	add.s32 	%r882, %r881, %r880;
	shfl.sync.down.b32	%r883|%p108, %r882, 2, 31, -1;
	add.s32 	%r884, %r883, %r882;
	shfl.sync.down.b32	%r885|%p109, %r884, 1, 31, -1;
	add.s32 	%r71, %r885, %r884;
	@%p104 bra 	$L__BB0_82;
	atom.shared.add.u32 	%r886, [%r15], %r71;
$L__BB0_82:
	setp.gt.u32 	%p110, %r3, 7;
	bar.sync 	0;
	ld.shared.u32 	%r887, [%r15];
	shr.s32 	%r888, %r887, 3;
	sub.s32 	%r889, %r67, %r888;
	min.s32 	%r890, %r889, 255;
	max.s32 	%r891, %r890, 0;
	mul.wide.u32 	%rd126, %r891, 4;
	mov.u64 	%rd127, d_EXP_LUT;
	add.s64 	%rd128, %rd127, %rd126;
	ld.const.u32 	%r892, [%rd128];
	ld.global.s8 	%r893, [%rd30+66560];
	cvt.s64.s32 	%rd129, %r892;
	mul.wide.s32 	%rd130, %r893, %r892;
	add.s64 	%rd35, %rd130, %rd33;
	add.s64 	%rd36, %rd34, %rd129;
	bar.sync 	0;
	@%p110 bra 	$L__BB0_84;
	mov.b32 	%r894, 0;
	st.shared.u32 	[%r13], %r894;
$L__BB0_84:
	setp.ne.s32 	%p111, %r14, 0;
	bar.sync 	0;
	ld.global.s8 	%r895, [%rd30+1536];
	mul.lo.s32 	%r896, %r54, %r895;
	shfl.sync.down.b32	%r897|%p112, %r896, 16, 31, -1;
	add.s32 	%r898, %r897, %r896;
	shfl.sync.down.b32	%r899|%p113, %r898, 8, 31, -1;
	add.s32 	%r900, %r899, %r898;
	shfl.sync.down.b32	%r901|%p114, %r900, 4, 31, -1;
	add.s32 	%r902, %r901, %r900;
	shfl.sync.down.b32	%r903|%p115, %r902, 2, 31, -1;
	add.s32 	%r904, %r903, %r902;
	shfl.sync.down.b32	%r905|%p116, %r904, 1, 31, -1;
	add.s32 	%r72, %r905, %r904;
	@%p111 bra 	$L__BB0_86;
	atom.shared.add.u32 	%r906, [%r15], %r72;
$L__BB0_86:
	setp.gt.u32 	%p117, %r3, 7;
	bar.sync 	0;
	ld.shared.u32 	%r907, [%r15];
	shr.s32 	%r908, %r907, 3;
	sub.s32 	%r909, %r67, %r908;
	min.s32 	%r910, %r909, 255;
	max.s32 	%r911, %r910, 0;
	mul.wide.u32 	%rd131, %r911, 4;
	mov.u64 	%rd132, d_EXP_LUT;
	add.s64 	%rd133, %rd132, %rd131;
	ld.const.u32 	%r912, [%rd133];
	ld.global.s8 	%r913, [%rd30+67072];
	cvt.s64.s32 	%rd134, %r912;
	mul.wide.s32 	%rd135, %r913, %r912;
	add.s64 	%rd265, %rd135, %rd35;
	add.s64 	%rd266, %rd36, %rd134;
	bar.sync 	0;
	@%p117 bra 	$L__BB0_88;
	mov.b32 	%r914, 0;
	st.shared.u32 	[%r13], %r914;
$L__BB0_88:
	bar.sync 	0;
	add.s32 	%r1796, %r1796, 4;
	setp.ne.s32 	%p118, %r1796, %r24;
	@%p118 bra 	$L__BB0_72;
	shl.b32 	%r1797, %r24, 9;
$L__BB0_90:
	setp.eq.s32 	%p119, %r23, 0;
	@%p119 bra 	$L__BB0_106;
	setp.ne.s32 	%p120, %r14, 0;
	add.s32 	%r76, %r1797, %r3;
	cvt.u64.u32 	%rd136, %r76;
	add.s64 	%rd43, %rd25, %rd136;
	ld.global.s8 	%r915, [%rd43];
	mul.lo.s32 	%r916, %r54, %r915;
	shfl.sync.down.b32	%r917|%p121, %r916, 16, 31, -1;
	add.s32 	%r918, %r917, %r916;
	shfl.sync.down.b32	%r919|%p122, %r918, 8, 31, -1;
	add.s32 	%r920, %r919, %r918;
	shfl.sync.down.b32	%r921|%p123, %r920, 4, 31, -1;
	add.s32 	%r922, %r921, %r920;
	shfl.sync.down.b32	%r923|%p124, %r922, 2, 31, -1;
	add.s32 	%r924, %r923, %r922;
	shfl.sync.down.b32	%r925|%p125, %r924, 1, 31, -1;
	add.s32 	%r77, %r925, %r924;
	@%p120 bra 	$L__BB0_93;
	atom.shared.add.u32 	%r926, [%r15], %r77;
$L__BB0_93:
	setp.gt.u32 	%p126, %r3, 7;
	bar.sync 	0;
	ld.shared.u32 	%r927, [%r15];
	shr.s32 	%r928, %r927, 3;
	sub.s32 	%r929, %r67, %r928;
	min.s32 	%r930, %r929, 255;
	max.s32 	%r931, %r930, 0;
	mul.wide.u32 	%rd137, %r931, 4;
	mov.u64 	%rd138, d_EXP_LUT;
	add.s64 	%rd139, %rd138, %rd137;
	ld.const.u32 	%r932, [%rd139];
	ld.global.s8 	%r933, [%rd43+65536];
	cvt.s64.s32 	%rd140, %r932;
	mul.wide.s32 	%rd141, %r933, %r932;
	add.s64 	%rd265, %rd141, %rd265;
	add.s64 	%rd266, %rd266, %rd140;
	bar.sync 	0;
	@%p126 bra 	$L__BB0_95;
	mov.b32 	%r934, 0;
	st.shared.u32 	[%r13], %r934;
$L__BB0_95:
	setp.eq.s32 	%p127, %r23, 1;
	bar.sync 	0;
	@%p127 bra 	$L__BB0_106;
	add.s32 	%r935, %r76, 512;
	cvt.u64.u32 	%rd142, %r935;
	add.s64 	%rd143, %rd25, %rd142;
	ld.global.s8 	%r936, [%rd143];
	mul.lo.s32 	%r937, %r54, %r936;
	shfl.sync.down.b32	%r938|%p129, %r937, 16, 31, -1;
	add.s32 	%r939, %r938, %r937;
	shfl.sync.down.b32	%r940|%p130, %r939, 8, 31, -1;
	add.s32 	%r941, %r940, %r939;
	shfl.sync.down.b32	%r942|%p131, %r941, 4, 31, -1;
	add.s32 	%r943, %r942, %r941;
	shfl.sync.down.b32	%r944|%p132, %r943, 2, 31, -1;
	add.s32 	%r945, %r944, %r943;
	shfl.sync.down.b32	%r946|%p133, %r945, 1, 31, -1;
	add.s32 	%r78, %r946, %r945;
	@%p120 bra 	$L__BB0_98;
	atom.shared.add.u32 	%r947, [%r15], %r78;
$L__BB0_98:
	setp.gt.u32 	%p134, %r3, 7;
	bar.sync 	0;
	ld.shared.u32 	%r948, [%r15];
	shr.s32 	%r949, %r948, 3;
	sub.s32 	%r950, %r67, %r949;
	min.s32 	%r951, %r950, 255;
	max.s32 	%r952, %r951, 0;
	mul.wide.u32 	%rd144, %r952, 4;
	mov.u64 	%rd145, d_EXP_LUT;
	add.s64 	%rd146, %rd145, %rd144;
	ld.const.u32 	%r953, [%rd146];
	ld.global.s8 	%r954, [%rd43+66048];
	cvt.s64.s32 	%rd147, %r953;
	mul.wide.s32 	%rd148, %r954, %r953;
	add.s64 	%rd265, %rd148, %rd265;
	add.s64 	%rd266, %rd266, %rd147;
	bar.sync 	0;
	@%p134 bra 	$L__BB0_100;
	mov.b32 	%r955, 0;
	st.shared.u32 	[%r13], %r955;
$L__BB0_100:
	setp.eq.s32 	%p135, %r23, 2;
	bar.sync 	0;
	@%p135 bra 	$L__BB0_106;
	setp.ne.s32 	%p136, %r14, 0;
	add.s32 	%r956, %r76, 1024;
	cvt.u64.u32 	%rd149, %r956;
	add.s64 	%rd150, %rd25, %rd149;
	ld.global.s8 	%r957, [%rd150];
	mul.lo.s32 	%r958, %r54, %r957;
	shfl.sync.down.b32	%r959|%p137, %r958, 16, 31, -1;
	add.s32 	%r960, %r959, %r958;
	shfl.sync.down.b32	%r961|%p138, %r960, 8, 31, -1;
	add.s32 	%r962, %r961, %r960;
	shfl.sync.down.b32	%r963|%p139, %r962, 4, 31, -1;
	add.s32 	%r964, %r963, %r962;
	shfl.sync.down.b32	%r965|%p140, %r964, 2, 31, -1;
	add.s32 	%r966, %r965, %r964;
	shfl.sync.down.b32	%r967|%p141, %r966, 1, 31, -1;
	add.s32 	%r79, %r967, %r966;
	@%p136 bra 	$L__BB0_103;
	atom.shared.add.u32 	%r968, [%r15], %r79;
$L__BB0_103:
	bar.sync 	0;
	ld.shared.u32 	%r969, [%r15];
	shr.s32 	%r970, %r969, 3;
	sub.s32 	%r971, %r67, %r970;
	min.s32 	%r972, %r971, 255;
	max.s32 	%r973, %r972, 0;
	mul.wide.u32 	%rd151, %r973, 4;
	mov.u64 	%rd152, d_EXP_LUT;
	add.s64 	%rd153, %rd152, %rd151;
	ld.const.u32 	%r974, [%rd153];
	ld.global.s8 	%r975, [%rd43+66560];
	cvt.s64.s32 	%rd154, %r974;
	mul.wide.s32 	%rd155, %r975, %r974;
	add.s64 	%rd265, %rd155, %rd265;
	add.s64 	%rd266, %rd266, %rd154;
	bar.sync 	0;
	@%p134 bra 	$L__BB0_105;
	mov.b32 	%r976, 0;
	st.shared.u32 	[%r13], %r976;
$L__BB0_105:
	bar.sync 	0;
$L__BB0_106:
	max.u64 	%rd52, %rd266, 1;
	or.b64  	%rd156, %rd265, %rd52;
	and.b64  	%rd157, %rd156, -4294967296;
	setp.ne.s64 	%p143, %rd157, 0;
	@%p143 bra 	$L__BB0_108;
	cvt.u32.u64 	%r977, %rd52;
	cvt.u32.u64 	%r978, %rd265;
	div.u32 	%r979, %r978, %r977;
	cvt.u64.u32 	%rd267, %r979;
	bra.uni 	$L__BB0_109;
$L__BB0_108:
	div.s64 	%rd267, %rd265, %rd52;
$L__BB0_109:
	setp.ne.s32 	%p144, %r210, 0;
	cvt.u32.u64 	%r980, %rd267;
	max.s32 	%r981, %r980, -127;
	min.s32 	%r982, %r981, 127;
	st.shared.u8 	[%r10+512], %r982;
	bar.sync 	0;
	add.s32 	%r983, %r28, 107;
	shr.u32 	%r984, %r983, 16;
	xor.b32  	%r985, %r984, %r983;
	mul.lo.s32 	%r986, %r985, -2048144789;
	shr.u32 	%r987, %r986, 13;
	xor.b32  	%r988, %r987, %r986;
	mul.lo.s32 	%r989, %r988, -1028477387;
	shr.u32 	%r990, %r989, 16;
	xor.b32  	%r991, %r990, %r989;
	and.b32  	%r992, %r991, 1;
	setp.eq.b32 	%p145, %r992, 1;
	shr.u32 	%r993, %r991, 1;
	and.b32  	%r994, %r993, 15;
	neg.s32 	%r995, %r994;
	selp.b32 	%r996, %r994, %r995, %p145;
	mul.lo.s32 	%r997, %r982, %r996;
	mov.b32 	%r998, -1;
	redux.sync.add.s32 %r80, %r997, %r998;
	@%p144 bra 	$L__BB0_111;
	st.shared.u32 	[%r11], %r80;
$L__BB0_111:
	setp.ne.s32 	%p146, %r3, 0;
	bar.sync 	0;
	@%p146 bra 	$L__BB0_113;
	ld.shared.u32 	%r999, [_ZZ21train_sequence_kernelPKhliPK16TransformerModelPaPijiE12temp_storage+20];
	add.s32 	%r1000, %r999, %r80;
	ld.shared.u32 	%r1001, [_ZZ21train_sequence_kernelPKhliPK16TransformerModelPaPijiE12temp_storage+24];
	add.s32 	%r1002, %r1000, %r1001;
	ld.shared.u32 	%r1003, [_ZZ21train_sequence_kernelPKhliPK16TransformerModelPaPijiE12temp_storage+28];
	add.s32 	%r1004, %r1002, %r1003;
	ld.shared.u32 	%r1005, [_ZZ21train_sequence_kernelPKhliPK16TransformerModelPaPijiE12temp_storage+32];
	add.s32 	%r1006, %r1004, %r1005;
	ld.shared.u32 	%r1007, [_ZZ21train_sequence_kernelPKhliPK16TransformerModelPaPijiE12temp_storage+36];
	add.s32 	%r1008, %r1006, %r1007;
	ld.shared.u32 	%r1009, [_ZZ21train_sequence_kernelPKhliPK16TransformerModelPaPijiE12temp_storage+40];
	add.s32 	%r1010, %r1008, %r1009;
	ld.shared.u32 	%r1011, [_ZZ21train_sequence_kernelPKhliPK16TransformerModelPaPijiE12temp_storage+44];
	add.s32 	%r1012, %r1010, %r1011;
	ld.shared.u32 	%r1013, [_ZZ21train_sequence_kernelPKhliPK16TransformerModelPaPijiE12temp_storage+48];
	add.s32 	%r1014, %r1012, %r1013;
	ld.shared.u32 	%r1015, [_ZZ21train_sequence_kernelPKhliPK16TransformerModelPaPijiE12temp_storage+52];
	add.s32 	%r1016, %r1014, %r1015;
	ld.shared.u32 	%r1017, [_ZZ21train_sequence_kernelPKhliPK16TransformerModelPaPijiE12temp_storage+56];
	add.s32 	%r1018, %r1016, %r1017;
	ld.shared.u32 	%r1019, [_ZZ21train_sequence_kernelPKhliPK16TransformerModelPaPijiE12temp_storage+60];
	add.s32 	%r1020, %r1018, %r1019;
	ld.shared.u32 	%r1021, [_ZZ21train_sequence_kernelPKhliPK16TransformerModelPaPijiE12temp_storage+64];
	add.s32 	%r1022, %r1020, %r1021;
	ld.shared.u32 	%r1023, [_ZZ21train_sequence_kernelPKhliPK16TransformerModelPaPijiE12temp_storage+68];
	add.s32 	%r1024, %r1022, %r1023;
	ld.shared.u32 	%r1025, [_ZZ21train_sequence_kernelPKhliPK16TransformerModelPaPijiE12temp_storage+72];
	add.s32 	%r1026, %r1024, %r1025;
	ld.shared.u32 	%r1027, [_ZZ21train_sequence_kernelPKhliPK16TransformerModelPaPijiE12temp_storage+76];
	add.s32 	%r1028, %r1026, %r1027;
	st.shared.u32 	[_ZZ21train_sequence_kernelPKhliPK16TransformerModelPaPijiE13shared_scalar], %r1028;
$L__BB0_113:
	shl.b64 	%rd158, %rd14, 18;
	add.s64 	%rd56, %rd1, %rd158;
	bar.sync 	0;
	ld.shared.u32 	%r81, [_ZZ21train_sequence_kernelPKhliPK16TransformerModelPaPijiE13shared_scalar];
	bar.sync 	0;
	mov.b32 	%r1798, 0;
	mov.u32 	%r1799, %r1798;
$L__BB0_114:
	shl.b32 	%r1094, %r1798, 2;
	mov.u32 	%r1095, s_mem;
	add.s32 	%r1096, %r1095, %r1094;
	ld.shared.u32 	%r1031, [%r1096+512];
	shl.b32 	%r1097, %r1798, 9;
	add.s32 	%r1098, %r1097, %r3;
	mul.wide.u32 	%rd159, %r1098, 4;
	add.s64 	%rd160, %rd56, %rd159;
	ld.global.nc.u32 	%r1032, [%rd160+9581056];
	// begin inline asm
	dp4a.s32.s32 %r1030, %r1031, %r1032, %r1799;
	// end inline asm
	ld.shared.u32 	%r1035, [%r1096+516];
	ld.global.nc.u32 	%r1036, [%rd160+9583104];
	// begin inline asm
	dp4a.s32.s32 %r1034, %r1035, %r1036, %r1030;
	// end inline asm
	ld.shared.u32 	%r1039, [%r1096+520];
	ld.global.nc.u32 	%r1040, [%rd160+9585152];
	// begin inline asm
	dp4a.s32.s32 %r1038, %r1039, %r1040, %r1034;
	// end inline asm
	ld.shared.u32 	%r1043, [%r1096+524];
	ld.global.nc.u32 	%r1044, [%rd160+9587200];
	// begin inline asm
	dp4a.s32.s32 %r1042, %r1043, %r1044, %r1038;
	// end inline asm
	ld.shared.u32 	%r1047, [%r1096+528];
	ld.global.nc.u32 	%r1048, [%rd160+9589248];
	// begin inline asm
	dp4a.s32.s32 %r1046, %r1047, %r1048, %r1042;
	// end inline asm
	ld.shared.u32 	%r1051, [%r1096+532];
	ld.global.nc.u32 	%r1052, [%rd160+9591296];
	// begin inline asm
	dp4a.s32.s32 %r1050, %r1051, %r1052, %r1046;
	// end inline asm
	ld.shared.u32 	%r1055, [%r1096+536];
	ld.global.nc.u32 	%r1056, [%rd160+9593344];
	// begin inline asm
	dp4a.s32.s32 %r1054, %r1055, %r1056, %r1050;
	// end inline asm
	ld.shared.u32 	%r1059, [%r1096+540];
	ld.global.nc.u32 	%r1060, [%rd160+9595392];
	// begin inline asm
	dp4a.s32.s32 %r1058, %r1059, %r1060, %r1054;
	// end inline asm
	ld.shared.u32 	%r1063, [%r1096+544];
	ld.global.nc.u32 	%r1064, [%rd160+9597440];
	// begin inline asm
	dp4a.s32.s32 %r1062, %r1063, %r1064, %r1058;
	// end inline asm
	ld.shared.u32 	%r1067, [%r1096+548];
	ld.global.nc.u32 	%r1068, [%rd160+9599488];
	// begin inline asm
	dp4a.s32.s32 %r1066, %r1067, %r1068, %r1062;
	// end inline asm
	ld.shared.u32 	%r1071, [%r1096+552];
	ld.global.nc.u32 	%r1072, [%rd160+9601536];
	// begin inline asm
	dp4a.s32.s32 %r1070, %r1071, %r1072, %r1066;
	// end inline asm
	ld.shared.u32 	%r1075, [%r1096+556];
	ld.global.nc.u32 	%r1076, [%rd160+9603584];
	// begin inline asm
	dp4a.s32.s32 %r1074, %r1075, %r1076, %r1070;
	// end inline asm
	ld.shared.u32 	%r1079, [%r1096+560];
	ld.global.nc.u32 	%r1080, [%rd160+9605632];
	// begin inline asm
	dp4a.s32.s32 %r1078, %r1079, %r1080, %r1074;
	// end inline asm
	ld.shared.u32 	%r1083, [%r1096+564];
	ld.global.nc.u32 	%r1084, [%rd160+9607680];
	// begin inline asm
	dp4a.s32.s32 %r1082, %r1083, %r1084, %r1078;
	// end inline asm
	ld.shared.u32 	%r1087, [%r1096+568];
	ld.global.nc.u32 	%r1088, [%rd160+9609728];
	// begin inline asm
	dp4a.s32.s32 %r1086, %r1087, %r1088, %r1082;
	// end inline asm
	ld.shared.u32 	%r1091, [%r1096+572];
	ld.global.nc.u32 	%r1092, [%rd160+9611776];
	// begin inline asm
	dp4a.s32.s32 %r1799, %r1091, %r1092, %r1086;
	// end inline asm
	add.s32 	%r1798, %r1798, 16;
	setp.ne.s32 	%p147, %r1798, 128;
	@%p147 bra 	$L__BB0_114;
	add.s32 	%r1099, %r28, 106;
	shr.u32 	%r1100, %r1099, 16;
	xor.b32  	%r1101, %r1100, %r1099;
	mul.lo.s32 	%r1102, %r1101, -2048144789;
	shr.u32 	%r1103, %r1102, 13;
	xor.b32  	%r1104, %r1103, %r1102;
	mul.lo.s32 	%r1105, %r1104, -1028477387;
	shr.u32 	%r1106, %r1105, 16;
	xor.b32  	%r1107, %r1106, %r1105;
	and.b32  	%r1108, %r1107, 1;
	setp.eq.b32 	%p149, %r1108, 1;
	shr.u32 	%r1109, %r1107, 1;
	and.b32  	%r1110, %r1109, 15;
	neg.s32 	%r1111, %r1110;
	selp.b32 	%r1112, %r1110, %r1111, %p149;
	mul.lo.s32 	%r1113, %r1112, %r5;
	mul.lo.s32 	%r1114, %r1113, %r81;
	shr.s32 	%r1115, %r1114, 4;
	add.s32 	%r1116, %r1799, %r1115;
	shr.s32 	%r1117, %r1116, 8;
	ld.shared.s8 	%r1118, [%r10];
	add.s32 	%r1119, %r1117, %r1118;
	max.s32 	%r1120, %r1119, -127;
	min.s32 	%r1121, %r1120, 127;
	st.shared.u8 	[%r10], %r1121;
	bar.sync 	0;
	ld.shared.s8 	%rs9, [%r10];
	abs.s16 	%rs10, %rs9;
	cvt.u32.u16 	%r1122, %rs10;
	mov.b32 	%r1123, -1;
	redux.sync.add.s32 %r86, %r1122, %r1123;
	@%p144 bra 	$L__BB0_117;
	st.shared.u32 	[%r11], %r86;
$L__BB0_117:
	bar.sync 	0;
	@%p146 bra 	$L__BB0_119;
	ld.shared.u32 	%r1124, [_ZZ21train_sequence_kernelPKhliPK16TransformerModelPaPijiE12temp_storage+20];
	add.s32 	%r1125, %r1124, %r86;
	ld.shared.u32 	%r1126, [_ZZ21train_sequence_kernelPKhliPK16TransformerModelPaPijiE12temp_storage+24];
	add.s32 	%r1127, %r1125, %r1126;
	ld.shared.u32 	%r1128, [_ZZ21train_sequence_kernelPKhliPK16TransformerModelPaPijiE12temp_storage+28];
	add.s32 	%r1129, %r1127, %r1128;
	ld.shared.u32 	%r1130, [_ZZ21train_sequence_kernelPKhliPK16TransformerModelPaPijiE12temp_storage+32];
	add.s32 	%r1131, %r1129, %r1130;
	ld.shared.u32 	%r1132, [_ZZ21train_sequence_kernelPKhliPK16TransformerModelPaPijiE12temp_storage+36];
	add.s32 	%r1133, %r1131, %r1132;
	ld.shared.u32 	%r1134, [_ZZ21train_sequence_kernelPKhliPK16TransformerModelPaPijiE12temp_storage+40];
	add.s32 	%r1135, %r1133, %r1134;
	ld.shared.u32 	%r1136, [_ZZ21train_sequence_kernelPKhliPK16TransformerModelPaPijiE12temp_storage+44];
	add.s32 	%r1137, %r1135, %r1136;
	ld.shared.u32 	%r1138, [_ZZ21train_sequence_kernelPKhliPK16TransformerModelPaPijiE12temp_storage+48];
	add.s32 	%r1139, %r1137, %r1138;
	ld.shared.u32 	%r1140, [_ZZ21train_sequence_kernelPKhliPK16TransformerModelPaPijiE12temp_storage+52];
	add.s32 	%r1141, %r1139, %r1140;
	ld.shared.u32 	%r1142, [_ZZ21train_sequence_kernelPKhliPK16TransformerModelPaPijiE12temp_storage+56];
	add.s32 	%r1143, %r1141, %r1142;
	ld.shared.u32 	%r1144, [_ZZ21train_sequence_kernelPKhliPK16TransformerModelPaPijiE12temp_storage+60];
	add.s32 	%r1145, %r1143, %r1144;
	ld.shared.u32 	%r1146, [_ZZ21train_sequence_kernelPKhliPK16TransformerModelPaPijiE12temp_storage+64];
	add.s32 	%r1147, %r1145, %r1146;
	ld.shared.u32 	%r1148, [_ZZ21train_sequence_kernelPKhliPK16TransformerModelPaPijiE12temp_storage+68];
	add.s32 	%r1149, %r1147, %r1148;
	ld.shared.u32 	%r1150, [_ZZ21train_sequence_kernelPKhliPK16TransformerModelPaPijiE12temp_storage+72];
	add.s32 	%r1151, %r1149, %r1150;
	ld.shared.u32 	%r1152, [_ZZ21train_sequence_kernelPKhliPK16TransformerModelPaPijiE12temp_storage+76];
	add.s32 	%r1153, %r1151, %r1152;
	st.shared.u32 	[_ZZ21train_sequence_kernelPKhliPK16TransformerModelPaPijiE13shared_scalar], %r1153;
$L__BB0_119:
	bar.sync 	0;
	ld.shared.u32 	%r1154, [_ZZ21train_sequence_kernelPKhliPK16TransformerModelPaPijiE13shared_scalar];
	bar.sync 	0;
	shr.s32 	%r1155, %r1154, 31;
	shr.u32 	%r1156, %r1155, 23;
	add.s32 	%r1157, %r1154, %r1156;
	shr.s32 	%r1158, %r1157, 9;
	add.s32 	%r1159, %r1154, 511;
	setp.lt.u32 	%p152, %r1159, 1023;
	selp.b32 	%r1160, 1, %r1158, %p152;
	ld.global.nc.u8 	%rs11, [%rd15+12726784];
	cvt.s32.s8 	%r1161, %rs11;
	add.s32 	%r1162, %r28, 200;
	shr.u32 	%r1163, %r1162, 16;
	xor.b32  	%r1164, %r1163, %r1162;
	mul.lo.s32 	%r1165, %r1164, -2048144789;
	shr.u32 	%r1166, %r1165, 13;
	xor.b32  	%r1167, %r1166, %r1165;
	mul.lo.s32 	%r1168, %r1167, -1028477387;
	shr.u32 	%r1169, %r1168, 16;
	xor.b32  	%r1170, %r1169, %r1168;
	and.b32  	%r1171, %r1170, 1;
	setp.eq.b32 	%p153, %r1171, 1;
	shr.u32 	%r1172, %r1170, 1;
	and.b32  	%r1173, %r1172, 15;
	neg.s32 	%r1174, %r1173;
	selp.b32 	%r1175, %r1173, %r1174, %p153;
	ld.global.nc.u8 	%rs12, [%rd15+12732928];
	cvt.s32.s8 	%r1176, %rs12;
	add.s32 	%r1177, %r28, 210;
	shr.u32 	%r1178, %r1177, 16;
	xor.b32  	%r1179, %r1178, %r1177;
	mul.lo.s32 	%r1180, %r1179, -2048144789;
	shr.u32 	%r1181, %r1180, 13;
	xor.b32  	%r1182, %r1181, %r1180;
	mul.lo.s32 	%r1183, %r1182, -1028477387;
	shr.u32 	%r1184, %r1183, 16;
	xor.b32  	%r1185, %r1184, %r1183;
	and.b32  	%r1186, %r1185, 1;
	setp.eq.b32 	%p154, %r1186, 1;
	shr.u32 	%r1187, %r1185, 1;
	and.b32  	%r1188, %r1187, 15;
	neg.s32 	%r1189, %r1188;
	selp.b32 	%r1190, %r1188, %r1189, %p154;
	ld.shared.s8 	%r1191, [%r10];
	mul.lo.s32 	%r1192, %r1175, %r5;
	shr.s32 	%r1193, %r1192, 2;
	add.s32 	%r1194, %r1193, %r1161;
	mul.lo.s32 	%r1195, %r1194, %r1191;
	div.s32 	%r1196, %r1195, %r1160;
	mul.lo.s32 	%r1197, %r1190, %r5;
	shr.s32 	%r1198, %r1197, 2;
	add.s32 	%r1199, %r1198, %r1176;
	add.s32 	%r1200, %r1199, %r1196;
	max.s32 	%r1201, %r1200, -127;
	min.s32 	%r1202, %r1201, 127;
	st.shared.u8 	[%r10+512], %r1202;
	bar.sync 	0;
	add.s32 	%r1203, %r28, 301;
	shr.u32 	%r1204, %r1203, 16;
	xor.b32  	%r1205, %r1204, %r1203;
	mul.lo.s32 	%r1206, %r1205, -2048144789;
	shr.u32 	%r1207, %r1206, 13;
	xor.b32  	%r1208, %r1207, %r1206;
	mul.lo.s32 	%r1209, %r1208, -1028477387;
	shr.u32 	%r1210, %r1209, 16;
	xor.b32  	%r1211, %r1210, %r1209;
	and.b32  	%r1212, %r1211, 1;
	setp.eq.b32 	%p155, %r1212, 1;
	shr.u32 	%r1213, %r1211, 1;
	and.b32  	%r1214, %r1213, 15;
	neg.s32 	%r1215, %r1214;
	selp.b32 	%r1216, %r1214, %r1215, %p155;
	mul.lo.s32 	%r1217, %r1202, %r1216;
	mov.b32 	%r1218, -1;
	redux.sync.add.s32 %r87, %r1217, %r1218;
	@%p144 bra 	$L__BB0_121;
	st.shared.u32 	[%r11], %r87;
$L__BB0_121:
	bar.sync 	0;
	@%p146 bra 	$L__BB0_123;
	ld.shared.u32 	%r1219, [_ZZ21train_sequence_kernelPKhliPK16TransformerModelPaPijiE12temp_storage+20];
	add.s32 	%r1220, %r1219, %r87;
	ld.shared.u32 	%r1221, [_ZZ21train_sequence_kernelPKhliPK16TransformerModelPaPijiE12temp_storage+24];
	add.s32 	%r1222, %r1220, %r1221;
	ld.shared.u32 	%r1223, [_ZZ21train_sequence_kernelPKhliPK16TransformerModelPaPijiE12temp_storage+28];
	add.s32 	%r1224, %r1222, %r1223;
	ld.shared.u32 	%r1225, [_ZZ21train_sequence_kernelPKhliPK16TransformerModelPaPijiE12temp_storage+32];
	add.s32 	%r1226, %r1224, %r1225;
	ld.shared.u32 	%r1227, [_ZZ21train_sequence_kernelPKhliPK16TransformerModelPaPijiE12temp_storage+36];
	add.s32 	%r1228, %r1226, %r1227;
	ld.shared.u32 	%r1229, [_ZZ21train_sequence_kernelPKhliPK16TransformerModelPaPijiE12temp_storage+40];
	add.s32 	%r1230, %r1228, %r1229;
	ld.shared.u32 	%r1231, [_ZZ21train_sequence_kernelPKhliPK16TransformerModelPaPijiE12temp_storage+44];
	add.s32 	%r1232, %r1230, %r1231;
	ld.shared.u32 	%r1233, [_ZZ21train_sequence_kernelPKhliPK16TransformerModelPaPijiE12temp_storage+48];
	add.s32 	%r1234, %r1232, %r1233;
	ld.shared.u32 	%r1235, [_ZZ21train_sequence_kernelPKhliPK16TransformerModelPaPijiE12temp_storage+52];
	add.s32 	%r1236, %r1234, %r1235;
	ld.shared.u32 	%r1237, [_ZZ21train_sequence_kernelPKhliPK16TransformerModelPaPijiE12temp_storage+56];
	add.s32 	%r1238, %r1236, %r1237;
	ld.shared.u32 	%r1239, [_ZZ21train_sequence_kernelPKhliPK16TransformerModelPaPijiE12temp_storage+60];
	add.s32 	%r1240, %r1238, %r1239;
	ld.shared.u32 	%r1241, [_ZZ21train_sequence_kernelPKhliPK16TransformerModelPaPijiE12temp_storage+64];
	add.s32 	%r1242, %r1240, %r1241;
	ld.shared.u32 	%r1243, [_ZZ21train_sequence_kernelPKhliPK16TransformerModelPaPijiE12temp_storage+68];
	add.s32 	%r1244, %r1242, %r1243;
	ld.shared.u32 	%r1245, [_ZZ21train_sequence_kernelPKhliPK16TransformerModelPaPijiE12temp_storage+72];
	add.s32 	%r1246, %r1244, %r1245;
	ld.shared.u32 	%r1247, [_ZZ21train_sequence_kernelPKhliPK16TransformerModelPaPijiE12temp_storage+76];
	add.s32 	%r1248, %r1246, %r1247;
	st.shared.u32 	[_ZZ21train_sequence_kernelPKhliPK16TransformerModelPaPijiE13shared_scalar], %r1248;
$L__BB0_123:
	bar.sync 	0;
	ld.shared.u32 	%r1250, [_ZZ21train_sequence_kernelPKhliPK16TransformerModelPaPijiE13shared_scalar];
	bar.sync 	0;
	mad.lo.s64 	%rd57, %rd14, 786432, %rd56;
	add.s32 	%r88, %r26, 400;
	mul.lo.s32 	%r89, %r1250, %r5;
	mul.lo.s64 	%rd58, %rd14, -1046528;
	mov.b32 	%r1800, 0;
$L__BB0_124:
	shl.b32 	%r91, %r1800, 9;
	add.s32 	%r92, %r91, %r3;
	mov.b32 	%r1801, 0;
	mov.u32 	%r1802, %r1801;
$L__BB0_125:
	shl.b32 	%r1316, %r1801, 2;
	mov.u32 	%r1317, s_mem;
	add.s32 	%r1318, %r1317, %r1316;
	ld.shared.u32 	%r1253, [%r1318+512];
	shl.b32 	%r1319, %r1801, 11;
	add.s32 	%r1320, %r1319, %r92;
	mul.wide.u32 	%rd161, %r1320, 4;
	add.s64 	%rd162, %rd57, %rd161;
	ld.global.nc.u32 	%r1254, [%rd162+12739072];
	// begin inline asm
	dp4a.s32.s32 %r1252, %r1253, %r1254, %r1802;
	// end inline asm
	ld.shared.u32 	%r1257, [%r1318+516];
	ld.global.nc.u32 	%r1258, [%rd162+12747264];
	// begin inline asm
	dp4a.s32.s32 %r1256, %r1257, %r1258, %r1252;
	// end inline asm
	ld.shared.u32 	%r1261, [%r1318+520];
	ld.global.nc.u32 	%r1262, [%rd162+12755456];
	// begin inline asm
	dp4a.s32.s32 %r1260, %r1261, %r1262, %r1256;
	// end inline asm
	ld.shared.u32 	%r1265, [%r1318+524];
	ld.global.nc.u32 	%r1266, [%rd162+12763648];
	// begin inline asm
	dp4a.s32.s32 %r1264, %r1265, %r1266, %r1260;
	// end inline asm
	ld.shared.u32 	%r1269, [%r1318+528];
	ld.global.nc.u32 	%r1270, [%rd162+12771840];
	// begin inline asm
	dp4a.s32.s32 %r1268, %r1269, %r1270, %r1264;
	// end inline asm
	ld.shared.u32 	%r1273, [%r1318+532];
	ld.global.nc.u32 	%r1274, [%rd162+12780032];
	// begin inline asm
	dp4a.s32.s32 %r1272, %r1273, %r1274, %r1268;
	// end inline asm
	ld.shared.u32 	%r1277, [%r1318+536];
	ld.global.nc.u32 	%r1278, [%rd162+12788224];
	// begin inline asm
	dp4a.s32.s32 %r1276, %r1277, %r1278, %r1272;
	// end inline asm
	ld.shared.u32 	%r1281, [%r1318+540];
	ld.global.nc.u32 	%r1282, [%rd162+12796416];
	// begin inline asm
	dp4a.s32.s32 %r1280, %r1281, %r1282, %r1276;
	// end inline asm
	ld.shared.u32 	%r1285, [%r1318+544];
	ld.global.nc.u32 	%r1286, [%rd162+12804608];
	// begin inline asm
	dp4a.s32.s32 %r1284, %r1285, %r1286, %r1280;
	// end inline asm
	ld.shared.u32 	%r1289, [%r1318+548];
	ld.global.nc.u32 	%r1290, [%rd162+12812800];
	// begin inline asm
	dp4a.s32.s32 %r1288, %r1289, %r1290, %r1284;
	// end inline asm
	ld.shared.u32 	%r1293, [%r1318+552];
	ld.global.nc.u32 	%r1294, [%rd162+12820992];
	// begin inline asm
	dp4a.s32.s32 %r1292, %r1293, %r1294, %r1288;
	// end inline asm
	ld.shared.u32 	%r1297, [%r1318+556];
	ld.global.nc.u32 	%r1298, [%rd162+12829184];
	// begin inline asm
	dp4a.s32.s32 %r1296, %r1297, %r1298, %r1292;
	// end inline asm
	ld.shared.u32 	%r1301, [%r1318+560];
	ld.global.nc.u32 	%r1302, [%rd162+12837376];
	// begin inline asm
	dp4a.s32.s32 %r1300, %r1301, %r1302, %r1296;
	// end inline asm
	ld.shared.u32 	%r1305, [%r1318+564];
	ld.global.nc.u32 	%r1306, [%rd162+12845568];
	// begin inline asm
	dp4a.s32.s32 %r1304, %r1305, %r1306, %r1300;
	// end inline asm
	ld.shared.u32 	%r1309, [%r1318+568];
	ld.global.nc.u32 	%r1310, [%rd162+12853760];
	// begin inline asm
	dp4a.s32.s32 %r1308, %r1309, %r1310, %r1304;
	// end inline asm
	ld.shared.u32 	%r1313, [%r1318+572];
	ld.global.nc.u32 	%r1314, [%rd162+12861952];
	// begin inline asm
	dp4a.s32.s32 %r1802, %r1313, %r1314, %r1308;
	// end inline asm
	add.s32 	%r1801, %r1801, 16;
	setp.ne.s32 	%p157, %r1801, 128;
	@%p157 bra 	$L__BB0_125;
	mad.lo.s32 	%r1321, %r92, -1640531527, %r88;
	shr.u32 	%r1322, %r1321, 16;
	xor.b32  	%r1323, %r1322, %r1321;
	mul.lo.s32 	%r1324, %r1323, -2048144789;
	shr.u32 	%r1325, %r1324, 13;
	xor.b32  	%r1326, %r1325, %r1324;
	mul.lo.s32 	%r1327, %r1326, -1028477387;
	shr.u32 	%r1328, %r1327, 16;
	xor.b32  	%r1329, %r1328, %r1327;
	and.b32  	%r1330, %r1329, 1;
	setp.eq.b32 	%p158, %r1330, 1;
	shr.u32 	%r1331, %r1329, 1;
	and.b32  	%r1332, %r1331, 15;
	neg.s32 	%r1333, %r1332;
	selp.b32 	%r1334, %r1332, %r1333, %p158;
	mul.lo.s32 	%r1335, %r89, %r1334;
	shr.s32 	%r1336, %r1335, 4;
	add.s32 	%r1337, %r1802, %r1336;
	shr.s32 	%r1338, %r1337, 4;
	cvt.u64.u32 	%rd163, %r92;
	add.s64 	%rd164, %rd58, %rd163;
	add.s64 	%rd165, %rd57, %rd164;
	ld.global.nc.u8 	%rs13, [%rd165+25321984];
	cvt.s32.s8 	%r1339, %rs13;
	add.s32 	%r1340, %r1321, 10;
	shr.u32 	%r1341, %r1340, 16;
	xor.b32  	%r1342, %r1341, %r1340;
	mul.lo.s32 	%r1343, %r1342, -2048144789;
	shr.u32 	%r1344, %r1343, 13;
	xor.b32  	%r1345, %r1344, %r1343;
	mul.lo.s32 	%r1346, %r1345, -1028477387;
	shr.u32 	%r1347, %r1346, 16;
	xor.b32  	%r1348, %r1347, %r1346;
	and.b32  	%r1349, %r1348, 1;
	setp.eq.b32 	%p159, %r1349, 1;
	shr.u32 	%r1350, %r1348, 1;
	and.b32  	%r1351, %r1350, 15;
	neg.s32 	%r1352, %r1351;
	selp.b32 	%r1353, %r1351, %r1352, %p159;
	mul.lo.s32 	%r1354, %r1353, %r5;
	shr.s32 	%r1355, %r1354, 2;
	add.s32 	%r1356, %r1338, %r1355;
	add.s32 	%r1357, %r1356, %r1339;
	max.s32 	%r1358, %r1357, -127;
	min.s32 	%r1359, %r1358, 127;
	and.b32  	%r1360, %r1359, 255;
	cvt.u64.u32 	%rd166, %r1360;
	mov.u64 	%rd167, d_ACT_LUT;
	add.s64 	%rd168, %rd167, %rd166;
	ld.const.u8 	%rs14, [%rd168];
	add.s32 	%r1361, %r19, %r91;
	st.shared.u8 	[%r1361], %rs14;
	add.s32 	%r1800, %r1800, 1;
	setp.ne.s32 	%p160, %r1800, 4;
	@%p160 bra 	$L__BB0_124;
	bar.sync 	0;
	add.s32 	%r1362, %r26, %r7;
	ld.shared.s8 	%r1363, [%r10+1280];
	add.s32 	%r1364, %r1362, 403;
	shr.u32 	%r1365, %r1364, 16;
	xor.b32  	%r1366, %r1365, %r1364;
	mul.lo.s32 	%r1367, %r1366, -2048144789;
	shr.u32 	%r1368, %r1367, 13;
	xor.b32  	%r1369, %r1368, %r1367;
	mul.lo.s32 	%r1370, %r1369, -1028477387;
	shr.u32 	%r1371, %r1370, 16;
	xor.b32  	%r1372, %r1371, %r1370;
	and.b32  	%r1373, %r1372, 1;
	setp.eq.b32 	%p162, %r1373, 1;
	shr.u32 	%r1374, %r1372, 1;
	and.b32  	%r1375, %r1374, 15;
	neg.s32 	%r1376, %r1375;
	selp.b32 	%r1377, %r1375, %r1376, %p162;
	mul.lo.s32 	%r1378, %r1377, %r1363;
	ld.shared.s8 	%r1379, [%r10+1792];
	add.s32 	%r1380, %r1362, 1861448595;
	shr.u32 	%r1381, %r1380, 16;
	xor.b32  	%r1382, %r1381, %r1380;
	mul.lo.s32 	%r1383, %r1382, -2048144789;
	shr.u32 	%r1384, %r1383, 13;
	xor.b32  	%r1385, %r1384, %r1383;
	mul.lo.s32 	%r1386, %r1385, -1028477387;
	shr.u32 	%r1387, %r1386, 16;
	xor.b32  	%r1388, %r1387, %r1386;
	and.b32  	%r1389, %r1388, 1;
	setp.eq.b32 	%p163, %r1389, 1;
	shr.u32 	%r1390, %r1388, 1;
	and.b32  	%r1391, %r1390, 15;
	neg.s32 	%r1392, %r1391;
	selp.b32 	%r1393, %r1391, %r1392, %p163;
	mad.lo.s32 	%r1394, %r1393, %r1379, %r1378;
	ld.shared.s8 	%r1395, [%r10+2304];
	add.s32 	%r1396, %r1362, -572070509;
	shr.u32 	%r1397, %r1396, 16;
	xor.b32  	%r1398, %r1397, %r1396;
	mul.lo.s32 	%r1399, %r1398, -2048144789;
	shr.u32 	%r1400, %r1399, 13;
	xor.b32  	%r1401, %r1400, %r1399;
	mul.lo.s32 	%r1402, %r1401, -1028477387;
	shr.u32 	%r1403, %r1402, 16;
	xor.b32  	%r1404, %r1403, %r1402;
	and.b32  	%r1405, %r1404, 1;
	setp.eq.b32 	%p164, %r1405, 1;
	shr.u32 	%r1406, %r1404, 1;
	and.b32  	%r1407, %r1406, 15;
	neg.s32 	%r1408, %r1407;
	selp.b32 	%r1409, %r1407, %r1408, %p164;
	mad.lo.s32 	%r1410, %r1409, %r1395, %r1394;
	ld.shared.s8 	%r1411, [%r10+2816];
	add.s32 	%r1412, %r1362, 1289377683;
	shr.u32 	%r1413, %r1412, 16;
	xor.b32  	%r1414, %r1413, %r1412;
	mul.lo.s32 	%r1415, %r1414, -2048144789;
	shr.u32 	%r1416, %r1415, 13;
	xor.b32  	%r1417, %r1416, %r1415;
	mul.lo.s32 	%r1418, %r1417, -1028477387;
	shr.u32 	%r1419, %r1418, 16;
	xor.b32  	%r1420, %r1419, %r1418;
	and.b32  	%r1421, %r1420, 1;
	setp.eq.b32 	%p165, %r1421, 1;
	shr.u32 	%r1422, %r1420, 1;
	and.b32  	%r1423, %r1422, 15;
	neg.s32 	%r1424, %r1423;
	selp.b32 	%r1425, %r1423, %r1424, %p165;
	mad.lo.s32 	%r1426, %r1425, %r1411, %r1410;
	mov.b32 	%r1427, -1;
	redux.sync.add.s32 %r98, %r1426, %r1427;
	@%p144 bra 	$L__BB0_129;
	st.shared.u32 	[%r11], %r98;
$L__BB0_129:
	bar.sync 	0;
	@%p146 bra 	$L__BB0_131;
	ld.shared.u32 	%r1428, [_ZZ21train_sequence_kernelPKhliPK16TransformerModelPaPijiE12temp_storage+20];
	add.s32 	%r1429, %r1428, %r98;
	ld.shared.u32 	%r1430, [_ZZ21train_sequence_kernelPKhliPK16TransformerModelPaPijiE12temp_storage+24];
	add.s32 	%r1431, %r1429, %r1430;
	ld.shared.u32 	%r1432, [_ZZ21train_sequence_kernelPKhliPK16TransformerModelPaPijiE12temp_storage+28];
	add.s32 	%r1433, %r1431, %r1432;
	ld.shared.u32 	%r1434, [_ZZ21train_sequence_kernelPKhliPK16TransformerModelPaPijiE12temp_storage+32];
	add.s32 	%r1435, %r1433, %r1434;
	ld.shared.u32 	%r1436, [_ZZ21train_sequence_kernelPKhliPK16TransformerModelPaPijiE12temp_storage+36];
	add.s32 	%r1437, %r1435, %r1436;
	ld.shared.u32 	%r1438, [_ZZ21train_sequence_kernelPKhliPK16TransformerModelPaPijiE12temp_storage+40];
	add.s32 	%r1439, %r1437, %r1438;
	ld.shared.u32 	%r1440, [_ZZ21train_sequence_kernelPKhliPK16TransformerModelPaPijiE12temp_storage+44];
	add.s32 	%r1441, %r1439, %r1440;
	ld.shared.u32 	%r1442, [_ZZ21train_sequence_kernelPKhliPK16TransformerModelPaPijiE12temp_storage+48];
	add.s32 	%r1443, %r1441, %r1442;
	ld.shared.u32 	%r1444, [_ZZ21train_sequence_kernelPKhliPK16TransformerModelPaPijiE12temp_storage+52];
	add.s32 	%r1445, %r1443, %r1444;
	ld.shared.u32 	%r1446, [_ZZ21train_sequence_kernelPKhliPK16TransformerModelPaPijiE12temp_storage+56];
	add.s32 	%r1447, %r1445, %r1446;
	ld.shared.u32 	%r1448, [_ZZ21train_sequence_kernelPKhliPK16TransformerModelPaPijiE12temp_storage+60];
	add.s32 	%r1449, %r1447, %r1448;
	ld.shared.u32 	%r1450, [_ZZ21train_sequence_kernelPKhliPK16TransformerModelPaPijiE12temp_storage+64];
	add.s32 	%r1451, %r1449, %r1450;
	ld.shared.u32 	%r1452, [_ZZ21train_sequence_kernelPKhliPK16TransformerModelPaPijiE12temp_storage+68];
	add.s32 	%r1453, %r1451, %r1452;
	ld.shared.u32 	%r1454, [_ZZ21train_sequence_kernelPKhliPK16TransformerModelPaPijiE12temp_storage+72];
	add.s32 	%r1455, %r1453, %r1454;
	ld.shared.u32 	%r1456, [_ZZ21train_sequence_kernelPKhliPK16TransformerModelPaPijiE12temp_storage+76];
	add.s32 	%r1457, %r1455, %r1456;
	st.shared.u32 	[_ZZ21train_sequence_kernelPKhliPK16TransformerModelPaPijiE13shared_scalar], %r1457;
$L__BB0_131:
	bar.sync 	0;
	ld.shared.u32 	%r99, [_ZZ21train_sequence_kernelPKhliPK16TransformerModelPaPijiE13shared_scalar];
	bar.sync 	0;
	mov.b32 	%r1803, 0;
	mov.u32 	%r1804, %r1803;
$L__BB0_132:
	shl.b32 	%r1523, %r1803, 2;
	mov.u32 	%r1524, s_mem;
	add.s32 	%r1525, %r1524, %r1523;
	ld.shared.u32 	%r1460, [%r1525+1280];
	shl.b32 	%r1526, %r1803, 9;
	add.s32 	%r1527, %r1526, %r3;
	mul.wide.u32 	%rd169, %r1527, 4;
	add.s64 	%rd170, %rd57, %rd169;
	ld.global.nc.u32 	%r1461, [%rd170+25346560];
	// begin inline asm
	dp4a.s32.s32 %r1459, %r1460, %r1461, %r1804;
	// end inline asm
	ld.shared.u32 	%r1464, [%r1525+1284];
	ld.global.nc.u32 	%r1465, [%rd170+25348608];
	// begin inline asm
	dp4a.s32.s32 %r1463, %r1464, %r1465, %r1459;
	// end inline asm
	ld.shared.u32 	%r1468, [%r1525+1288];
	ld.global.nc.u32 	%r1469, [%rd170+25350656];
	// begin inline asm
	dp4a.s32.s32 %r1467, %r1468, %r1469, %r1463;
	// end inline asm
	ld.shared.u32 	%r1472, [%r1525+1292];
	ld.global.nc.u32 	%r1473, [%rd170+25352704];
	// begin inline asm
	dp4a.s32.s32 %r1471, %r1472, %r1473, %r1467;
	// end inline asm
	ld.shared.u32 	%r1476, [%r1525+1296];
	ld.global.nc.u32 	%r1477, [%rd170+25354752];
	// begin inline asm
	dp4a.s32.s32 %r1475, %r1476, %r1477, %r1471;
	// end inline asm
	ld.shared.u32 	%r1480, [%r1525+1300];
	ld.global.nc.u32 	%r1481, [%rd170+25356800];
	// begin inline asm
	dp4a.s32.s32 %r1479, %r1480, %r1481, %r1475;
	// end inline asm
	ld.shared.u32 	%r1484, [%r1525+1304];
	ld.global.nc.u32 	%r1485, [%rd170+25358848];
	// begin inline asm
	dp4a.s32.s32 %r1483, %r1484, %r1485, %r1479;
	// end inline asm
	ld.shared.u32 	%r1488, [%r1525+1308];
	ld.global.nc.u32 	%r1489, [%rd170+25360896];
	// begin inline asm
	dp4a.s32.s32 %r1487, %r1488, %r1489, %r1483;
	// end inline asm
	ld.shared.u32 	%r1492, [%r1525+1312];
	ld.global.nc.u32 	%r1493, [%rd170+25362944];
	// begin inline asm
	dp4a.s32.s32 %r1491, %r1492, %r1493, %r1487;
	// end inline asm
	ld.shared.u32 	%r1496, [%r1525+1316];
	ld.global.nc.u32 	%r1497, [%rd170+25364992];
	// begin inline asm
	dp4a.s32.s32 %r1495, %r1496, %r1497, %r1491;
	// end inline asm
	ld.shared.u32 	%r1500, [%r1525+1320];
	ld.global.nc.u32 	%r1501, [%rd170+25367040];
	// begin inline asm
	dp4a.s32.s32 %r1499, %r1500, %r1501, %r1495;
	// end inline asm
	ld.shared.u32 	%r1504, [%r1525+1324];
	ld.global.nc.u32 	%r1505, [%rd170+25369088];
	// begin inline asm
	dp4a.s32.s32 %r1503, %r1504, %r1505, %r1499;
	// end inline asm
	ld.shared.u32 	%r1508, [%r1525+1328];
	ld.global.nc.u32 	%r1509, [%rd170+25371136];
	// begin inline asm
	dp4a.s32.s32 %r1507, %r1508, %r1509, %r1503;
	// end inline asm
	ld.shared.u32 	%r1512, [%r1525+1332];
	ld.global.nc.u32 	%r1513, [%rd170+25373184];
	// begin inline asm
	dp4a.s32.s32 %r1511, %r1512, %r1513, %r1507;
	// end inline asm
	ld.shared.u32 	%r1516, [%r1525+1336];
	ld.global.nc.u32 	%r1517, [%rd170+25375232];
	// begin inline asm
	dp4a.s32.s32 %r1515, %r1516, %r1517, %r1511;
	// end inline asm
	ld.shared.u32 	%r1520, [%r1525+1340];
	ld.global.nc.u32 	%r1521, [%rd170+25377280];
	// begin inline asm
	dp4a.s32.s32 %r1804, %r1520, %r1521, %r1515;
	// end inline asm
	add.s32 	%r1803, %r1803, 16;
	setp.ne.s32 	%p167, %r1803, 512;
	@%p167 bra 	$L__BB0_132;
	add.s32 	%r1528, %r28, 302;
	shr.u32 	%r1529, %r1528, 16;
	xor.b32  	%r1530, %r1529, %r1528;
	mul.lo.s32 	%r1531, %r1530, -2048144789;
	shr.u32 	%r1532, %r1531, 13;
	xor.b32  	%r1533, %r1532, %r1531;
	mul.lo.s32 	%r1534, %r1533, -1028477387;
	shr.u32 	%r1535, %r1534, 16;
	xor.b32  	%r1536, %r1535, %r1534;
	and.b32  	%r1537, %r1536, 1;
	setp.eq.b32 	%p168, %r1537, 1;
	shr.u32 	%r1538, %r1536, 1;
	and.b32  	%r1539, %r1538, 15;
	neg.s32 	%r1540, %r1539;
	selp.b32 	%r1541, %r1539, %r1540, %p168;
	mul.lo.s32 	%r1542, %r1541, %r5;
	mul.lo.s32 	%r1543, %r1542, %r99;
	shr.s32 	%r1544, %r1543, 4;
	add.s32 	%r1545, %r1804, %r1544;
	shr.s32 	%r1546, %r1545, 9;
	ld.global.nc.u8 	%rs15, [%rd15+37929472];
	cvt.s32.s8 	%r1547, %rs15;
	add.s32 	%r1548, %r28, 311;
	shr.u32 	%r1549, %r1548, 16;
	xor.b32  	%r1550, %r1549, %r1548;
	mul.lo.s32 	%r1551, %r1550, -2048144789;
	shr.u32 	%r1552, %r1551, 13;
	xor.b32  	%r1553, %r1552, %r1551;
	mul.lo.s32 	%r1554, %r1553, -1028477387;
	shr.u32 	%r1555, %r1554, 16;
	xor.b32  	%r1556, %r1555, %r1554;
	and.b32  	%r1557, %r1556, 1;
	setp.eq.b32 	%p169, %r1557, 1;
	shr.u32 	%r1558, %r1556, 1;
	and.b32  	%r1559, %r1558, 15;
	neg.s32 	%r1560, %r1559;
	selp.b32 	%r1561, %r1559, %r1560, %p169;
	ld.shared.s8 	%r1562, [%r10];
	mul.lo.s32 	%r1563, %r1561, %r5;
	shr.s32 	%r1564, %r1563, 2;
	add.s32 	%r1565, %r1546, %r1564;
	add.s32 	%r1566, %r1565, %r1547;
	add.s32 	%r1567, %r1566, %r1562;
	max.s32 	%r1568, %r1567, -127;
	min.s32 	%r1569, %r1568, 127;
	st.shared.u8 	[%r10], %r1569;
	bar.sync 	0;
	add.s32 	%r1788, %r1788, 1;
	setp.ne.s32 	%p170, %r1788, 12;
	@%p170 bra 	$L__BB0_7;
	ld.shared.s8 	%rs16, [%r10];
	abs.s16 	%rs17, %rs16;
	cvt.u32.u16 	%r1570, %rs17;
	mov.b32 	%r1571, -1;
	redux.sync.add.s32 %r105, %r1570, %r1571;
	@%p144 bra 	$L__BB0_136;
	st.shared.u32 	[%r11], %r105;
$L__BB0_136:
	bar.sync 	0;
	@%p146 bra 	$L__BB0_138;
	ld.shared.u32 	%r1572, [_ZZ21train_sequence_kernelPKhliPK16TransformerModelPaPijiE12temp_storage+20];
	add.s32 	%r1573, %r1572, %r105;
	ld.shared.u32 	%r1574, [_ZZ21train_sequence_kernelPKhliPK16TransformerModelPaPijiE12temp_storage+24];
	add.s32 	%r1575, %r1573, %r1574;
	ld.shared.u32 	%r1576, [_ZZ21train_sequence_kernelPKhliPK16TransformerModelPaPijiE12temp_storage+28];
	add.s32 	%r1577, %r1575, %r1576;
	ld.shared.u32 	%r1578, [_ZZ21train_sequence_kernelPKhliPK16TransformerModelPaPijiE12temp_storage+32];
	add.s32 	%r1579, %r1577, %r1578;
	ld.shared.u32 	%r1580, [_ZZ21train_sequence_kernelPKhliPK16TransformerModelPaPijiE12temp_storage+36];
	add.s32 	%r1581, %r1579, %r1580;
	ld.shared.u32 	%r1582, [_ZZ21train_sequence_kernelPKhliPK16TransformerModelPaPijiE12temp_storage+40];
	add.s32 	%r1583, %r1581, %r1582;
	ld.shared.u32 	%r1584, [_ZZ21train_sequence_kernelPKhliPK16TransformerModelPaPijiE12temp_storage+44];
	add.s32 	%r1585, %r1583, %r1584;
	ld.shared.u32 	%r1586, [_ZZ21train_sequence_kernelPKhliPK16TransformerModelPaPijiE12temp_storage+48];
	add.s32 	%r1587, %r1585, %r1586;
	ld.shared.u32 	%r1588, [_ZZ21train_sequence_kernelPKhliPK16TransformerModelPaPijiE12temp_storage+52];
	add.s32 	%r1589, %r1587, %r1588;
	ld.shared.u32 	%r1590, [_ZZ21train_sequence_kernelPKhliPK16TransformerModelPaPijiE12temp_storage+56];
	add.s32 	%r1591, %r1589, %r1590;
	ld.shared.u32 	%r1592, [_ZZ21train_sequence_kernelPKhliPK16TransformerModelPaPijiE12temp_storage+60];
	add.s32 	%r1593, %r1591, %r1592;
	ld.shared.u32 	%r1594, [_ZZ21train_sequence_kernelPKhliPK16TransformerModelPaPijiE12temp_storage+64];
	add.s32 	%r1595, %r1593, %r1594;
	ld.shared.u32 	%r1596, [_ZZ21train_sequence_kernelPKhliPK16TransformerModelPaPijiE12temp_storage+68];
	add.s32 	%r1597, %r1595, %r1596;
	ld.shared.u32 	%r1598, [_ZZ21train_sequence_kernelPKhliPK16TransformerModelPaPijiE12temp_storage+72];
	add.s32 	%r1599, %r1597, %r1598;
	ld.shared.u32 	%r1600, [_ZZ21train_sequence_kernelPKhliPK16TransformerModelPaPijiE12temp_storage+76];
	add.s32 	%r1601, %r1599, %r1600;
	st.shared.u32 	[_ZZ21train_sequence_kernelPKhliPK16TransformerModelPaPijiE13shared_scalar], %r1601;
$L__BB0_138:
	bar.sync 	0;
	ld.shared.u32 	%r1602, [_ZZ21train_sequence_kernelPKhliPK16TransformerModelPaPijiE13shared_scalar];
	bar.sync 	0;
	shr.s32 	%r1603, %r1602, 31;
	shr.u32 	%r1604, %r1603, 23;
	add.s32 	%r1605, %r1602, %r1604;
	shr.s32 	%r1606, %r1605, 9;
	add.s32 	%r1607, %r1602, 511;
	setp.lt.u32 	%p174, %r1607, 1023;
	selp.b32 	%r1608, 1, %r1606, %p174;
	ld.global.nc.u8 	%rs18, [%rd8+37935616];
	cvt.s32.s8 	%r1609, %rs18;
	ld.global.nc.u8 	%rs19, [%rd8+37936128];
	cvt.s32.s8 	%r1610, %rs19;
	ld.shared.s8 	%r1611, [%r10];
	add.s32 	%r1612, %r16, %r1609;
	mul.lo.s32 	%r1613, %r1612, %r1611;
	div.s32 	%r1614, %r1613, %r1608;
	add.s32 	%r1615, %r17, %r1610;
	add.s32 	%r1616, %r1615, %r1614;
	max.s32 	%r1617, %r1616, -127;
	min.s32 	%r1618, %r1617, 127;
	st.shared.u8 	[%r10+512], %r1618;
	bar.sync 	0;
	mul.lo.s32 	%r1619, %r1618, %r8;
	mov.b32 	%r1620, -1;
	redux.sync.add.s32 %r106, %r1619, %r1620;
	@%p144 bra 	$L__BB0_140;
	st.shared.u32 	[%r11], %r106;
$L__BB0_140:
	bar.sync 	0;
	@%p146 bra 	$L__BB0_142;
	ld.shared.u32 	%r1621, [_ZZ21train_sequence_kernelPKhliPK16TransformerModelPaPijiE12temp_storage+20];
	add.s32 	%r1622, %r1621, %r106;
	ld.shared.u32 	%r1623, [_ZZ21train_sequence_kernelPKhliPK16TransformerModelPaPijiE12temp_storage+24];
	add.s32 	%r1624, %r1622, %r1623;
	ld.shared.u32 	%r1625, [_ZZ21train_sequence_kernelPKhliPK16TransformerModelPaPijiE12temp_storage+28];
	add.s32 	%r1626, %r1624, %r1625;
	ld.shared.u32 	%r1627, [_ZZ21train_sequence_kernelPKhliPK16TransformerModelPaPijiE12temp_storage+32];
	add.s32 	%r1628, %r1626, %r1627;
	ld.shared.u32 	%r1629, [_ZZ21train_sequence_kernelPKhliPK16TransformerModelPaPijiE12temp_storage+36];
	add.s32 	%r1630, %r1628, %r1629;
	ld.shared.u32 	%r1631, [_ZZ21train_sequence_kernelPKhliPK16TransformerModelPaPijiE12temp_storage+40];
	add.s32 	%r1632, %r1630, %r1631;
	ld.shared.u32 	%r1633, [_ZZ21train_sequence_kernelPKhliPK16TransformerModelPaPijiE12temp_storage+44];
	add.s32 	%r1634, %r1632, %r1633;
	ld.shared.u32 	%r1635, [_ZZ21train_sequence_kernelPKhliPK16TransformerModelPaPijiE12temp_storage+48];
	add.s32 	%r1636, %r1634, %r1635;
	ld.shared.u32 	%r1637, [_ZZ21train_sequence_kernelPKhliPK16TransformerModelPaPijiE12temp_storage+52];
	add.s32 	%r1638, %r1636, %r1637;
	ld.shared.u32 	%r1639, [_ZZ21train_sequence_kernelPKhliPK16TransformerModelPaPijiE12temp_storage+56];
	add.s32 	%r1640, %r1638, %r1639;
	ld.shared.u32 	%r1641, [_ZZ21train_sequence_kernelPKhliPK16TransformerModelPaPijiE12temp_storage+60];
	add.s32 	%r1642, %r1640, %r1641;
	ld.shared.u32 	%r1643, [_ZZ21train_sequence_kernelPKhliPK16TransformerModelPaPijiE12temp_storage+64];
	add.s32 	%r1644, %r1642, %r1643;
	ld.shared.u32 	%r1645, [_ZZ21train_sequence_kernelPKhliPK16TransformerModelPaPijiE12temp_storage+68];
	add.s32 	%r1646, %r1644, %r1645;
	ld.shared.u32 	%r1647, [_ZZ21train_sequence_kernelPKhliPK16TransformerModelPaPijiE12temp_storage+72];
	add.s32 	%r1648, %r1646, %r1647;
	ld.shared.u32 	%r1649, [_ZZ21train_sequence_kernelPKhliPK16TransformerModelPaPijiE12temp_storage+76];
	add.s32 	%r1650, %r1648, %r1649;
	st.shared.u32 	[_ZZ21train_sequence_kernelPKhliPK16TransformerModelPaPijiE13shared_scalar], %r1650;
$L__BB0_142:
	setp.gt.u32 	%p176, %r3, 255;
	bar.sync 	0;
	ld.shared.u32 	%r107, [_ZZ21train_sequence_kernelPKhliPK16TransformerModelPaPijiE13shared_scalar];
	bar.sync 	0;
	@%p176 bra 	$L__BB0_146;
	mov.b32 	%r1805, 0;
	mov.u32 	%r1806, %r1805;
$L__BB0_144:
	shl.b32 	%r1716, %r1805, 2;
	mov.u32 	%r1717, s_mem;
	add.s32 	%r1718, %r1717, %r1716;
	ld.shared.u32 	%r1653, [%r1718+512];
	shl.b32 	%r1719, %r1805, 8;
	add.s32 	%r1720, %r1719, %r3;
	mul.wide.u32 	%rd171, %r1720, 4;
	add.s64 	%rd172, %rd1, %rd171;
	ld.global.nc.u32 	%r1654, [%rd172];
	// begin inline asm
	dp4a.s32.s32 %r1652, %r1653, %r1654, %r1806;
	// end inline asm
	ld.shared.u32 	%r1657, [%r1718+516];
	ld.global.nc.u32 	%r1658, [%rd172+1024];
	// begin inline asm
	dp4a.s32.s32 %r1656, %r1657, %r1658, %r1652;
	// end inline asm
	ld.shared.u32 	%r1661, [%r1718+520];
	ld.global.nc.u32 	%r1662, [%rd172+2048];
	// begin inline asm
	dp4a.s32.s32 %r1660, %r1661, %r1662, %r1656;
	// end inline asm
	ld.shared.u32 	%r1665, [%r1718+524];
	ld.global.nc.u32 	%r1666, [%rd172+3072];
	// begin inline asm
	dp4a.s32.s32 %r1664, %r1665, %r1666, %r1660;
	// end inline asm
	ld.shared.u32 	%r1669, [%r1718+528];
	ld.global.nc.u32 	%r1670, [%rd172+4096];
	// begin inline asm
	dp4a.s32.s32 %r1668, %r1669, %r1670, %r1664;
	// end inline asm
	ld.shared.u32 	%r1673, [%r1718+532];
	ld.global.nc.u32 	%r1674, [%rd172+5120];
	// begin inline asm
	dp4a.s32.s32 %r1672, %r1673, %r1674, %r1668;
	// end inline asm
	ld.shared.u32 	%r1677, [%r1718+536];
	ld.global.nc.u32 	%r1678, [%rd172+6144];
	// begin inline asm
	dp4a.s32.s32 %r1676, %r1677, %r1678, %r1672;
	// end inline asm
	ld.shared.u32 	%r1681, [%r1718+540];
	ld.global.nc.u32 	%r1682, [%rd172+7168];
	// begin inline asm
	dp4a.s32.s32 %r1680, %r1681, %r1682, %r1676;
	// end inline asm
	ld.shared.u32 	%r1685, [%r1718+544];
	ld.global.nc.u32 	%r1686, [%rd172+8192];
	// begin inline asm
	dp4a.s32.s32 %r1684, %r1685, %r1686, %r1680;
	// end inline asm
	ld.shared.u32 	%r1689, [%r1718+548];
	ld.global.nc.u32 	%r1690, [%rd172+9216];
	// begin inline asm
	dp4a.s32.s32 %r1688, %r1689, %r1690, %r1684;
	// end inline asm
	ld.shared.u32 	%r1693, [%r1718+552];
	ld.global.nc.u32 	%r1694, [%rd172+10240];
	// begin inline asm
	dp4a.s32.s32 %r1692, %r1693, %r1694, %r1688;
	// end inline asm
	ld.shared.u32 	%r1697, [%r1718+556];
	ld.global.nc.u32 	%r1698, [%rd172+11264];
	// begin inline asm
	dp4a.s32.s32 %r1696, %r1697, %r1698, %r1692;
	// end inline asm
	ld.shared.u32 	%r1701, [%r1718+560];
	ld.global.nc.u32 	%r1702, [%rd172+12288];
	// begin inline asm
	dp4a.s32.s32 %r1700, %r1701, %r1702, %r1696;
	// end inline asm
	ld.shared.u32 	%r1705, [%r1718+564];
	ld.global.nc.u32 	%r1706, [%rd172+13312];
	// begin inline asm
	dp4a.s32.s32 %r1704, %r1705, %r1706, %r1700;
	// end inline asm
	ld.shared.u32 	%r1709, [%r1718+568];
	ld.global.nc.u32 	%r1710, [%rd172+14336];
	// begin inline asm
	dp4a.s32.s32 %r1708, %r1709, %r1710, %r1704;
	// end inline asm
	ld.shared.u32 	%r1713, [%r1718+572];
	ld.global.nc.u32 	%r1714, [%rd172+15360];
	// begin inline asm
	dp4a.s32.s32 %r1806, %r1713, %r1714, %r1708;
	// end inline asm
	add.s32 	%r1805, %r1805, 16;
	setp.ne.s32 	%p177, %r1805, 128;
	@%p177 bra 	$L__BB0_144;
	mul.lo.s32 	%r1721, %r18, %r107;
	shr.s32 	%r1722, %r1721, 4;
	add.s32 	%r1723, %r1806, %r1722;
	shr.s32 	%r1724, %r1723, 8;
	st.shared.u32 	[%r13], %r1724;
$L__BB0_146:
	bar.sync 	0;
	@%p146 bra 	$L__BB0_148;
	mov.b32 	%r1725, -2147483648;
	st.shared.u32 	[_ZZ21train_sequence_kernelPKhliPK16TransformerModelPaPijiE11s_logit_max], %r1725;
$L__BB0_148:
	bar.sync 	0;
	@%p176 bra 	$L__BB0_150;
	ld.shared.u32 	%r1726, [%r13];
	atom.shared.max.s32 	%r1727, [_ZZ21train_sequence_kernelPKhliPK16TransformerModelPaPijiE11s_logit_max], %r1726;
$L__BB0_150:
	bar.sync 	0;
	@%p176 bra 	$L__BB0_152;
	ld.shared.u32 	%r1728, [%r13];
	ld.shared.u32 	%r1729, [_ZZ21train_sequence_kernelPKhliPK16TransformerModelPaPijiE11s_logit_max];
	sub.s32 	%r1730, %r1729, %r1728;
	min.s32 	%r1731, %r1730, 255;
	max.s32 	%r1732, %r1731, 0;
	mul.wide.u32 	%rd173, %r1732, 4;
	mov.u64 	%rd174, d_EXP_LUT;
	add.s64 	%rd175, %rd174, %rd173;
	ld.const.u32 	%r1733, [%rd175];
	mad.lo.s32 	%r1734, %r3, 3, %r10;
	st.shared.u32 	[%r1734], %r1733;
	max.s32 	%r1735, %r1728, -127;
	min.s32 	%r1736, %r1735, 127;
	st.shared.u8 	[%r10+2048], %r1736;
$L__BB0_152:
	bar.sync 	0;
	@%p146 bra 	$L__BB0_161;
	ld.global.nc.u8 	%rs20, [%rd12+1];
	cvt.u16.u8 	%rs1, %rs20;
	mov.b64 	%rd270, 0;
	mov.b32 	%r1807, 0;
$L__BB0_154:
	shl.b32 	%r1738, %r1807, 2;
	mov.u32 	%r1739, s_mem;
	add.s32 	%r1740, %r1739, %r1738;
	ld.shared.v4.u32 	{%r1741, %r1742, %r1743, %r1744}, [%r1740];
	cvt.s64.s32 	%rd177, %r1741;
	add.s64 	%rd178, %rd270, %rd177;
	cvt.s64.s32 	%rd179, %r1742;
	add.s64 	%rd180, %rd178, %rd179;
	cvt.s64.s32 	%rd181, %r1743;
	add.s64 	%rd182, %rd180, %rd181;
	cvt.s64.s32 	%rd183, %r1744;
	add.s64 	%rd184, %rd182, %rd183;
	ld.shared.v4.u32 	{%r1745, %r1746, %r1747, %r1748}, [%r1740+16];
	cvt.s64.s32 	%rd185, %r1745;
	add.s64 	%rd186, %rd184, %rd185;
	cvt.s64.s32 	%rd187, %r1746;
	add.s64 	%rd188, %rd186, %rd187;
	cvt.s64.s32 	%rd189, %r1747;
	add.s64 	%rd190, %rd188, %rd189;
	cvt.s64.s32 	%rd191, %r1748;
	add.s64 	%rd192, %rd190, %rd191;
	ld.shared.v4.u32 	{%r1749, %r1750, %r1751, %r1752}, [%r1740+32];
	cvt.s64.s32 	%rd193, %r1749;
	add.s64 	%rd194, %rd192, %rd193;
	cvt.s64.s32 	%rd195, %r1750;
	add.s64 	%rd196, %rd194, %rd195;
	cvt.s64.s32 	%rd197, %r1751;
	add.s64 	%rd198, %rd196, %rd197;
	cvt.s64.s32 	%rd199, %r1752;
	add.s64 	%rd200, %rd198, %rd199;
	ld.shared.v4.u32 	{%r1753, %r1754, %r1755, %r1756}, [%r1740+48];
	cvt.s64.s32 	%rd201, %r1753;
	add.s64 	%rd202, %rd200, %rd201;
	cvt.s64.s32 	%rd203, %r1754;
	add.s64 	%rd204, %rd202, %rd203;
	cvt.s64.s32 	%rd205, %r1755;
	add.s64 	%rd206, %rd204, %rd205;
	cvt.s64.s32 	%rd207, %r1756;
	add.s64 	%rd208, %rd206, %rd207;
	ld.shared.v4.u32 	{%r1757, %r1758, %r1759, %r1760}, [%r1740+64];
	cvt.s64.s32 	%rd209, %r1757;
	add.s64 	%rd210, %rd208, %rd209;
	cvt.s64.s32 	%rd211, %r1758;
	add.s64 	%rd212, %rd210, %rd211;
	cvt.s64.s32 	%rd213, %r1759;
	add.s64 	%rd214, %rd212, %rd213;
	cvt.s64.s32 	%rd215, %r1760;
	add.s64 	%rd216, %rd214, %rd215;
	ld.shared.v4.u32 	{%r1761, %r1762, %r1763, %r1764}, [%r1740+80];
	cvt.s64.s32 	%rd217, %r1761;
	add.s64 	%rd218, %rd216, %rd217;
	cvt.s64.s32 	%rd219, %r1762;
	add.s64 	%rd220, %rd218, %rd219;
	cvt.s64.s32 	%rd221, %r1763;
	add.s64 	%rd222, %rd220, %rd221;
	cvt.s64.s32 	%rd223, %r1764;
	add.s64 	%rd224, %rd222, %rd223;
	ld.shared.v4.u32 	{%r1765, %r1766, %r1767, %r1768}, [%r1740+96];
	cvt.s64.s32 	%rd225, %r1765;
	add.s64 	%rd226, %rd224, %rd225;
	cvt.s64.s32 	%rd227, %r1766;
	add.s64 	%rd228, %rd226, %rd227;
	cvt.s64.s32 	%rd229, %r1767;
	add.s64 	%rd230, %rd228, %rd229;
	cvt.s64.s32 	%rd231, %r1768;
	add.s64 	%rd232, %rd230, %rd231;
	ld.shared.v4.u32 	{%r1769, %r1770, %r1771, %r1772}, [%r1740+112];
	cvt.s64.s32 	%rd233, %r1769;
	add.s64 	%rd234, %rd232, %rd233;
	cvt.s64.s32 	%rd235, %r1770;
	add.s64 	%rd236, %rd234, %rd235;
	cvt.s64.s32 	%rd237, %r1771;
	add.s64 	%rd238, %rd236, %rd237;
	cvt.s64.s32 	%rd239, %r1772;
	add.s64 	%rd270, %rd238, %rd239;
	add.s32 	%r1807, %r1807, 32;
	setp.ne.s32 	%p182, %r1807, 256;
	@%p182 bra 	$L__BB0_154;
	setp.eq.s64 	%p183, %rd270, 0;
	mov.b64 	%rd271, 0;
	@%p183 bra 	$L__BB0_160;
	setp.lt.u64 	%p184, %rd270, 256;
	mov.b32 	%r1809, 0;
	@%p184 bra 	$L__BB0_159;
	mov.b32 	%r1809, 0;
	mov.u64 	%rd269, %rd270;
$L__BB0_158:
	shr.u64 	%rd270, %rd269, 8;
	add.s32 	%r1809, %r1809, 8;
	setp.gt.u64 	%p185, %rd269, 65535;
	mov.u64 	%rd269, %rd270;
	@%p185 bra 	$L__BB0_158;
$L__BB0_159:
	setp.gt.u64 	%p186, %rd270, 15;
	shr.u64 	%rd241, %rd270, 4;
	add.s32 	%r1775, %r1809, 4;
	selp.b64 	%rd242, %rd241, %rd270, %p186;
	selp.b32 	%r1776, %r1775, %r1809, %p186;
	setp.gt.u64 	%p187, %rd242, 3;
	shr.u64 	%rd243, %rd242, 2;
	add.s32 	%r1777, %r1776, 2;
	selp.b64 	%rd244, %rd243, %rd242, %p187;
	selp.b32 	%r1778, %r1777, %r1776, %p187;
	setp.gt.u64 	%p188, %rd244, 1;
	selp.u32 	%r1779, 1, 0, %p188;
	add.s32 	%r1780, %r1778, %r1779;
	shl.b32 	%r1781, %r1780, 4;
	add.s32 	%r1782, %r1781, -320;
	cvt.s64.s32 	%rd271, %r1782;
$L__BB0_160:
	cvt.u32.u16 	%r1783, %rs1;
	and.b32  	%r1784, %r1783, 255;
	mov.u32 	%r1785, s_mem;
	add.s32 	%r1786, %r1785, %r1784;
	ld.shared.s8 	%rd245, [%r1786+2048];
	ld.shared.s32 	%rd246, [_ZZ21train_sequence_kernelPKhliPK16TransformerModelPaPijiE11s_logit_max];
	add.s64 	%rd247, %rd271, %rd255;
	sub.s64 	%rd248, %rd247, %rd245;
	add.s64 	%rd255, %rd248, %rd246;
$L__BB0_161:
	bar.sync 	0;
	setp.ne.s32 	%p189, %r1787, 128;
	@%p189 bra 	$L__BB0_6;
	setp.ne.s32 	%p190, %r3, 0;
	@%p190 bra 	$L__BB0_164;
	ld.param.u64 	%rd253, [_Z21train_sequence_kernelPKhliPK16TransformerModelPaPiji_param_5];
	cvta.to.global.u64 	%rd249, %rd253;
	mul.wide.s32 	%rd250, %r2, 4;
	add.s64 	%rd251, %rd249, %rd250;
	st.global.u32 	[%rd251], %rd255;
$L__BB0_164:
	ret;

}
	// .globl	_Z22compute_fitness_kernelPKiPii
.visible .entry _Z22compute_fitness_kernelPKiPii(
	.param .u64 .ptr .align 1 _Z22compute_fitness_kernelPKiPii_param_0,
	.param .u64 .ptr .align 1 _Z22compute_fitness_kernelPKiPii_param_1,
	.param .u32 _Z22compute_fitness_kernelPKiPii_param_2
)
{
	.reg .pred 	%p<4>;
	.reg .b32 	%r<11>;
	.reg .b64 	%rd<9>;

	ld.param.u64 	%rd1, [_Z22compute_fitness_kernelPKiPii_param_0];
	ld.param.u64 	%rd2, [_Z22compute_fitness_kernelPKiPii_param_1];
	ld.param.u32 	%r2, [_Z22compute_fitness_kernelPKiPii_param_2];
	mov.u32 	%r3, %ctaid.x;
	mov.u32 	%r4, %ntid.x;
	mov.u32 	%r5, %tid.x;
	mad.lo.s32 	%r1, %r3, %r4, %r5;
	setp.ge.s32 	%p1, %r1, %r2;
	@%p1 bra 	$L__BB1_2;
	cvta.to.global.u64 	%rd3, %rd1;
	cvta.to.global.u64 	%rd4, %rd2;
	shl.b32 	%r6, %r1, 1;
	mul.wide.s32 	%rd5, %r6, 4;
	add.s64 	%rd6, %rd3, %rd5;
	ld.global.u32 	%r7, [%rd6];
	ld.global.u32 	%r8, [%rd6+4];
	setp.lt.s32 	%p2, %r8, %r7;
	setp.gt.s32 	%p3, %r8, %r7;
	selp.b32 	%r9, 1, 0, %p3;
	selp.b32 	%r10, -1, %r9, %p2;
	mul.wide.s32 	%rd7, %r1, 4;
	add.s64 	%rd8, %rd4, %rd7;
	st.global.u32 	[%rd8], %r10;
$L__BB1_2:
	ret;

}
	// .globl	_Z25update_matrix_adam_kernelPaP9AdamParamiiiiiPKijf
.visible .entry _Z25update_matrix_adam_kernelPaP9AdamParamiiiiiPKijf(
	.param .u64 .ptr .align 1 _Z25update_matrix_adam_kernelPaP9AdamParamiiiiiPKijf_param_0,
	.param .u64 .ptr .align 1 _Z25update_matrix_adam_kernelPaP9AdamParamiiiiiPKijf_param_1,
	.param .u32 _Z25update_matrix_adam_kernelPaP9AdamParamiiiiiPKijf_param_2,
	.param .u32 _Z25update_matrix_adam_kernelPaP9AdamParamiiiiiPKijf_param_3,
	.param .u32 _Z25update_matrix_adam_kernelPaP9AdamParamiiiiiPKijf_param_4,
	.param .u32 _Z25update_matrix_adam_kernelPaP9AdamParamiiiiiPKijf_param_5,
	.param .u32 _Z25update_matrix_adam_kernelPaP9AdamParamiiiiiPKijf_param_6,
	.param .u64 .ptr .align 1 _Z25update_matrix_adam_kernelPaP9AdamParamiiiiiPKijf_param_7,
	.param .u32 _Z25update_matrix_adam_kernelPaP9AdamParamiiiiiPKijf_param_8,
	.param .f32 _Z25update_matrix_adam_kernelPaP9AdamParamiiiiiPKijf_param_9
)
{
	.reg .pred 	%p<23>;
	.reg .b16 	%rs<6>;
	.reg .b32 	%r<173>;
	.reg .b32 	%f<26>;
	.reg .b64 	%rd<17>;
	// demoted variable
	.shared .align 4 .u32 _ZZ25update_matrix_adam_kernelPaP9AdamParamiiiiiPKijfE7s_count;
	ld.param.u64 	%rd6, [_Z25update_matrix_adam_kernelPaP9AdamParamiiiiiPKijf_param_0];
	ld.param.u64 	%rd7, [_Z25update_matrix_adam_kernelPaP9AdamParamiiiiiPKijf_param_1];
	ld.param.u32 	%r25, [_Z25update_matrix_adam_kernelPaP9AdamParamiiiiiPKijf_param_2];
	ld.param.u32 	%r26, [_Z25update_matrix_adam_kernelPaP9AdamParamiiiiiPKijf_param_3];
	ld.param.u32 	%r27, [_Z25update_matrix_adam_kernelPaP9AdamParamiiiiiPKijf_param_4];
	ld.param.u32 	%r28, [_Z25update_matrix_adam_kernelPaP9AdamParamiiiiiPKijf_param_5];
	ld.param.u32 	%r29, [_Z25update_matrix_adam_kernelPaP9AdamParamiiiiiPKijf_param_6];
	ld.param.u64 	%rd8, [_Z25update_matrix_adam_kernelPaP9AdamParamiiiiiPKijf_param_7];
	ld.param.u32 	%r30, [_Z25update_matrix_adam_kernelPaP9AdamParamiiiiiPKijf_param_8];
	ld.param.f32 	%f8, [_Z25update_matrix_adam_kernelPaP9AdamParamiiiiiPKijf_param_9];
	mov.u32 	%r31, %ctaid.x;
	mov.u32 	%r32, %ntid.x;
	mov.u32 	%r1, %tid.x;
	mad.lo.s32 	%r2, %r31, %r32, %r1;
	setp.ne.s32 	%p1, %r1, 0;
	@%p1 bra 	$L__BB2_2;
	mov.b32 	%r33, 0;
	st.shared.u32 	[_ZZ25update_matrix_adam_kernelPaP9AdamParamiiiiiPKijfE7s_count], %r33;
$L__BB2_2:
	bar.sync 	0;
	mul.lo.s32 	%r34, %r26, %r25;
	setp.ge.s32 	%p2, %r2, %r34;
	@%p2 bra 	$L__BB2_20;
	and.b32  	%r36, %r2, 3;
	shr.s32 	%r37, %r2, 2;
	div.s32 	%r38, %r37, %r26;
	mul.lo.s32 	%r39, %r38, %r26;
	sub.s32 	%r40, %r37, %r39;
	add.s32 	%r41, %r30, %r29;
	add.s32 	%r42, %r41, %r28;
	mad.lo.s32 	%r43, %r38, 2027808484, %r42;
	mul.lo.s32 	%r44, %r36, 1640531527;
	sub.s32 	%r45, %r43, %r44;
	add.s32 	%r166, %r45, 1;
	add.s32 	%r46, %r41, %r27;
	mul.lo.s32 	%r47, %r40, 1640531527;
	sub.s32 	%r48, %r46, %r47;
	add.s32 	%r165, %r48, 1;
	cvta.to.global.u64 	%rd9, %rd8;
	add.s64 	%rd16, %rd9, 8;
	mov.b32 	%r167, 0;
	mov.u32 	%r169, %r167;
$L__BB2_4:
	ld.global.u32 	%r9, [%rd16+-8];
	setp.eq.s32 	%p3, %r9, 0;
	@%p3 bra 	$L__BB2_6;
	add.s32 	%r49, %r165, -1;
	shr.u32 	%r50, %r49, 16;
	xor.b32  	%r51, %r50, %r49;
	mul.lo.s32 	%r52, %r51, -2048144789;
	shr.u32 	%r53, %r52, 13;
	xor.b32  	%r54, %r53, %r52;
	mul.lo.s32 	%r55, %r54, -1028477387;
	shr.u32 	%r56, %r55, 16;
	xor.b32  	%r57, %r56, %r55;
	and.b32  	%r58, %r57, 1;
	setp.eq.b32 	%p4, %r58, 1;
	shr.u32 	%r59, %r57, 1;
	and.b32  	%r60, %r59, 15;
	neg.s32 	%r61, %r60;
	selp.b32 	%r62, %r60, %r61, %p4;
	add.s32 	%r63, %r166, -1;
	shr.u32 	%r64, %r63, 16;
	xor.b32  	%r65, %r64, %r63;
	mul.lo.s32 	%r66, %r65, -2048144789;
	shr.u32 	%r67, %r66, 13;
	xor.b32  	%r68, %r67, %r66;
	mul.lo.s32 	%r69, %r68, -1028477387;
	shr.u32 	%r70, %r69, 16;
	xor.b32  	%r71, %r70, %r69;
	and.b32  	%r72, %r71, 1;
	setp.eq.b32 	%p5, %r72, 1;
	shr.u32 	%r73, %r71, 1;
	and.b32  	%r74, %r73, 15;
	neg.s32 	%r75, %r74;
	selp.b32 	%r76, %r74, %r75, %p5;
	mul.lo.s32 	%r77, %r76, %r62;
	mad.lo.s32 	%r169, %r77, %r9, %r169;
$L__BB2_6:
	ld.global.u32 	%r12, [%rd16+-4];
	setp.eq.s32 	%p6, %r12, 0;
	@%p6 bra 	$L__BB2_8;
	shr.u32 	%r78, %r165, 16;
	xor.b32  	%r79, %r78, %r165;
	mul.lo.s32 	%r80, %r79, -2048144789;
	shr.u32 	%r81, %r80, 13;
	xor.b32  	%r82, %r81, %r80;
	mul.lo.s32 	%r83, %r82, -1028477387;
	shr.u32 	%r84, %r83, 16;
	xor.b32  	%r85, %r84, %r83;
	and.b32  	%r86, %r85, 1;
	setp.eq.b32 	%p7, %r86, 1;
	shr.u32 	%r87, %r85, 1;
	and.b32  	%r88, %r87, 15;
	neg.s32 	%r89, %r88;
	selp.b32 	%r90, %r88, %r89, %p7;
	shr.u32 	%r91, %r166, 16;
	xor.b32  	%r92, %r91, %r166;
	mul.lo.s32 	%r93, %r92, -2048144789;
	shr.u32 	%r94, %r93, 13;
	xor.b32  	%r95, %r94, %r93;
	mul.lo.s32 	%r96, %r95, -1028477387;
	shr.u32 	%r97, %r96, 16;
	xor.b32  	%r98, %r97, %r96;
	and.b32  	%r99, %r98, 1;
	setp.eq.b32 	%p8, %r99, 1;
	shr.u32 	%r100, %r98, 1;
	and.b32  	%r101, %r100, 15;
	neg.s32 	%r102, %r101;
	selp.b32 	%r103, %r101, %r102, %p8;
	mul.lo.s32 	%r104, %r103, %r90;
	mad.lo.s32 	%r169, %r104, %r12, %r169;
$L__BB2_8:
	ld.global.u32 	%r15, [%rd16];
	setp.eq.s32 	%p9, %r15, 0;
	@%p9 bra 	$L__BB2_10;
	add.s32 	%r105, %r165, 1;
	shr.u32 	%r106, %r105, 16;
	xor.b32  	%r107, %r106, %r105;
	mul.lo.s32 	%r108, %r107, -2048144789;
	shr.u32 	%r109, %r108, 13;
	xor.b32  	%r110, %r109, %r108;
	mul.lo.s32 	%r111, %r110, -1028477387;
	shr.u32 	%r112, %r111, 16;
	xor.b32  	%r113, %r112, %r111;
	and.b32  	%r114, %r113, 1;
	setp.eq.b32 	%p10, %r114, 1;
	shr.u32 	%r115, %r113, 1;
	and.b32  	%r116, %r115, 15;
	neg.s32 	%r117, %r116;
	selp.b32 	%r118, %r116, %r117, %p10;
	add.s32 	%r119, %r166, 1;
	shr.u32 	%r120, %r119, 16;
	xor.b32  	%r121, %r120, %r119;
	mul.lo.s32 	%r122, %r121, -2048144789;
	shr.u32 	%r123, %r122, 13;
	xor.b32  	%r124, %r123, %r122;
	mul.lo.s32 	%r125, %r124, -1028477387;
	shr.u32 	%r126, %r125, 16;
	xor.b32  	%r127, %r126, %r125;
	and.b32  	%r128, %r127, 1;
	setp.eq.b32 	%p11, %r128, 1;
	shr.u32 	%r129, %r127, 1;
	and.b32  	%r130, %r129, 15;
	neg.s32 	%r131, %r130;
	selp.b32 	%r132, %r130, %r131, %p11;
	mul.lo.s32 	%r133, %r132, %r118;
	mad.lo.s32 	%r169, %r133, %r15, %r169;
$L__BB2_10:
	ld.global.u32 	%r18, [%rd16+4];
	setp.eq.s32 	%p12, %r18, 0;
	@%p12 bra 	$L__BB2_12;
	add.s32 	%r134, %r165, 2;
	shr.u32 	%r135, %r134, 16;
	xor.b32  	%r136, %r135, %r134;
	mul.lo.s32 	%r137, %r136, -2048144789;
	shr.u32 	%r138, %r137, 13;
	xor.b32  	%r139, %r138, %r137;
	mul.lo.s32 	%r140, %r139, -1028477387;
	shr.u32 	%r141, %r140, 16;
	xor.b32  	%r142, %r141, %r140;
	and.b32  	%r143, %r142, 1;
	setp.eq.b32 	%p13, %r143, 1;
	shr.u32 	%r144, %r142, 1;
	and.b32  	%r145, %r144, 15;
	neg.s32 	%r146, %r145;
	selp.b32 	%r147, %r145, %r146, %p13;
	add.s32 	%r148, %r166, 2;
	shr.u32 	%r149, %r148, 16;
	xor.b32  	%r150, %r149, %r148;
	mul.lo.s32 	%r151, %r150, -2048144789;
	shr.u32 	%r152, %r151, 13;
	xor.b32  	%r153, %r152, %r151;
	mul.lo.s32 	%r154, %r153, -1028477387;
	shr.u32 	%r155, %r154, 16;
	xor.b32  	%r156, %r155, %r154;
	and.b32  	%r157, %r156, 1;
	setp.eq.b32 	%p14, %r157, 1;
	shr.u32 	%r158, %r156, 1;
	and.b32  	%r159, %r158, 15;
	neg.s32 	%r160, %r159;
	selp.b32 	%r161, %r159, %r160, %p14;
	mul.lo.s32 	%r162, %r161, %r147;
	mad.lo.s32 	%r169, %r162, %r18, %r169;
$L__BB2_12:
	add.s32 	%r167, %r167, 4;
	add.s32 	%r166, %r166, 4;
	add.s32 	%r165, %r165, 4;
	add.s64 	%rd16, %rd16, 16;
	setp.ne.s32 	%p15, %r167, 8192;
	@%p15 bra 	$L__BB2_4;
	cvt.rn.f32.s32 	%f9, %r169;
	cvt.s64.s32 	%rd10, %r2;
	cvta.to.global.u64 	%rd11, %rd7;
	mul.wide.s32 	%rd12, %r2, 12;
	add.s64 	%rd4, %rd11, %rd12;
	ld.global.f32 	%f10, [%rd4];
	ld.global.f32 	%f11, [%rd4+4];
	ld.global.f32 	%f12, [%rd4+8];
	mul.f32 	%f13, %f9, 0fBDCCCCD0;
	fma.rn.f32 	%f1, %f10, 0f3F666666, %f13;
	mul.f32 	%f14, %f11, 0f3F7AE148;
	mul.f32 	%f15, %f9, %f9;
	fma.rn.f32 	%f2, %f15, 0f3CA3D700, %f14;
	sqrt.rn.f32 	%f16, %f2;
	add.f32 	%f17, %f16, 0f322BCC77;
	div.rn.f32 	%f18, %f1, %f17;
	cvta.to.global.u64 	%rd13, %rd6;
	add.s64 	%rd5, %rd13, %rd10;
	ld.global.s8 	%rs1, [%rd5];
	cvt.rn.f32.s16 	%f19, %rs1;
	fma.rn.f32 	%f20, %f19, 0f3C23D70A, %f18;
	mul.f32 	%f21, %f8, %f20;
	sub.f32 	%f3, %f12, %f21;
	setp.ltu.f32 	%p16, %f3, 0f3F800000;
	@%p16 bra 	$L__BB2_16;
	setp.eq.s16 	%p17, %rs1, 127;
	mov.f32 	%f24, 0f3F800000;
	@%p17 bra 	$L__BB2_23;
	add.s16 	%rs5, %rs1, 1;
	add.f32 	%f25, %f3, 0fBF800000;
	bra.uni 	$L__BB2_19;
$L__BB2_16:
	setp.gtu.f32 	%p18, %f3, 0fBF800000;
	mov.f32 	%f24, %f3;
	@%p18 bra 	$L__BB2_23;
	setp.lt.s16 	%p19, %rs1, -126;
	mov.f32 	%f24, 0fBF800000;
	@%p19 bra 	$L__BB2_23;
	add.s16 	%rs5, %rs1, -1;
	add.f32 	%f25, %f3, 0f3F800000;
$L__BB2_19:
	st.global.u8 	[%rd5], %rs5;
	st.global.f32 	[%rd4], %f1;
	st.global.f32 	[%rd4+4], %f2;
	st.global.f32 	[%rd4+8], %f25;
	atom.shared.add.u32 	%r163, [_ZZ25update_matrix_adam_kernelPaP9AdamParamiiiiiPKijfE7s_count], 1;
$L__BB2_20:
	setp.ne.s32 	%p20, %r1, 0;
	bar.sync 	0;
	ld.shared.u32 	%r164, [_ZZ25update_matrix_adam_kernelPaP9AdamParamiiiiiPKijfE7s_count];
	setp.lt.s32 	%p21, %r164, 1;
	or.pred  	%p22, %p20, %p21;
	@%p22 bra 	$L__BB2_22;
	cvt.u64.u32 	%rd14, %r164;
	atom.global.add.u64 	%rd15, [d_total_updates], %rd14;
$L__BB2_22:
	ret;
$L__BB2_23:
	st.global.f32 	[%rd4], %f1;
	st.global.f32 	[%rd4+4], %f2;
	st.global.f32 	[%rd4+8], %f24;
	bra.uni 	$L__BB2_20;

}
	// .globl	_Z25update_vector_adam_kernelPaP9AdamParamiiiPKijf
.visible .entry _Z25update_vector_adam_kernelPaP9AdamParamiiiPKijf(
	.param .u64 .ptr .align 1 _Z25update_vector_adam_kernelPaP9AdamParamiiiPKijf_param_0,
	.param .u64 .ptr .align 1 _Z25update_vector_adam_kernelPaP9AdamParamiiiPKijf_param_1,
	.param .u32 _Z25update_vector_adam_kernelPaP9AdamParamiiiPKijf_param_2,
	.param .u32 _Z25update_vector_adam_kernelPaP9AdamParamiiiPKijf_param_3,
	.param .u32 _Z25update_vector_adam_kernelPaP9AdamParamiiiPKijf_param_4,
	.param .u64 .ptr .align 1 _Z25update_vector_adam_kernelPaP9AdamParamiiiPKijf_param_5,
	.param .u32 _Z25update_vector_adam_kernelPaP9AdamParamiiiPKijf_param_6,
	.param .f32 _Z25update_vector_adam_kernelPaP9AdamParamiiiPKijf_param_7
)
{
	.reg .pred 	%p<27>;
	.reg .b16 	%rs<6>;
	.reg .b32 	%r<173>;
	.reg .b32 	%f<26>;
	.reg .b64 	%rd<15>;
	// demoted variable
	.shared .align 4 .u32 _ZZ25update_vector_adam_kernelPaP9AdamParamiiiPKijfE7s_count;
	ld.param.u64 	%rd5, [_Z25update_vector_adam_kernelPaP9AdamParamiiiPKijf_param_0];
	ld.param.u64 	%rd6, [_Z25update_vector_adam_kernelPaP9AdamParamiiiPKijf_param_1];
	ld.param.u32 	%r32, [_Z25update_vector_adam_kernelPaP9AdamParamiiiPKijf_param_2];
	ld.param.u32 	%r33, [_Z25update_vector_adam_kernelPaP9AdamParamiiiPKijf_param_3];
	ld.param.u32 	%r34, [_Z25update_vector_adam_kernelPaP9AdamParamiiiPKijf_param_4];
	ld.param.u64 	%rd7, [_Z25update_vector_adam_kernelPaP9AdamParamiiiPKijf_param_5];
	ld.param.u32 	%r35, [_Z25update_vector_adam_kernelPaP9AdamParamiiiPKijf_param_6];
	ld.param.f32 	%f8, [_Z25update_vector_adam_kernelPaP9AdamParamiiiPKijf_param_7];
	mov.u32 	%r36, %ctaid.x;
	mov.u32 	%r37, %ntid.x;
	mov.u32 	%r1, %tid.x;
	mad.lo.s32 	%r2, %r36, %r37, %r1;
	setp.ne.s32 	%p1, %r1, 0;
	@%p1 bra 	$L__BB3_2;
	mov.b32 	%r38, 0;
	st.shared.u32 	[_ZZ25update_vector_adam_kernelPaP9AdamParamiiiPKijfE7s_count], %r38;
$L__BB3_2:
	bar.sync 	0;
	setp.ge.s32 	%p2, %r2, %r32;
	@%p2 bra 	$L__BB3_28;
	mad.lo.s32 	%r40, %r2, -1640531527, %r33;
	add.s32 	%r41, %r40, %r34;
	add.s32 	%r3, %r41, %r35;
	cvta.to.global.u64 	%rd1, %rd7;
	mov.b32 	%r163, 0;
	mov.u32 	%r165, %r163;
$L__BB3_4:
	mul.wide.u32 	%rd8, %r163, 4;
	add.s64 	%rd2, %rd1, %rd8;
	ld.global.u32 	%r6, [%rd2];
	setp.eq.s32 	%p3, %r6, 0;
	@%p3 bra 	$L__BB3_6;
	add.s32 	%r42, %r3, %r163;
	shr.u32 	%r43, %r42, 16;
	xor.b32  	%r44, %r43, %r42;
	mul.lo.s32 	%r45, %r44, -2048144789;
	shr.u32 	%r46, %r45, 13;
	xor.b32  	%r47, %r46, %r45;
	mul.lo.s32 	%r48, %r47, -1028477387;
	shr.u32 	%r49, %r48, 16;
	xor.b32  	%r50, %r49, %r48;
	and.b32  	%r51, %r50, 1;
	setp.eq.b32 	%p4, %r51, 1;
	shr.u32 	%r52, %r50, 1;
	and.b32  	%r53, %r52, 15;
	neg.s32 	%r54, %r53;
	selp.b32 	%r55, %r53, %r54, %p4;
	mad.lo.s32 	%r165, %r6, %r55, %r165;
$L__BB3_6:
	ld.global.u32 	%r9, [%rd2+4];
	setp.eq.s32 	%p5, %r9, 0;
	@%p5 bra 	$L__BB3_8;
	add.s32 	%r56, %r163, %r3;
	add.s32 	%r57, %r56, 1;
	shr.u32 	%r58, %r57, 16;
	xor.b32  	%r59, %r58, %r57;
	mul.lo.s32 	%r60, %r59, -2048144789;
	shr.u32 	%r61, %r60, 13;
	xor.b32  	%r62, %r61, %r60;
	mul.lo.s32 	%r63, %r62, -1028477387;
	shr.u32 	%r64, %r63, 16;
	xor.b32  	%r65, %r64, %r63;
	and.b32  	%r66, %r65, 1;
	setp.eq.b32 	%p6, %r66, 1;
	shr.u32 	%r67, %r65, 1;
	and.b32  	%r68, %r67, 15;
	neg.s32 	%r69, %r68;
	selp.b32 	%r70, %r68, %r69, %p6;
	mad.lo.s32 	%r165, %r9, %r70, %r165;
$L__BB3_8:
	ld.global.u32 	%r12, [%rd2+8];
	setp.eq.s32 	%p7, %r12, 0;
	@%p7 bra 	$L__BB3_10;
	add.s32 	%r71, %r163, %r3;
	add.s32 	%r72, %r71, 2;
	shr.u32 	%r73, %r72, 16;
	xor.b32  	%r74, %r73, %r72;
	mul.lo.s32 	%r75, %r74, -2048144789;
	shr.u32 	%r76, %r75, 13;
	xor.b32  	%r77, %r76, %r75;
	mul.lo.s32 	%r78, %r77, -1028477387;
	shr.u32 	%r79, %r78, 16;
	xor.b32  	%r80, %r79, %r78;
	and.b32  	%r81, %r80, 1;
	setp.eq.b32 	%p8, %r81, 1;
	shr.u32 	%r82, %r80, 1;
	and.b32  	%r83, %r82, 15;
	neg.s32 	%r84, %r83;
	selp.b32 	%r85, %r83, %r84, %p8;
	mad.lo.s32 	%r165, %r12, %r85, %r165;
$L__BB3_10:
	ld.global.u32 	%r15, [%rd2+12];
	setp.eq.s32 	%p9, %r15, 0;
	@%p9 bra 	$L__BB3_12;
	add.s32 	%r86, %r163, %r3;
	add.s32 	%r87, %r86, 3;
	shr.u32 	%r88, %r87, 16;
	xor.b32  	%r89, %r88, %r87;
	mul.lo.s32 	%r90, %r89, -2048144789;
	shr.u32 	%r91, %r90, 13;
	xor.b32  	%r92, %r91, %r90;
	mul.lo.s32 	%r93, %r92, -1028477387;
	shr.u32 	%r94, %r93, 16;
	xor.b32  	%r95, %r94, %r93;
	and.b32  	%r96, %r95, 1;
	setp.eq.b32 	%p10, %r96, 1;
	shr.u32 	%r97, %r95, 1;
	and.b32  	%r98, %r97, 15;
	neg.s32 	%r99, %r98;
	selp.b32 	%r100, %r98, %r99, %p10;
	mad.lo.s32 	%r165, %r15, %r100, %r165;
$L__BB3_12:
	ld.global.u32 	%r18, [%rd2+16];
	setp.eq.s32 	%p11, %r18, 0;
	@%p11 bra 	$L__BB3_14;
	add.s32 	%r101, %r163, %r3;
	add.s32 	%r102, %r101, 4;
	shr.u32 	%r103, %r102, 16;
	xor.b32  	%r104, %r103, %r102;
	mul.lo.s32 	%r105, %r104, -2048144789;
	shr.u32 	%r106, %r105, 13;
	xor.b32  	%r107, %r106, %r105;
	mul.lo.s32 	%r108, %r107, -1028477387;
	shr.u32 	%r109, %r108, 16;
	xor.b32  	%r110, %r109, %r108;
	and.b32  	%r111, %r110, 1;
	setp.eq.b32 	%p12, %r111, 1;
	shr.u32 	%r112, %r110, 1;
	and.b32  	%r113, %r112, 15;
	neg.s32 	%r114, %r113;
	selp.b32 	%r115, %r113, %r114, %p12;
	mad.lo.s32 	%r165, %r18, %r115, %r165;
$L__BB3_14:
	ld.global.u32 	%r21, [%rd2+20];
	setp.eq.s32 	%p13, %r21, 0;
	@%p13 bra 	$L__BB3_16;
	add.s32 	%r116, %r163, %r3;
	add.s32 	%r117, %r116, 5;
	shr.u32 	%r118, %r117, 16;
	xor.b32  	%r119, %r118, %r117;
	mul.lo.s32 	%r120, %r119, -2048144789;
	shr.u32 	%r121, %r120, 13;
	xor.b32  	%r122, %r121, %r120;
	mul.lo.s32 	%r123, %r122, -1028477387;
	shr.u32 	%r124, %r123, 16;
	xor.b32  	%r125, %r124, %r123;
	and.b32  	%r126, %r125, 1;
	setp.eq.b32 	%p14, %r126, 1;
	shr.u32 	%r127, %r125, 1;
	and.b32  	%r128, %r127, 15;
	neg.s32 	%r129, %r128;
	selp.b32 	%r130, %r128, %r129, %p14;
	mad.lo.s32 	%r165, %r21, %r130, %r165;
$L__BB3_16:
	ld.global.u32 	%r24, [%rd2+24];
	setp.eq.s32 	%p15, %r24, 0;
	@%p15 bra 	$L__BB3_18;
	add.s32 	%r131, %r163, %r3;
	add.s32 	%r132, %r131, 6;
	shr.u32 	%r133, %r132, 16;
	xor.b32  	%r134, %r133, %r132;
	mul.lo.s32 	%r135, %r134, -2048144789;
	shr.u32 	%r136, %r135, 13;
	xor.b32  	%r137, %r136, %r135;
	mul.lo.s32 	%r138, %r137, -1028477387;
	shr.u32 	%r139, %r138, 16;
	xor.b32  	%r140, %r139, %r138;
	and.b32  	%r141, %r140, 1;
	setp.eq.b32 	%p16, %r141, 1;
	shr.u32 	%r142, %r140, 1;
	and.b32  	%r143, %r142, 15;
	neg.s32 	%r144, %r143;
	selp.b32 	%r145, %r143, %r144, %p16;
	mad.lo.s32 	%r165, %r24, %r145, %r165;
$L__BB3_18:
	ld.global.u32 	%r27, [%rd2+28];
	setp.eq.s32 	%p17, %r27, 0;
	@%p17 bra 	$L__BB3_20;
	add.s32 	%r146, %r163, %r3;
	add.s32 	%r147, %r146, 7;
	shr.u32 	%r148, %r147, 16;
	xor.b32  	%r149, %r148, %r147;
	mul.lo.s32 	%r150, %r149, -2048144789;
	shr.u32 	%r151, %r150, 13;
	xor.b32  	%r152, %r151, %r150;
	mul.lo.s32 	%r153, %r152, -1028477387;
	shr.u32 	%r154, %r153, 16;
	xor.b32  	%r155, %r154, %r153;
	and.b32  	%r156, %r155, 1;
	setp.eq.b32 	%p18, %r156, 1;
	shr.u32 	%r157, %r155, 1;
	and.b32  	%r158, %r157, 15;
	neg.s32 	%r159, %r158;
	selp.b32 	%r160, %r158, %r159, %p18;
	mad.lo.s32 	%r165, %r27, %r160, %r165;
$L__BB3_20:
	add.s32 	%r163, %r163, 8;
	setp.ne.s32 	%p19, %r163, 8192;
	@%p19 bra 	$L__BB3_4;
	cvt.rn.f32.s32 	%f9, %r165;
	cvt.s64.s32 	%rd9, %r2;
	cvta.to.global.u64 	%rd10, %rd6;
	mul.wide.s32 	%rd11, %r2, 12;
	add.s64 	%rd3, %rd10, %rd11;
	ld.global.f32 	%f10, [%rd3];
	ld.global.f32 	%f11, [%rd3+4];
	ld.global.f32 	%f12, [%rd3+8];
	mul.f32 	%f13, %f9, 0fBDCCCCD0;
	fma.rn.f32 	%f1, %f10, 0f3F666666, %f13;
	mul.f32 	%f14, %f11, 0f3F7AE148;
	mul.f32 	%f15, %f9, %f9;
	fma.rn.f32 	%f2, %f15, 0f3CA3D700, %f14;
	sqrt.rn.f32 	%f16, %f2;
	add.f32 	%f17, %f16, 0f322BCC77;
	div.rn.f32 	%f18, %f1, %f17;
	cvta.to.global.u64 	%rd12, %rd5;
	add.s64 	%rd4, %rd12, %rd9;
	ld.global.s8 	%rs1, [%rd4];
	cvt.rn.f32.s16 	%f19, %rs1;
	fma.rn.f32 	%f20, %f19, 0f3C23D70A, %f18;
	mul.f32 	%f21, %f8, %f20;
	sub.f32 	%f3, %f12, %f21;
	setp.ltu.f32 	%p20, %f3, 0f3F800000;
	@%p20 bra 	$L__BB3_24;
	setp.eq.s16 	%p21, %rs1, 127;
	mov.f32 	%f24, 0f3F800000;
	@%p21 bra 	$L__BB3_31;
	add.s16 	%rs5, %rs1, 1;
	add.f32 	%f25, %f3, 0fBF800000;
	bra.uni 	$L__BB3_27;
$L__BB3_24:
	setp.gtu.f32 	%p22, %f3, 0fBF800000;
	mov.f32 	%f24, %f3;
	@%p22 bra 	$L__BB3_31;
	setp.lt.s16 	%p23, %rs1, -126;
	mov.f32 	%f24, 0fBF800000;
	@%p23 bra 	$L__BB3_31;
	add.s16 	%rs5, %rs1, -1;
	add.f32 	%f25, %f3, 0f3F800000;
$L__BB3_27:
	st.global.u8 	[%rd4], %rs5;
	st.global.f32 	[%rd3], %f1;
	st.global.f32 	[%rd3+4], %f2;
	st.global.f32 	[%rd3+8], %f25;
	atom.shared.add.u32 	%r161, [_ZZ25update_vector_adam_kernelPaP9AdamParamiiiPKijfE7s_count], 1;
$L__BB3_28:
	setp.ne.s32 	%p24, %r1, 0;
	bar.sync 	0;
	ld.shared.u32 	%r162, [_ZZ25update_vector_adam_kernelPaP9AdamParamiiiPKijfE7s_count];
	setp.lt.s32 	%p25, %r162, 1;
	or.pred  	%p26, %p24, %p25;
	@%p26 bra 	$L__BB3_30;
	cvt.u64.u32 	%rd13, %r162;
	atom.global.add.u64 	%rd14, [d_total_updates], %rd13;
$L__BB3_30:
	ret;
$L__BB3_31:
	st.global.f32 	[%rd3], %f1;
	st.global.f32 	[%rd3+4], %f2;
	st.global.f32 	[%rd3+8], %f24;
	bra.uni 	$L__BB3_28;

}
	// .globl	_Z24generate_sequence_kernelPhiiPK16TransformerModelPaj
.visible .entry _Z24generate_sequence_kernelPhiiPK16TransformerModelPaj(
	.param .u64 .ptr .align 1 _Z24generate_sequence_kernelPhiiPK16TransformerModelPaj_param_0,
	.param .u32 _Z24generate_sequence_kernelPhiiPK16TransformerModelPaj_param_1,
	.param .u32 _Z24generate_sequence_kernelPhiiPK16TransformerModelPaj_param_2,
	.param .u64 .ptr .align 1 _Z24generate_sequence_kernelPhiiPK16TransformerModelPaj_param_3,
	.param .u64 .ptr .align 1 _Z24generate_sequence_kernelPhiiPK16TransformerModelPaj_param_4,
	.param .u32 _Z24generate_sequence_kernelPhiiPK16TransformerModelPaj_param_5
)
{
	.reg .pred 	%p<160>;
	.reg .b16 	%rs<24>;
	.reg .b32 	%r<1100>;
	.reg .b64 	%rd<285>;
	// demoted variable
	.shared .align 4 .b8 _ZZ24generate_sequence_kernelPhiiPK16TransformerModelPajE12temp_storage[84];
	// demoted variable
	.shared .align 4 .u32 _ZZ24generate_sequence_kernelPhiiPK16TransformerModelPajE13shared_scalar;
	// demoted variable
	.shared .align 4 .b8 _ZZ24generate_sequence_kernelPhiiPK16TransformerModelPajE13shared_logits[1024];
	ld.param.u32 	%r104, [_Z24generate_sequence_kernelPhiiPK16TransformerModelPaj_param_1];
	ld.param.u32 	%r105, [_Z24generate_sequence_kernelPhiiPK16TransformerModelPaj_param_2];
	ld.param.u64 	%rd75, [_Z24generate_sequence_kernelPhiiPK16TransformerModelPaj_param_3];
	ld.param.u64 	%rd74, [_Z24generate_sequence_kernelPhiiPK16TransformerModelPaj_param_4];
	cvta.to.global.u64 	%rd1, %rd75;
	mov.u32 	%r107, %ctaid.x;
	setp.ne.s32 	%p1, %r107, 0;
	@%p1 bra 	$L__BB4_143;
	mov.u32 	%r1, %tid.x;
	setp.gt.u32 	%p2, %r1, 511;
	@%p2 bra 	$L__BB4_143;
	add.s32 	%r2, %r105, %r104;
	setp.lt.s32 	%p3, %r2, 2;
	@%p3 bra 	$L__BB4_143;
	cvt.u64.u32 	%rd76, %r1;
	add.s64 	%rd2, %rd1, %rd76;
	mov.u32 	%r109, s_mem;
	add.s32 	%r3, %r109, %r1;
	shr.u32 	%r110, %r1, 3;
	and.b32  	%r111, %r110, 124;
	mov.u32 	%r112, _ZZ24generate_sequence_kernelPhiiPK16TransformerModelPajE12temp_storage;
	add.s32 	%r113, %r112, %r111;
	add.s32 	%r4, %r113, 16;
	shl.b32 	%r114, %r2, 9;
	add.s32 	%r5, %r114, %r1;
	shl.b32 	%r115, %r1, 2;
	add.s32 	%r116, %r109, 1024;
	add.s32 	%r6, %r116, %r115;
	and.b32  	%r7, %r1, 31;
	shr.u32 	%r117, %r1, 4;
	and.b32  	%r118, %r117, 60;
	add.s32 	%r8, %r116, %r118;
	add.s32 	%r9, %r104, -1;
	add.s32 	%r10, %r2, -2;
	cvta.to.global.u64 	%rd3, %rd74;
	mul.wide.s32 	%rd4, %r2, 1024;
	mov.b32 	%r1077, 0;
	mul.wide.u32 	%rd83, %r1, 4;
	add.s64 	%rd84, %rd83, %rd1;
$L__BB4_4:
	mov.u32 	%r11, %r1077;
	ld.param.u64 	%rd269, [_Z24generate_sequence_kernelPhiiPK16TransformerModelPaj_param_0];
	add.s32 	%r1077, %r11, 1;
	bar.sync 	0;
	cvt.u64.u32 	%rd77, %r11;
	cvta.to.global.u64 	%rd78, %rd269;
	add.s64 	%rd5, %rd78, %rd77;
	ld.global.u8 	%r121, [%rd5];
	shl.b32 	%r122, %r1, 8;
	or.b32  	%r123, %r122, %r121;
	cvt.u64.u32 	%rd79, %r123;
	add.s64 	%rd80, %rd1, %rd79;
	ld.global.nc.u8 	%rs1, [%rd80];
	cvt.s32.s8 	%r124, %rs1;
	ld.global.nc.u8 	%rs2, [%rd2+131072];
	cvt.s32.s8 	%r125, %rs2;
	add.s32 	%r126, %r125, %r124;
	max.s32 	%r127, %r126, -127;
	min.s32 	%r128, %r127, 127;
	st.shared.u8 	[%r3], %r128;
	bar.sync 	0;
	// begin inline asm
	mov.u32 %r119, %laneid;
	// end inline asm
	and.b32  	%r14, %r1077, 3;
	and.b32  	%r15, %r1077, -4;
	mov.b32 	%r1078, 0;
$L__BB4_5:
	setp.ne.s32 	%p4, %r119, 0;
	ld.shared.s8 	%rs3, [%r3];
	abs.s16 	%rs4, %rs3;
	cvt.u32.u16 	%r129, %rs4;
	mov.b32 	%r130, -1;
	redux.sync.add.s32 %r17, %r129, %r130;
	@%p4 bra 	$L__BB4_7;
	st.shared.u32 	[%r4], %r17;
$L__BB4_7:
	setp.ne.s32 	%p5, %r1, 0;
	bar.sync 	0;
	@%p5 bra 	$L__BB4_9;
	ld.shared.u32 	%r131, [_ZZ24generate_sequence_kernelPhiiPK16TransformerModelPajE12temp_storage+20];
	add.s32 	%r132, %r131, %r17;
	ld.shared.u32 	%r133, [_ZZ24generate_sequence_kernelPhiiPK16TransformerModelPajE12temp_storage+24];
	add.s32 	%r134, %r132, %r133;
	ld.shared.u32 	%r135, [_ZZ24generate_sequence_kernelPhiiPK16TransformerModelPajE12temp_storage+28];
	add.s32 	%r136, %r134, %r135;
	ld.shared.u32 	%r137, [_ZZ24generate_sequence_kernelPhiiPK16TransformerModelPajE12temp_storage+32];
	add.s32 	%r138, %r136, %r137;
	ld.shared.u32 	%r139, [_ZZ24generate_sequence_kernelPhiiPK16TransformerModelPajE12temp_storage+36];
	add.s32 	%r140, %r138, %r139;
	ld.shared.u32 	%r141, [_ZZ24generate_sequence_kernelPhiiPK16TransformerModelPajE12temp_storage+40];
	add.s32 	%r142, %r140, %r141;
	ld.shared.u32 	%r143, [_ZZ24generate_sequence_kernelPhiiPK16TransformerModelPajE12temp_storage+44];
	add.s32 	%r144, %r142, %r143;
	ld.shared.u32 	%r145, [_ZZ24generate_sequence_kernelPhiiPK16TransformerModelPajE12temp_storage+48];
	add.s32 	%r146, %r144, %r145;
	ld.shared.u32 	%r147, [_ZZ24generate_sequence_kernelPhiiPK16TransformerModelPajE12temp_storage+52];
	add.s32 	%r148, %r146, %r147;
	ld.shared.u32 	%r149, [_ZZ24generate_sequence_kernelPhiiPK16TransformerModelPajE12temp_storage+56];
	add.s32 	%r150, %r148, %r149;
	ld.shared.u32 	%r151, [_ZZ24generate_sequence_kernelPhiiPK16TransformerModelPajE12temp_storage+60];
	add.s32 	%r152, %r150, %r151;
	ld.shared.u32 	%r153, [_ZZ24generate_sequence_kernelPhiiPK16TransformerModelPajE12temp_storage+64];
	add.s32 	%r154, %r152, %r153;
	ld.shared.u32 	%r155, [_ZZ24generate_sequence_kernelPhiiPK16TransformerModelPajE12temp_storage+68];
	add.s32 	%r156, %r154, %r155;
	ld.shared.u32 	%r157, [_ZZ24generate_sequence_kernelPhiiPK16TransformerModelPajE12temp_storage+72];
	add.s32 	%r158, %r156, %r157;
	ld.shared.u32 	%r159, [_ZZ24generate_sequence_kernelPhiiPK16TransformerModelPajE12temp_storage+76];
	add.s32 	%r160, %r158, %r159;
	st.shared.u32 	[_ZZ24generate_sequence_kernelPhiiPK16TransformerModelPajE13shared_scalar], %r160;
$L__BB4_9:
	bar.sync 	0;
	ld.shared.u32 	%r164, [_ZZ24generate_sequence_kernelPhiiPK16TransformerModelPajE13shared_scalar];
	bar.sync 	0;
	shr.s32 	%r165, %r164, 31;
	shr.u32 	%r166, %r165, 23;
	add.s32 	%r167, %r164, %r166;
	shr.s32 	%r168, %r167, 9;
	add.s32 	%r169, %r164, 511;
	setp.lt.u32 	%p6, %r169, 1023;
	selp.b32 	%r170, 1, %r168, %p6;
	cvt.u64.u32 	%rd6, %r1078;
	mul.wide.u32 	%rd81, %r1078, 512;
	add.s64 	%rd7, %rd2, %rd81;
	ld.global.nc.u8 	%rs5, [%rd7+131584];
	cvt.s16.s8 	%rs6, %rs5;
	ld.global.nc.u8 	%rs7, [%rd7+137728];
	cvt.s32.s8 	%r171, %rs7;
	ld.shared.s8 	%rs8, [%r3];
	mul.wide.s16 	%r172, %rs8, %rs6;
	div.s32 	%r173, %r172, %r170;
	add.s32 	%r174, %r173, %r171;
	max.s32 	%r175, %r174, -127;
	min.s32 	%r176, %r175, 127;
	st.shared.u8 	[%r3+512], %r176;
	bar.sync 	0;
	mul.wide.u32 	%rd82, %r1078, 262144;
	add.s64 	%rd85, %rd84, %rd82;
	add.s64 	%rd270, %rd85, 3289600;
	mov.u32 	%r177, s_mem;
	add.s32 	%r1079, %r177, 572;
	mov.b32 	%r1081, 0;
	mov.b32 	%r1080, 512;
	mov.u32 	%r1082, %r1081;
	mov.u32 	%r1083, %r1081;
$L__BB4_10:
	ld.shared.u32 	%r179, [%r1079+-60];
	ld.global.nc.u32 	%r180, [%rd270+-3145728];
	// begin inline asm
	dp4a.s32.s32 %r178, %r179, %r180, %r1083;
	// end inline asm
	ld.global.nc.u32 	%r184, [%rd270];
	// begin inline asm
	dp4a.s32.s32 %r182, %r179, %r184, %r1082;
	// end inline asm
	ld.global.nc.u32 	%r188, [%rd270+3145728];
	// begin inline asm
	dp4a.s32.s32 %r186, %r179, %r188, %r1081;
	// end inline asm
	ld.shared.u32 	%r199, [%r1079+-56];
	ld.global.nc.u32 	%r192, [%rd270+-3143680];
	// begin inline asm
	dp4a.s32.s32 %r190, %r199, %r192, %r178;
	// end inline asm
	ld.global.nc.u32 	%r196, [%rd270+2048];
	// begin inline asm
	dp4a.s32.s32 %r194, %r199, %r196, %r182;
	// end inline asm
	ld.global.nc.u32 	%r200, [%rd270+3147776];
	// begin inline asm
	dp4a.s32.s32 %r198, %r199, %r200, %r186;
	// end inline asm
	ld.shared.u32 	%r211, [%r1079+-52];
	ld.global.nc.u32 	%r204, [%rd270+-3141632];
	// begin inline asm
	dp4a.s32.s32 %r202, %r211, %r204, %r190;
	// end inline asm
	ld.global.nc.u32 	%r208, [%rd270+4096];
	// begin inline asm
	dp4a.s32.s32 %r206, %r211, %r208, %r194;
	// end inline asm
	ld.global.nc.u32 	%r212, [%rd270+3149824];
	// begin inline asm
	dp4a.s32.s32 %r210, %r211, %r212, %r198;
	// end inline asm
	ld.shared.u32 	%r223, [%r1079+-48];
	ld.global.nc.u32 	%r216, [%rd270+-3139584];
	// begin inline asm
	dp4a.s32.s32 %r214, %r223, %r216, %r202;
	// end inline asm
	ld.global.nc.u32 	%r220, [%rd270+6144];
	// begin inline asm
	dp4a.s32.s32 %r218, %r223, %r220, %r206;
	// end inline asm
	ld.global.nc.u32 	%r224, [%rd270+3151872];
	// begin inline asm
	dp4a.s32.s32 %r222, %r223, %r224, %r210;
	// end inline asm
	ld.shared.u32 	%r235, [%r1079+-44];
	ld.global.nc.u32 	%r228, [%rd270+-3137536];
	// begin inline asm
	dp4a.s32.s32 %r226, %r235, %r228, %r214;
	// end inline asm
	ld.global.nc.u32 	%r232, [%rd270+8192];
	// begin inline asm
	dp4a.s32.s32 %r230, %r235, %r232, %r218;
	// end inline asm
	ld.global.nc.u32 	%r236, [%rd270+3153920];
	// begin inline asm
	dp4a.s32.s32 %r234, %r235, %r236, %r222;
	// end inline asm
	ld.shared.u32 	%r247, [%r1079+-40];
	ld.global.nc.u32 	%r240, [%rd270+-3135488];
	// begin inline asm
	dp4a.s32.s32 %r238, %r247, %r240, %r226;
	// end inline asm
	ld.global.nc.u32 	%r244, [%rd270+10240];
	// begin inline asm
	dp4a.s32.s32 %r242, %r247, %r244, %r230;
	// end inline asm
	ld.global.nc.u32 	%r248, [%rd270+3155968];
	// begin inline asm
	dp4a.s32.s32 %r246, %r247, %r248, %r234;
	// end inline asm
	ld.shared.u32 	%r259, [%r1079+-36];
	ld.global.nc.u32 	%r252, [%rd270+-3133440];
	// begin inline asm
	dp4a.s32.s32 %r250, %r259, %r252, %r238;
	// end inline asm
	ld.global.nc.u32 	%r256, [%rd270+12288];
	// begin inline asm
	dp4a.s32.s32 %r254, %r259, %r256, %r242;
	// end inline asm
	ld.global.nc.u32 	%r260, [%rd270+3158016];
	// begin inline asm
	dp4a.s32.s32 %r258, %r259, %r260, %r246;
	// end inline asm
	ld.shared.u32 	%r271, [%r1079+-32];
	ld.global.nc.u32 	%r264, [%rd270+-3131392];
	// begin inline asm
	dp4a.s32.s32 %r262, %r271, %r264, %r250;
	// end inline asm
	ld.global.nc.u32 	%r268, [%rd270+14336];
	// begin inline asm
	dp4a.s32.s32 %r266, %r271, %r268, %r254;
	// end inline asm
	ld.global.nc.u32 	%r272, [%rd270+3160064];
	// begin inline asm
	dp4a.s32.s32 %r270, %r271, %r272, %r258;
	// end inline asm
	ld.shared.u32 	%r283, [%r1079+-28];
	ld.global.nc.u32 	%r276, [%rd270+-3129344];
	// begin inline asm
	dp4a.s32.s32 %r274, %r283, %r276, %r262;
	// end inline asm
	ld.global.nc.u32 	%r280, [%rd270+16384];
	// begin inline asm
	dp4a.s32.s32 %r278, %r283, %r280, %r266;
	// end inline asm
	ld.global.nc.u32 	%r284, [%rd270+3162112];
	// begin inline asm
	dp4a.s32.s32 %r282, %r283, %r284, %r270;
	// end inline asm
	ld.shared.u32 	%r295, [%r1079+-24];
	ld.global.nc.u32 	%r288, [%rd270+-3127296];
	// begin inline asm
	dp4a.s32.s32 %r286, %r295, %r288, %r274;
	// end inline asm
	ld.global.nc.u32 	%r292, [%rd270+18432];
	// begin inline asm
	dp4a.s32.s32 %r290, %r295, %r292, %r278;
	// end inline asm
	ld.global.nc.u32 	%r296, [%rd270+3164160];
	// begin inline asm
	dp4a.s32.s32 %r294, %r295, %r296, %r282;
	// end inline asm
	ld.shared.u32 	%r307, [%r1079+-20];
	ld.global.nc.u32 	%r300, [%rd270+-3125248];
	// begin inline asm
	dp4a.s32.s32 %r298, %r307, %r300, %r286;
	// end inline asm
	ld.global.nc.u32 	%r304, [%rd270+20480];
	// begin inline asm
	dp4a.s32.s32 %r302, %r307, %r304, %r290;
	// end inline asm
	ld.global.nc.u32 	%r308, [%rd270+3166208];
	// begin inline asm
	dp4a.s32.s32 %r306, %r307, %r308, %r294;
	// end inline asm
	ld.shared.u32 	%r319, [%r1079+-16];
	ld.global.nc.u32 	%r312, [%rd270+-3123200];
	// begin inline asm
	dp4a.s32.s32 %r310, %r319, %r312, %r298;
	// end inline asm
	ld.global.nc.u32 	%r316, [%rd270+22528];
	// begin inline asm
	dp4a.s32.s32 %r314, %r319, %r316, %r302;
	// end inline asm
	ld.global.nc.u32 	%r320, [%rd270+3168256];
	// begin inline asm
	dp4a.s32.s32 %r318, %r319, %r320, %r306;
	// end inline asm
	ld.shared.u32 	%r331, [%r1079+-12];
	ld.global.nc.u32 	%r324, [%rd270+-3121152];
	// begin inline asm
	dp4a.s32.s32 %r322, %r331, %r324, %r310;
	// end inline asm
	ld.global.nc.u32 	%r328, [%rd270+24576];
	// begin inline asm
	dp4a.s32.s32 %r326, %r331, %r328, %r314;
	// end inline asm
	ld.global.nc.u32 	%r332, [%rd270+3170304];
	// begin inline asm
	dp4a.s32.s32 %r330, %r331, %r332, %r318;
	// end inline asm
	ld.shared.u32 	%r343, [%r1079+-8];
	ld.global.nc.u32 	%r336, [%rd270+-3119104];
	// begin inline asm
	dp4a.s32.s32 %r334, %r343, %r336, %r322;
	// end inline asm
	ld.global.nc.u32 	%r340, [%rd270+26624];
	// begin inline asm
	dp4a.s32.s32 %r338, %r343, %r340, %r326;
	// end inline asm
	ld.global.nc.u32 	%r344, [%rd270+3172352];
	// begin inline asm
	dp4a.s32.s32 %r342, %r343, %r344, %r330;
	// end inline asm
	ld.shared.u32 	%r355, [%r1079+-4];
	ld.global.nc.u32 	%r348, [%rd270+-3117056];
	// begin inline asm
	dp4a.s32.s32 %r346, %r355, %r348, %r334;
	// end inline asm
	ld.global.nc.u32 	%r352, [%rd270+28672];
	// begin inline asm
	dp4a.s32.s32 %r350, %r355, %r352, %r338;
	// end inline asm
	ld.global.nc.u32 	%r356, [%rd270+3174400];
	// begin inline asm
	dp4a.s32.s32 %r354, %r355, %r356, %r342;
	// end inline asm
	ld.shared.u32 	%r367, [%r1079];
	ld.global.nc.u32 	%r360, [%rd270+-3115008];
	// begin inline asm
	dp4a.s32.s32 %r1083, %r367, %r360, %r346;
	// end inline asm
	ld.global.nc.u32 	%r364, [%rd270+30720];
	// begin inline asm
	dp4a.s32.s32 %r1082, %r367, %r364, %r350;
	// end inline asm
	ld.global.nc.u32 	%r368, [%rd270+3176448];
	// begin inline asm
	dp4a.s32.s32 %r1081, %r367, %r368, %r354;
	// end inline asm
	add.s32 	%r1080, %r1080, 64;
	add.s32 	%r1079, %r1079, 64;
	add.s64 	%rd270, %rd270, 32768;
	setp.ne.s32 	%p7, %r1080, 1024;
	@%p7 bra 	$L__BB4_10;
	and.b32  	%r370, %r1, 1;
	setp.eq.b32 	%p8, %r370, 1;
	shl.b32 	%r371, %r11, 6;
	and.b32  	%r372, %r1, 62;
	or.b32  	%r373, %r371, %r372;
	mul.wide.u32 	%rd86, %r373, 4;
	mov.u64 	%rd87, d_ROPE_LUT;
	add.s64 	%rd88, %rd87, %rd86;
	ld.const.u32 	%r28, [%rd88];
	ld.const.u32 	%r29, [%rd88+4];
	shfl.sync.bfly.b32	%r30|%p9, %r1083, 1, 31, -1;
	@%p8 bra 	$L__BB4_13;
	mul.wide.s32 	%rd91, %r28, %r1083;
	mul.wide.s32 	%rd92, %r30, %r29;
	sub.s64 	%rd271, %rd91, %rd92;
	bra.uni 	$L__BB4_14;
$L__BB4_13:
	mul.wide.s32 	%rd89, %r30, %r29;
	mul.wide.s32 	%rd90, %r28, %r1083;
	add.s64 	%rd271, %rd89, %rd90;
$L__BB4_14:
	and.b32  	%r374, %r1, 1;
	setp.eq.b32 	%p10, %r374, 1;
	shr.u64 	%rd93, %rd271, 16;
	cvt.u32.u64 	%r31, %rd93;
	shfl.sync.bfly.b32	%r32|%p11, %r1082, 1, 31, -1;
	@%p10 bra 	$L__BB4_16;
	mul.wide.s32 	%rd96, %r28, %r1082;
	mul.wide.s32 	%rd97, %r32, %r29;
	sub.s64 	%rd272, %rd96, %rd97;
	bra.uni 	$L__BB4_17;
$L__BB4_16:
	mul.wide.s32 	%rd94, %r32, %r29;
	mul.wide.s32 	%rd95, %r28, %r1082;
	add.s64 	%rd272, %rd94, %rd95;
$L__BB4_17:
	shl.b32 	%r375, %r11, 9;
	add.s32 	%r376, %r5, %r375;
	cvt.s64.s32 	%rd98, %r376;
	add.s32 	%r377, %r375, %r1;
	cvt.u64.u32 	%rd99, %r377;
	setp.gt.u32 	%p12, %r1, 7;
	shr.u64 	%rd100, %rd272, 16;
	cvt.u32.u64 	%r378, %rd100;
	shr.s32 	%r379, %r31, 8;
	max.s32 	%r380, %r379, -127;
	min.s32 	%r33, %r380, 127;
	shr.s32 	%r381, %r378, 8;
	max.s32 	%r382, %r381, -127;
	min.s32 	%r383, %r382, 127;
	shr.s32 	%r384, %r1081, 8;
	max.s32 	%r385, %r384, -127;
	min.s32 	%r386, %r385, 127;
	mad.lo.s64 	%rd17, %rd4, %rd6, %rd3;
	add.s64 	%rd101, %rd17, %rd99;
	st.global.u8 	[%rd101], %r383;
	add.s64 	%rd102, %rd17, %rd98;
	st.global.u8 	[%rd102], %r386;
	bar.sync 	0;
	@%p12 bra 	$L__BB4_19;
	mov.b32 	%r387, 0;
	st.shared.u32 	[%r6], %r387;
	mov.b32 	%r388, -2147483648;
	st.shared.u32 	[%r6+32], %r388;
$L__BB4_19:
	setp.lt.u32 	%p13, %r11, 3;
	bar.sync 	0;
	mov.b32 	%r1085, 0;
	@%p13 bra 	$L__BB4_38;
	mov.b32 	%r1084, 0;
$L__BB4_21:
	setp.ne.s32 	%p14, %r7, 0;
	shl.b32 	%r391, %r1084, 9;
	add.s32 	%r35, %r391, %r1;
	cvt.u64.u32 	%rd103, %r35;
	add.s64 	%rd104, %rd17, %rd103;
	ld.global.s8 	%r392, [%rd104];
	mul.lo.s32 	%r393, %r33, %r392;
	shfl.sync.down.b32	%r394|%p15, %r393, 16, 31, -1;
	add.s32 	%r395, %r394, %r393;
	shfl.sync.down.b32	%r396|%p16, %r395, 8, 31, -1;
	add.s32 	%r397, %r396, %r395;
	shfl.sync.down.b32	%r398|%p17, %r397, 4, 31, -1;
	add.s32 	%r399, %r398, %r397;
	shfl.sync.down.b32	%r400|%p18, %r399, 2, 31, -1;
	add.s32 	%r401, %r400, %r399;
	shfl.sync.down.b32	%r402|%p19, %r401, 1, 31, -1;
	add.s32 	%r36, %r402, %r401;
	@%p14 bra 	$L__BB4_23;
	atom.shared.add.u32 	%r403, [%r8], %r36;
$L__BB4_23:
	bar.sync 	0;
	@%p12 bra 	$L__BB4_25;
	ld.shared.u32 	%r404, [%r6];
	atom.shared.max.s32 	%r405, [%r6+32], %r404;
	mov.b32 	%r406, 0;
	st.shared.u32 	[%r6], %r406;
$L__BB4_25:
	setp.ne.s32 	%p21, %r7, 0;
	bar.sync 	0;
	add.s32 	%r407, %r35, 512;
	cvt.u64.u32 	%rd105, %r407;
	add.s64 	%rd106, %rd17, %rd105;
	ld.global.s8 	%r408, [%rd106];
	mul.lo.s32 	%r409, %r33, %r408;
	shfl.sync.down.b32	%r410|%p22, %r409, 16, 31, -1;
	add.s32 	%r411, %r410, %r409;
	shfl.sync.down.b32	%r412|%p23, %r411, 8, 31, -1;
	add.s32 	%r413, %r412, %r411;
	shfl.sync.down.b32	%r414|%p24, %r413, 4, 31, -1;
	add.s32 	%r415, %r414, %r413;
	shfl.sync.down.b32	%r416|%p25, %r415, 2, 31, -1;
	add.s32 	%r417, %r416, %r415;
	shfl.sync.down.b32	%r418|%p26, %r417, 1, 31, -1;
	add.s32 	%r37, %r418, %r417;
	@%p21 bra 	$L__BB4_27;
	atom.shared.add.u32 	%r419, [%r8], %r37;
$L__BB4_27:
	setp.gt.u32 	%p27, %r1, 7;
	bar.sync 	0;
	@%p27 bra 	$L__BB4_29;
	ld.shared.u32 	%r420, [%r6];
	atom.shared.max.s32 	%r421, [%r6+32], %r420;
	mov.b32 	%r422, 0;
	st.shared.u32 	[%r6], %r422;
$L__BB4_29:
	setp.ne.s32 	%p28, %r7, 0;
	bar.sync 	0;
	add.s32 	%r423, %r35, 1024;
	cvt.u64.u32 	%rd107, %r423;
	add.s64 	%rd108, %rd17, %rd107;
	ld.global.s8 	%r424, [%rd108];
	mul.lo.s32 	%r425, %r33, %r424;
	shfl.sync.down.b32	%r426|%p29, %r425, 16, 31, -1;
	add.s32 	%r427, %r426, %r425;
	shfl.sync.down.b32	%r428|%p30, %r427, 8, 31, -1;
	add.s32 	%r429, %r428, %r427;
	shfl.sync.down.b32	%r430|%p31, %r429, 4, 31, -1;
	add.s32 	%r431, %r430, %r429;
	shfl.sync.down.b32	%r432|%p32, %r431, 2, 31, -1;
	add.s32 	%r433, %r432, %r431;
	shfl.sync.down.b32	%r434|%p33, %r433, 1, 31, -1;
	add.s32 	%r38, %r434, %r433;
	@%p28 bra 	$L__BB4_31;
	atom.shared.add.u32 	%r435, [%r8], %r38;
$L__BB4_31:
	setp.gt.u32 	%p34, %r1, 7;
	bar.sync 	0;
	@%p34 bra 	$L__BB4_33;
	ld.shared.u32 	%r436, [%r6];
	atom.shared.max.s32 	%r437, [%r6+32], %r436;
	mov.b32 	%r438, 0;
	st.shared.u32 	[%r6], %r438;
$L__BB4_33:
	setp.ne.s32 	%p35, %r7, 0;
	bar.sync 	0;
	add.s32 	%r439, %r35, 1536;
	cvt.u64.u32 	%rd109, %r439;
	add.s64 	%rd110, %rd17, %rd109;
	ld.global.s8 	%r440, [%rd110];
	mul.lo.s32 	%r441, %r33, %r440;
	shfl.sync.down.b32	%r442|%p36, %r441, 16, 31, -1;
	add.s32 	%r443, %r442, %r441;
	shfl.sync.down.b32	%r444|%p37, %r443, 8, 31, -1;
	add.s32 	%r445, %r444, %r443;
	shfl.sync.down.b32	%r446|%p38, %r445, 4, 31, -1;
	add.s32 	%r447, %r446, %r445;
	shfl.sync.down.b32	%r448|%p39, %r447, 2, 31, -1;
	add.s32 	%r449, %r448, %r447;
	shfl.sync.down.b32	%r450|%p40, %r449, 1, 31, -1;
	add.s32 	%r39, %r450, %r449;
	@%p35 bra 	$L__BB4_35;
	atom.shared.add.u32 	%r451, [%r8], %r39;
$L__BB4_35:
	setp.gt.u32 	%p41, %r1, 7;
	bar.sync 	0;
	@%p41 bra 	$L__BB4_37;
	ld.shared.u32 	%r452, [%r6];
	atom.shared.max.s32 	%r453, [%r6+32], %r452;
	mov.b32 	%r454, 0;
	st.shared.u32 	[%r6], %r454;
$L__BB4_37:
	bar.sync 	0;
	add.s32 	%r1084, %r1084, 4;
	setp.ne.s32 	%p42, %r1084, %r15;
	mov.u32 	%r1085, %r15;
	@%p42 bra 	$L__BB4_21;
$L__BB4_38:
	setp.eq.s32 	%p43, %r14, 0;
	@%p43 bra 	$L__BB4_54;
	setp.ne.s32 	%p44, %r7, 0;
	shl.b32 	%r455, %r1085, 9;
	add.s32 	%r42, %r455, %r1;
	cvt.u64.u32 	%rd111, %r42;
	add.s64 	%rd112, %rd17, %rd111;
	ld.global.s8 	%r456, [%rd112];
	mul.lo.s32 	%r457, %r33, %r456;
	shfl.sync.down.b32	%r458|%p45, %r457, 16, 31, -1;
	add.s32 	%r459, %r458, %r457;
	shfl.sync.down.b32	%r460|%p46, %r459, 8, 31, -1;
	add.s32 	%r461, %r460, %r459;
	shfl.sync.down.b32	%r462|%p47, %r461, 4, 31, -1;
	add.s32 	%r463, %r462, %r461;
	shfl.sync.down.b32	%r464|%p48, %r463, 2, 31, -1;
	add.s32 	%r465, %r464, %r463;
	shfl.sync.down.b32	%r466|%p49, %r465, 1, 31, -1;
	add.s32 	%r43, %r466, %r465;
	@%p44 bra 	$L__BB4_41;
	atom.shared.add.u32 	%r467, [%r8], %r43;
$L__BB4_41:
	setp.gt.u32 	%p50, %r1, 7;
	bar.sync 	0;
	@%p50 bra 	$L__BB4_43;
	ld.shared.u32 	%r468, [%r6];
	atom.shared.max.s32 	%r469, [%r6+32], %r468;
	mov.b32 	%r470, 0;
	st.shared.u32 	[%r6], %r470;
$L__BB4_43:
	setp.eq.s32 	%p51, %r14, 1;
	bar.sync 	0;
	@%p51 bra 	$L__BB4_54;
	add.s32 	%r471, %r42, 512;
	cvt.u64.u32 	%rd113, %r471;
	add.s64 	%rd114, %rd17, %rd113;
	ld.global.s8 	%r472, [%rd114];
	mul.lo.s32 	%r473, %r33, %r472;
	shfl.sync.down.b32	%r474|%p53, %r473, 16, 31, -1;
	add.s32 	%r475, %r474, %r473;
	shfl.sync.down.b32	%r476|%p54, %r475, 8, 31, -1;
	add.s32 	%r477, %r476, %r475;
	shfl.sync.down.b32	%r478|%p55, %r477, 4, 31, -1;
	add.s32 	%r479, %r478, %r477;
	shfl.sync.down.b32	%r480|%p56, %r479, 2, 31, -1;
	add.s32 	%r481, %r480, %r479;
	shfl.sync.down.b32	%r482|%p57, %r481, 1, 31, -1;
	add.s32 	%r44, %r482, %r481;
	@%p44 bra 	$L__BB4_46;
	atom.shared.add.u32 	%r483, [%r8], %r44;
$L__BB4_46:
	setp.gt.u32 	%p58, %r1, 7;
	bar.sync 	0;
	@%p58 bra 	$L__BB4_48;
	ld.shared.u32 	%r484, [%r6];
	atom.shared.max.s32 	%r485, [%r6+32], %r484;
	mov.b32 	%r486, 0;
	st.shared.u32 	[%r6], %r486;
$L__BB4_48:
	setp.eq.s32 	%p59, %r14, 2;
	bar.sync 	0;
	@%p59 bra 	$L__BB4_54;
	setp.ne.s32 	%p60, %r7, 0;
	add.s32 	%r487, %r42, 1024;
	cvt.u64.u32 	%rd115, %r487;
	add.s64 	%rd116, %rd17, %rd115;
	ld.global.s8 	%r488, [%rd116];
	mul.lo.s32 	%r489, %r33, %r488;
	shfl.sync.down.b32	%r490|%p61, %r489, 16, 31, -1;
	add.s32 	%r491, %r490, %r489;
	shfl.sync.down.b32	%r492|%p62, %r491, 8, 31, -1;
	add.s32 	%r493, %r492, %r491;
	shfl.sync.down.b32	%r494|%p63, %r493, 4, 31, -1;
	add.s32 	%r495, %r494, %r493;
	shfl.sync.down.b32	%r496|%p64, %r495, 2, 31, -1;
	add.s32 	%r497, %r496, %r495;
	shfl.sync.down.b32	%r498|%p65, %r497, 1, 31, -1;
	add.s32 	%r45, %r498, %r497;
	@%p60 bra 	$L__BB4_51;
	atom.shared.add.u32 	%r499, [%r8], %r45;
$L__BB4_51:
	bar.sync 	0;
	@%p58 bra 	$L__BB4_53;
	ld.shared.u32 	%r500, [%r6];
	atom.shared.max.s32 	%r501, [%r6+32], %r500;
	mov.b32 	%r502, 0;
	st.shared.u32 	[%r6], %r502;
$L__BB4_53:
	bar.sync 	0;
$L__BB4_54:
	setp.gt.u32 	%p67, %r1, 7;
	ld.shared.u32 	%r46, [%r8+32];
	@%p67 bra 	$L__BB4_56;
	mov.b32 	%r503, 0;
	st.shared.u32 	[%r6], %r503;
$L__BB4_56:
	setp.lt.u32 	%p68, %r11, 3;
	bar.sync 	0;
	shr.s32 	%r47, %r46, 3;
	mov.b64 	%rd280, 0;
	mov.b32 	%r1087, 0;
	mov.u64 	%rd279, %rd280;
	@%p68 bra 	$L__BB4_76;
	mov.b64 	%rd280, 0;
	mov.b32 	%r1086, 0;
$L__BB4_58:
	setp.ne.s32 	%p69, %r7, 0;
	shl.b32 	%r49, %r1086, 9;
	add.s32 	%r506, %r49, %r1;
	cvt.u64.u32 	%rd120, %r506;
	add.s64 	%rd20, %rd17, %rd120;
	ld.global.s8 	%r507, [%rd20];
	mul.lo.s32 	%r508, %r33, %r507;
	shfl.sync.down.b32	%r509|%p70, %r508, 16, 31, -1;
	add.s32 	%r510, %r509, %r508;
	shfl.sync.down.b32	%r511|%p71, %r510, 8, 31, -1;
	add.s32 	%r512, %r511, %r510;
	shfl.sync.down.b32	%r513|%p72, %r512, 4, 31, -1;
	add.s32 	%r514, %r513, %r512;
	shfl.sync.down.b32	%r515|%p73, %r514, 2, 31, -1;
	add.s32 	%r516, %r515, %r514;
	shfl.sync.down.b32	%r517|%p74, %r516, 1, 31, -1;
	add.s32 	%r50, %r517, %r516;
	@%p69 bra 	$L__BB4_60;
	atom.shared.add.u32 	%r518, [%r8], %r50;
$L__BB4_60:
	bar.sync 	0;
	ld.shared.u32 	%r519, [%r8];
	shr.s32 	%r520, %r519, 3;
	sub.s32 	%r521, %r47, %r520;
	min.s32 	%r522, %r521, 255;
	max.s32 	%r523, %r522, 0;
	mul.wide.u32 	%rd121, %r523, 4;
	mov.u64 	%rd122, d_EXP_LUT;
	add.s64 	%rd123, %rd122, %rd121;
	ld.const.u32 	%r524, [%rd123];
	add.s32 	%r525, %r5, %r49;
	cvt.s64.s32 	%rd124, %r525;
	add.s64 	%rd21, %rd17, %rd124;
	ld.global.s8 	%r526, [%rd21];
	cvt.s64.s32 	%rd125, %r524;
	mul.wide.s32 	%rd126, %r526, %r524;
	add.s64 	%rd22, %rd126, %rd279;
	add.s64 	%rd23, %rd280, %rd125;
	bar.sync 	0;
	@%p67 bra 	$L__BB4_62;
	mov.b32 	%r527, 0;
	st.shared.u32 	[%r6], %r527;
$L__BB4_62:
	setp.ne.s32 	%p76, %r7, 0;
	bar.sync 	0;
	ld.global.s8 	%r528, [%rd20+512];
	mul.lo.s32 	%r529, %r33, %r528;
	shfl.sync.down.b32	%r530|%p77, %r529, 16, 31, -1;
	add.s32 	%r531, %r530, %r529;
	shfl.sync.down.b32	%r532|%p78, %r531, 8, 31, -1;
	add.s32 	%r533, %r532, %r531;
	shfl.sync.down.b32	%r534|%p79, %r533, 4, 31, -1;
	add.s32 	%r535, %r534, %r533;
	shfl.sync.down.b32	%r536|%p80, %r535, 2, 31, -1;
	add.s32 	%r537, %r536, %r535;
	shfl.sync.down.b32	%r538|%p81, %r537, 1, 31, -1;
	add.s32 	%r51, %r538, %r537;
	@%p76 bra 	$L__BB4_64;
	atom.shared.add.u32 	%r539, [%r8], %r51;
$L__BB4_64:
	setp.gt.u32 	%p82, %r1, 7;
	bar.sync 	0;
	ld.shared.u32 	%r540, [%r8];
	shr.s32 	%r541, %r540, 3;
	sub.s32 	%r542, %r47, %r541;
	min.s32 	%r543, %r542, 255;
	max.s32 	%r544, %r543, 0;
	mul.wide.u32 	%rd127, %r544, 4;
	mov.u64 	%rd128, d_EXP_LUT;
	add.s64 	%rd129, %rd128, %rd127;
	ld.const.u32 	%r545, [%rd129];
	ld.global.s8 	%r546, [%rd21+512];
	cvt.s64.s32 	%rd130, %r545;
	mul.wide.s32 	%rd131, %r546, %r545;
	add.s64 	%rd24, %rd131, %rd22;
	add.s64 	%rd25, %rd23, %rd130;
	bar.sync 	0;
	@%p82 bra 	$L__BB4_66;
	mov.b32 	%r547, 0;
	st.shared.u32 	[%r6], %r547;
$L__BB4_66:
	setp.ne.s32 	%p83, %r7, 0;
	bar.sync 	0;
	ld.global.s8 	%r548, [%rd20+1024];
	mul.lo.s32 	%r549, %r33, %r548;
	shfl.sync.down.b32	%r550|%p84, %r549, 16, 31, -1;
	add.s32 	%r551, %r550, %r549;
	shfl.sync.down.b32	%r552|%p85, %r551, 8, 31, -1;
	add.s32 	%r553, %r552, %r551;
	shfl.sync.down.b32	%r554|%p86, %r553, 4, 31, -1;
	add.s32 	%r555, %r554, %r553;
	shfl.sync.down.b32	%r556|%p87, %r555, 2, 31, -1;
	add.s32 	%r557, %r556, %r555;
	shfl.sync.down.b32	%r558|%p88, %r557, 1, 31, -1;
	add.s32 	%r52, %r558, %r557;
	@%p83 bra 	$L__BB4_68;
	atom.shared.add.u32 	%r559, [%r8], %r52;
$L__BB4_68:
	setp.gt.u32 	%p89, %r1, 7;
	bar.sync 	0;
	ld.shared.u32 	%r560, [%r8];
	shr.s32 	%r561, %r560, 3;
	sub.s32 	%r562, %r47, %r561;
	min.s32 	%r563, %r562, 255;
	max.s32 	%r564, %r563, 0;
	mul.wide.u32 	%rd132, %r564, 4;
	mov.u64 	%rd133, d_EXP_LUT;
	add.s64 	%rd134, %rd133, %rd132;
	ld.const.u32 	%r565, [%rd134];
	ld.global.s8 	%r566, [%rd21+1024];
	cvt.s64.s32 	%rd135, %r565;
	mul.wide.s32 	%rd136, %r566, %r565;
	add.s64 	%rd26, %rd136, %rd24;
	add.s64 	%rd27, %rd25, %rd135;
	bar.sync 	0;
	@%p89 bra 	$L__BB4_70;
	mov.b32 	%r567, 0;
	st.shared.u32 	[%r6], %r567;
$L__BB4_70:
	setp.ne.s32 	%p90, %r7, 0;
	bar.sync 	0;
	ld.global.s8 	%r568, [%rd20+1536];
	mul.lo.s32 	%r569, %r33, %r568;
	shfl.sync.down.b32	%r570|%p91, %r569, 16, 31, -1;
	add.s32 	%r571, %r570, %r569;
	shfl.sync.down.b32	%r572|%p92, %r571, 8, 31, -1;
	add.s32 	%r573, %r572, %r571;
	shfl.sync.down.b32	%r574|%p93, %r573, 4, 31, -1;
	add.s32 	%r575, %r574, %r573;
	shfl.sync.down.b32	%r576|%p94, %r575, 2, 31, -1;
	add.s32 	%r577, %r576, %r575;
	shfl.sync.down.b32	%r578|%p95, %r577, 1, 31, -1;
	add.s32 	%r53, %r578, %r577;
	@%p90 bra 	$L__BB4_72;
	atom.shared.add.u32 	%r579, [%r8], %r53;
$L__BB4_72:
	setp.gt.u32 	%p96, %r1, 7;
	bar.sync 	0;
	ld.shared.u32 	%r580, [%r8];
	shr.s32 	%r581, %r580, 3;
	sub.s32 	%r582, %r47, %r581;
	min.s32 	%r583, %r582, 255;
	max.s32 	%r584, %r583, 0;
	mul.wide.u32 	%rd137, %r584, 4;
	mov.u64 	%rd138, d_EXP_LUT;
	add.s64 	%rd139, %rd138, %rd137;
	ld.const.u32 	%r585, [%rd139];
	ld.global.s8 	%r586, [%rd21+1536];
	cvt.s64.s32 	%rd140, %r585;
	mul.wide.s32 	%rd141, %r586, %r585;
	add.s64 	%rd279, %rd141, %rd26;
	add.s64 	%rd280, %rd27, %rd140;
	bar.sync 	0;
	@%p96 bra 	$L__BB4_74;
	mov.b32 	%r587, 0;
	st.shared.u32 	[%r6], %r587;
$L__BB4_74:
	bar.sync 	0;
	add.s32 	%r1086, %r1086, 4;
	setp.ne.s32 	%p97, %r1086, %r15;
	@%p97 bra 	$L__BB4_58;
	shl.b32 	%r1087, %r15, 9;
$L__BB4_76:
	setp.eq.s32 	%p98, %r14, 0;
	@%p98 bra 	$L__BB4_92;
	setp.ne.s32 	%p99, %r7, 0;
	add.s32 	%r57, %r1087, %r1;
	cvt.u64.u32 	%rd142, %r57;
	add.s64 	%rd143, %rd17, %rd142;
	ld.global.s8 	%r588, [%rd143];
	mul.lo.s32 	%r589, %r33, %r588;
	shfl.sync.down.b32	%r590|%p100, %r589, 16, 31, -1;
	add.s32 	%r591, %r590, %r589;
	shfl.sync.down.b32	%r592|%p101, %r591, 8, 31, -1;
	add.s32 	%r593, %r592, %r591;
	shfl.sync.down.b32	%r594|%p102, %r593, 4, 31, -1;
	add.s32 	%r595, %r594, %r593;
	shfl.sync.down.b32	%r596|%p103, %r595, 2, 31, -1;
	add.s32 	%r597, %r596, %r595;
	shfl.sync.down.b32	%r598|%p104, %r597, 1, 31, -1;
	add.s32 	%r58, %r598, %r597;
	@%p99 bra 	$L__BB4_79;
	atom.shared.add.u32 	%r599, [%r8], %r58;
$L__BB4_79:
	setp.gt.u32 	%p105, %r1, 7;
	bar.sync 	0;
	ld.shared.u32 	%r600, [%r8];
	shr.s32 	%r601, %r600, 3;
	sub.s32 	%r602, %r47, %r601;
	min.s32 	%r603, %r602, 255;
	max.s32 	%r604, %r603, 0;
	mul.wide.u32 	%rd144, %r604, 4;
	mov.u64 	%rd145, d_EXP_LUT;
	add.s64 	%rd146, %rd145, %rd144;
	ld.const.u32 	%r605, [%rd146];
	add.s32 	%r606, %r5, %r1087;
	cvt.s64.s32 	%rd147, %r606;
	add.s64 	%rd34, %rd17, %rd147;
	ld.global.s8 	%r607, [%rd34];
	cvt.s64.s32 	%rd148, %r605;
	mul.wide.s32 	%rd149, %r607, %r605;
	add.s64 	%rd279, %rd149, %rd279;
	add.s64 	%rd280, %rd280, %rd148;
	bar.sync 	0;
	@%p105 bra 	$L__BB4_81;
	mov.b32 	%r608, 0;
	st.shared.u32 	[%r6], %r608;
$L__BB4_81:
	setp.eq.s32 	%p106, %r14, 1;
	bar.sync 	0;
	@%p106 bra 	$L__BB4_92;
	add.s32 	%r609, %r57, 512;
	cvt.u64.u32 	%rd150, %r609;
	add.s64 	%rd151, %rd17, %rd150;
	ld.global.s8 	%r610, [%rd151];
	mul.lo.s32 	%r611, %r33, %r610;
	shfl.sync.down.b32	%r612|%p108, %r611, 16, 31, -1;
	add.s32 	%r613, %r612, %r611;
	shfl.sync.down.b32	%r614|%p109, %r613, 8, 31, -1;
	add.s32 	%r615, %r614, %r613;
	shfl.sync.down.b32	%r616|%p110, %r615, 4, 31, -1;
	add.s32 	%r617, %r616, %r615;
	shfl.sync.down.b32	%r618|%p111, %r617, 2, 31, -1;
	add.s32 	%r619, %r618, %r617;
	shfl.sync.down.b32	%r620|%p112, %r619, 1, 31, -1;
	add.s32 	%r59, %r620, %r619;
	@%p99 bra 	$L__BB4_84;
	atom.shared.add.u32 	%r621, [%r8], %r59;
$L__BB4_84:
	setp.gt.u32 	%p113, %r1, 7;
	bar.sync 	0;
	ld.shared.u32 	%r622, [%r8];
	shr.s32 	%r623, %r622, 3;
	sub.s32 	%r624, %r47, %r623;
	min.s32 	%r625, %r624, 255;
	max.s32 	%r626, %r625, 0;
	mul.wide.u32 	%rd152, %r626, 4;
	mov.u64 	%rd153, d_EXP_LUT;
	add.s64 	%rd154, %rd153, %rd152;
	ld.const.u32 	%r627, [%rd154];
	ld.global.s8 	%r628, [%rd34+512];
	cvt.s64.s32 	%rd155, %r627;
	mul.wide.s32 	%rd156, %r628, %r627;
	add.s64 	%rd279, %rd156, %rd279;
	add.s64 	%rd280, %rd280, %rd155;
	bar.sync 	0;
	@%p113 bra 	$L__BB4_86;
	mov.b32 	%r629, 0;
	st.shared.u32 	[%r6], %r629;
$L__BB4_86:
	setp.eq.s32 	%p114, %r14, 2;
	bar.sync 	0;
	@%p114 bra 	$L__BB4_92;
	setp.ne.s32 	%p115, %r7, 0;
	add.s32 	%r630, %r57, 1024;
	cvt.u64.u32 	%rd157, %r630;
	add.s64 	%rd158, %rd17, %rd157;
	ld.global.s8 	%r631, [%rd158];
	mul.lo.s32 	%r632, %r33, %r631;
	shfl.sync.down.b32	%r633|%p116, %r632, 16, 31, -1;
	add.s32 	%r634, %r633, %r632;
	shfl.sync.down.b32	%r635|%p117, %r634, 8, 31, -1;
	add.s32 	%r636, %r635, %r634;
	shfl.sync.down.b32	%r637|%p118, %r636, 4, 31, -1;
	add.s32 	%r638, %r637, %r636;
	shfl.sync.down.b32	%r639|%p119, %r638, 2, 31, -1;
	add.s32 	%r640, %r639, %r638;
	shfl.sync.down.b32	%r641|%p120, %r640, 1, 31, -1;
	add.s32 	%r60, %r641, %r640;
	@%p115 bra 	$L__BB4_89;
	atom.shared.add.u32 	%r642, [%r8], %r60;
$L__BB4_89:
	bar.sync 	0;
	ld.shared.u32 	%r643, [%r8];
	shr.s32 	%r644, %r643, 3;
	sub.s32 	%r645, %r47, %r644;
	min.s32 	%r646, %r645, 255;
	max.s32 	%r647, %r646, 0;
	mul.wide.u32 	%rd159, %r647, 4;
	mov.u64 	%rd160, d_EXP_LUT;
	add.s64 	%rd161, %rd160, %rd159;
	ld.const.u32 	%r648, [%rd161];
	ld.global.s8 	%r649, [%rd34+1024];
	cvt.s64.s32 	%rd162, %r648;
	mul.wide.s32 	%rd163, %r649, %r648;
	add.s64 	%rd279, %rd163, %rd279;
	add.s64 	%rd280, %rd280, %rd162;
	bar.sync 	0;
	@%p113 bra 	$L__BB4_91;
	mov.b32 	%r650, 0;
	st.shared.u32 	[%r6], %r650;
$L__BB4_91:
	bar.sync 	0;
$L__BB4_92:
	max.u64 	%rd43, %rd280, 1;
	or.b64  	%rd164, %rd279, %rd43;
	and.b64  	%rd165, %rd164, -4294967296;
	setp.ne.s64 	%p122, %rd165, 0;
	@%p122 bra 	$L__BB4_94;
	cvt.u32.u64 	%r651, %rd43;
	cvt.u32.u64 	%r652, %rd279;
	div.u32 	%r653, %r652, %r651;
	cvt.u64.u32 	%rd281, %r653;
	bra.uni 	$L__BB4_95;
$L__BB4_94:
	div.s64 	%rd281, %rd279, %rd43;
$L__BB4_95:
	shl.b64 	%rd166, %rd6, 18;
	add.s64 	%rd47, %rd1, %rd166;
	cvt.u32.u64 	%r655, %rd281;
	max.s32 	%r656, %r655, -127;
	min.s32 	%r657, %r656, 127;
	st.shared.u8 	[%r3+512], %r657;
	bar.sync 	0;
	mov.b32 	%r1088, 0;
	mov.u32 	%r1089, %r1088;
$L__BB4_96:
	shl.b32 	%r722, %r1088, 2;
	mov.u32 	%r723, s_mem;
	add.s32 	%r724, %r723, %r722;
	ld.shared.u32 	%r659, [%r724+512];
	shl.b32 	%r725, %r1088, 9;
	add.s32 	%r726, %r725, %r1;
	mul.wide.u32 	%rd167, %r726, 4;
	add.s64 	%rd168, %rd47, %rd167;
	ld.global.nc.u32 	%r660, [%rd168+9581056];
	// begin inline asm
	dp4a.s32.s32 %r658, %r659, %r660, %r1089;
	// end inline asm
	ld.shared.u32 	%r663, [%r724+516];
	ld.global.nc.u32 	%r664, [%rd168+9583104];
	// begin inline asm
	dp4a.s32.s32 %r662, %r663, %r664, %r658;
	// end inline asm
	ld.shared.u32 	%r667, [%r724+520];
	ld.global.nc.u32 	%r668, [%rd168+9585152];
	// begin inline asm
	dp4a.s32.s32 %r666, %r667, %r668, %r662;
	// end inline asm
	ld.shared.u32 	%r671, [%r724+524];
	ld.global.nc.u32 	%r672, [%rd168+9587200];
	// begin inline asm
	dp4a.s32.s32 %r670, %r671, %r672, %r666;
	// end inline asm
	ld.shared.u32 	%r675, [%r724+528];
	ld.global.nc.u32 	%r676, [%rd168+9589248];
	// begin inline asm
	dp4a.s32.s32 %r674, %r675, %r676, %r670;
	// end inline asm
	ld.shared.u32 	%r679, [%r724+532];
	ld.global.nc.u32 	%r680, [%rd168+9591296];
	// begin inline asm
	dp4a.s32.s32 %r678, %r679, %r680, %r674;
	// end inline asm
	ld.shared.u32 	%r683, [%r724+536];
	ld.global.nc.u32 	%r684, [%rd168+9593344];
	// begin inline asm
	dp4a.s32.s32 %r682, %r683, %r684, %r678;
	// end inline asm
	ld.shared.u32 	%r687, [%r724+540];
	ld.global.nc.u32 	%r688, [%rd168+9595392];
	// begin inline asm
	dp4a.s32.s32 %r686, %r687, %r688, %r682;
	// end inline asm
	ld.shared.u32 	%r691, [%r724+544];
	ld.global.nc.u32 	%r692, [%rd168+9597440];
	// begin inline asm
	dp4a.s32.s32 %r690, %r691, %r692, %r686;
	// end inline asm
	ld.shared.u32 	%r695, [%r724+548];
	ld.global.nc.u32 	%r696, [%rd168+9599488];
	// begin inline asm
	dp4a.s32.s32 %r694, %r695, %r696, %r690;
	// end inline asm
	ld.shared.u32 	%r699, [%r724+552];
	ld.global.nc.u32 	%r700, [%rd168+9601536];
	// begin inline asm
	dp4a.s32.s32 %r698, %r699, %r700, %r694;
	// end inline asm
	ld.shared.u32 	%r703, [%r724+556];
	ld.global.nc.u32 	%r704, [%rd168+9603584];
	// begin inline asm
	dp4a.s32.s32 %r702, %r703, %r704, %r698;
	// end inline asm
	ld.shared.u32 	%r707, [%r724+560];
	ld.global.nc.u32 	%r708, [%rd168+9605632];
	// begin inline asm
	dp4a.s32.s32 %r706, %r707, %r708, %r702;
	// end inline asm
	ld.shared.u32 	%r711, [%r724+564];
	ld.global.nc.u32 	%r712, [%rd168+9607680];
	// begin inline asm
	dp4a.s32.s32 %r710, %r711, %r712, %r706;
	// end inline asm
	ld.shared.u32 	%r715, [%r724+568];
	ld.global.nc.u32 	%r716, [%rd168+9609728];
	// begin inline asm
	dp4a.s32.s32 %r714, %r715, %r716, %r710;
	// end inline asm
	ld.shared.u32 	%r719, [%r724+572];
	ld.global.nc.u32 	%r720, [%rd168+9611776];
	// begin inline asm
	dp4a.s32.s32 %r1089, %r719, %r720, %r714;
	// end inline asm
	add.s32 	%r1088, %r1088, 16;
	setp.ne.s32 	%p123, %r1088, 128;
	@%p123 bra 	$L__BB4_96;
	setp.ne.s32 	%p124, %r119, 0;
	ld.shared.s8 	%r727, [%r3];
	shr.s32 	%r728, %r1089, 8;
	add.s32 	%r729, %r728, %r727;
	max.s32 	%r730, %r729, -127;
	min.s32 	%r731, %r730, 127;
	st.shared.u8 	[%r3], %r731;
	bar.sync 	0;
	ld.shared.s8 	%rs9, [%r3];
	abs.s16 	%rs10, %rs9;
	cvt.u32.u16 	%r732, %rs10;
	mov.b32 	%r733, -1;
	redux.sync.add.s32 %r65, %r732, %r733;
	@%p124 bra 	$L__BB4_99;
	st.shared.u32 	[%r4], %r65;
$L__BB4_99:
	setp.ne.s32 	%p125, %r1, 0;
	bar.sync 	0;
	@%p125 bra 	$L__BB4_101;
	ld.shared.u32 	%r734, [_ZZ24generate_sequence_kernelPhiiPK16TransformerModelPajE12temp_storage+20];
	add.s32 	%r735, %r734, %r65;
	ld.shared.u32 	%r736, [_ZZ24generate_sequence_kernelPhiiPK16TransformerModelPajE12temp_storage+24];
	add.s32 	%r737, %r735, %r736;
	ld.shared.u32 	%r738, [_ZZ24generate_sequence_kernelPhiiPK16TransformerModelPajE12temp_storage+28];
	add.s32 	%r739, %r737, %r738;
	ld.shared.u32 	%r740, [_ZZ24generate_sequence_kernelPhiiPK16TransformerModelPajE12temp_storage+32];
	add.s32 	%r741, %r739, %r740;
	ld.shared.u32 	%r742, [_ZZ24generate_sequence_kernelPhiiPK16TransformerModelPajE12temp_storage+36];
	add.s32 	%r743, %r741, %r742;
	ld.shared.u32 	%r744, [_ZZ24generate_sequence_kernelPhiiPK16TransformerModelPajE12temp_storage+40];
	add.s32 	%r745, %r743, %r744;
	ld.shared.u32 	%r746, [_ZZ24generate_sequence_kernelPhiiPK16TransformerModelPajE12temp_storage+44];
	add.s32 	%r747, %r745, %r746;
	ld.shared.u32 	%r748, [_ZZ24generate_sequence_kernelPhiiPK16TransformerModelPajE12temp_storage+48];
	add.s32 	%r749, %r747, %r748;
	ld.shared.u32 	%r750, [_ZZ24generate_sequence_kernelPhiiPK16TransformerModelPajE12temp_storage+52];
	add.s32 	%r751, %r749, %r750;
	ld.shared.u32 	%r752, [_ZZ24generate_sequence_kernelPhiiPK16TransformerModelPajE12temp_storage+56];
	add.s32 	%r753, %r751, %r752;
	ld.shared.u32 	%r754, [_ZZ24generate_sequence_kernelPhiiPK16TransformerModelPajE12temp_storage+60];
	add.s32 	%r755, %r753, %r754;
	ld.shared.u32 	%r756, [_ZZ24generate_sequence_kernelPhiiPK16TransformerModelPajE12temp_storage+64];
	add.s32 	%r757, %r755, %r756;
	ld.shared.u32 	%r758, [_ZZ24generate_sequence_kernelPhiiPK16TransformerModelPajE12temp_storage+68];
	add.s32 	%r759, %r757, %r758;
	ld.shared.u32 	%r760, [_ZZ24generate_sequence_kernelPhiiPK16TransformerModelPajE12temp_storage+72];
	add.s32 	%r761, %r759, %r760;
	ld.shared.u32 	%r762, [_ZZ24generate_sequence_kernelPhiiPK16TransformerModelPajE12temp_storage+76];
	add.s32 	%r763, %r761, %r762;
	st.shared.u32 	[_ZZ24generate_sequence_kernelPhiiPK16TransformerModelPajE13shared_scalar], %r763;
$L__BB4_101:
	bar.sync 	0;
	ld.shared.u32 	%r765, [_ZZ24generate_sequence_kernelPhiiPK16TransformerModelPajE13shared_scalar];
	bar.sync 	0;
	shr.s32 	%r766, %r765, 31;
	shr.u32 	%r767, %r766, 23;
	add.s32 	%r768, %r765, %r767;
	shr.s32 	%r769, %r768, 9;
	add.s32 	%r770, %r765, 511;
	setp.lt.u32 	%p126, %r770, 1023;
	selp.b32 	%r771, 1, %r769, %p126;
	ld.global.nc.u8 	%rs11, [%rd7+12726784];
	cvt.s16.s8 	%rs12, %rs11;
	ld.global.nc.u8 	%rs13, [%rd7+12732928];
	cvt.s32.s8 	%r772, %rs13;
	ld.shared.s8 	%rs14, [%r3];
	mul.wide.s16 	%r773, %rs14, %rs12;
	div.s32 	%r774, %r773, %r771;
	add.s32 	%r775, %r774, %r772;
	max.s32 	%r776, %r775, -127;
	min.s32 	%r777, %r776, 127;
	st.shared.u8 	[%r3+512], %r777;
	bar.sync 	0;
	mad.lo.s64 	%rd48, %rd6, 786432, %rd47;
	mul.lo.s64 	%rd49, %rd6, -1046528;
	mov.b32 	%r1090, 0;
$L__BB4_102:
	shl.b32 	%r779, %r1090, 9;
	add.s32 	%r67, %r779, %r1;
	mov.b32 	%r1091, 0;
	mov.u32 	%r1092, %r1091;
$L__BB4_103:
	shl.b32 	%r844, %r1091, 2;
	mov.u32 	%r845, s_mem;
	add.s32 	%r846, %r845, %r844;
	ld.shared.u32 	%r781, [%r846+512];
	shl.b32 	%r847, %r1091, 11;
	add.s32 	%r848, %r847, %r67;
	mul.wide.u32 	%rd169, %r848, 4;
	add.s64 	%rd170, %rd48, %rd169;
	ld.global.nc.u32 	%r782, [%rd170+12739072];
	// begin inline asm
	dp4a.s32.s32 %r780, %r781, %r782, %r1092;
	// end inline asm
	ld.shared.u32 	%r785, [%r846+516];
	ld.global.nc.u32 	%r786, [%rd170+12747264];
	// begin inline asm
	dp4a.s32.s32 %r784, %r785, %r786, %r780;
	// end inline asm
	ld.shared.u32 	%r789, [%r846+520];
	ld.global.nc.u32 	%r790, [%rd170+12755456];
	// begin inline asm
	dp4a.s32.s32 %r788, %r789, %r790, %r784;
	// end inline asm
	ld.shared.u32 	%r793, [%r846+524];
	ld.global.nc.u32 	%r794, [%rd170+12763648];
	// begin inline asm
	dp4a.s32.s32 %r792, %r793, %r794, %r788;
	// end inline asm
	ld.shared.u32 	%r797, [%r846+528];
	ld.global.nc.u32 	%r798, [%rd170+12771840];
	// begin inline asm
	dp4a.s32.s32 %r796, %r797, %r798, %r792;
	// end inline asm
	ld.shared.u32 	%r801, [%r846+532];
	ld.global.nc.u32 	%r802, [%rd170+12780032];
	// begin inline asm
	dp4a.s32.s32 %r800, %r801, %r802, %r796;
	// end inline asm
	ld.shared.u32 	%r805, [%r846+536];
	ld.global.nc.u32 	%r806, [%rd170+12788224];
	// begin inline asm
	dp4a.s32.s32 %r804, %r805, %r806, %r800;
	// end inline asm
	ld.shared.u32 	%r809, [%r846+540];
	ld.global.nc.u32 	%r810, [%rd170+12796416];
	// begin inline asm
	dp4a.s32.s32 %r808, %r809, %r810, %r804;
	// end inline asm
	ld.shared.u32 	%r813, [%r846+544];
	ld.global.nc.u32 	%r814, [%rd170+12804608];
	// begin inline asm
	dp4a.s32.s32 %r812, %r813, %r814, %r808;
	// end inline asm
	ld.shared.u32 	%r817, [%r846+548];
	ld.global.nc.u32 	%r818, [%rd170+12812800];
	// begin inline asm
	dp4a.s32.s32 %r816, %r817, %r818, %r812;
	// end inline asm
	ld.shared.u32 	%r821, [%r846+552];
	ld.global.nc.u32 	%r822, [%rd170+12820992];
	// begin inline asm
	dp4a.s32.s32 %r820, %r821, %r822, %r816;
	// end inline asm
	ld.shared.u32 	%r825, [%r846+556];
	ld.global.nc.u32 	%r826, [%rd170+12829184];
	// begin inline asm
	dp4a.s32.s32 %r824, %r825, %r826, %r820;
	// end inline asm
	ld.shared.u32 	%r829, [%r846+560];
	ld.global.nc.u32 	%r830, [%rd170+12837376];
	// begin inline asm
	dp4a.s32.s32 %r828, %r829, %r830, %r824;
	// end inline asm
	ld.shared.u32 	%r833, [%r846+564];
	ld.global.nc.u32 	%r834, [%rd170+12845568];
	// begin inline asm
	dp4a.s32.s32 %r832, %r833, %r834, %r828;
	// end inline asm
	ld.shared.u32 	%r837, [%r846+568];
	ld.global.nc.u32 	%r838, [%rd170+12853760];
	// begin inline asm
	dp4a.s32.s32 %r836, %r837, %r838, %r832;
	// end inline asm
	ld.shared.u32 	%r841, [%r846+572];
	ld.global.nc.u32 	%r842, [%rd170+12861952];
	// begin inline asm
	dp4a.s32.s32 %r1092, %r841, %r842, %r836;
	// end inline asm
	add.s32 	%r1091, %r1091, 16;
	setp.ne.s32 	%p127, %r1091, 128;
	@%p127 bra 	$L__BB4_103;
	cvt.u64.u32 	%rd171, %r67;
	add.s64 	%rd172, %rd49, %rd171;
	add.s64 	%rd173, %rd48, %rd172;
	ld.global.nc.u8 	%rs15, [%rd173+25321984];
	cvt.s32.s8 	%r849, %rs15;
	shr.s32 	%r850, %r1092, 4;
	add.s32 	%r851, %r850, %r849;
	max.s32 	%r852, %r851, -127;
	min.s32 	%r853, %r852, 127;
	and.b32  	%r854, %r853, 255;
	cvt.u64.u32 	%rd174, %r854;
	mov.u64 	%rd175, d_ACT_LUT;
	add.s64 	%rd176, %rd175, %rd174;
	ld.const.u8 	%rs16, [%rd176];
	mov.u32 	%r855, s_mem;
	add.s32 	%r856, %r855, %r67;
	st.shared.u8 	[%r856+1280], %rs16;
	add.s32 	%r1090, %r1090, 1;
	setp.ne.s32 	%p128, %r1090, 4;
	@%p128 bra 	$L__BB4_102;
	bar.sync 	0;
	mov.b32 	%r1093, 0;
	mov.u32 	%r1094, %r1093;
$L__BB4_106:
	shl.b32 	%r922, %r1093, 2;
	add.s32 	%r924, %r855, %r922;
	ld.shared.u32 	%r859, [%r924+1280];
	shl.b32 	%r925, %r1093, 9;
	add.s32 	%r926, %r925, %r1;
	mul.wide.u32 	%rd177, %r926, 4;
	add.s64 	%rd178, %rd48, %rd177;
	ld.global.nc.u32 	%r860, [%rd178+25346560];
	// begin inline asm
	dp4a.s32.s32 %r858, %r859, %r860, %r1094;
	// end inline asm
	ld.shared.u32 	%r863, [%r924+1284];
	ld.global.nc.u32 	%r864, [%rd178+25348608];
	// begin inline asm
	dp4a.s32.s32 %r862, %r863, %r864, %r858;
	// end inline asm
	ld.shared.u32 	%r867, [%r924+1288];
	ld.global.nc.u32 	%r868, [%rd178+25350656];
	// begin inline asm
	dp4a.s32.s32 %r866, %r867, %r868, %r862;
	// end inline asm
	ld.shared.u32 	%r871, [%r924+1292];
	ld.global.nc.u32 	%r872, [%rd178+25352704];
	// begin inline asm
	dp4a.s32.s32 %r870, %r871, %r872, %r866;
	// end inline asm
	ld.shared.u32 	%r875, [%r924+1296];
	ld.global.nc.u32 	%r876, [%rd178+25354752];
	// begin inline asm
	dp4a.s32.s32 %r874, %r875, %r876, %r870;
	// end inline asm
	ld.shared.u32 	%r879, [%r924+1300];
	ld.global.nc.u32 	%r880, [%rd178+25356800];
	// begin inline asm
	dp4a.s32.s32 %r878, %r879, %r880, %r874;
	// end inline asm
	ld.shared.u32 	%r883, [%r924+1304];
	ld.global.nc.u32 	%r884, [%rd178+25358848];
	// begin inline asm
	dp4a.s32.s32 %r882, %r883, %r884, %r878;
	// end inline asm
	ld.shared.u32 	%r887, [%r924+1308];
	ld.global.nc.u32 	%r888, [%rd178+25360896];
	// begin inline asm
	dp4a.s32.s32 %r886, %r887, %r888, %r882;
	// end inline asm
	ld.shared.u32 	%r891, [%r924+1312];
	ld.global.nc.u32 	%r892, [%rd178+25362944];
	// begin inline asm
	dp4a.s32.s32 %r890, %r891, %r892, %r886;
	// end inline asm
	ld.shared.u32 	%r895, [%r924+1316];
	ld.global.nc.u32 	%r896, [%rd178+25364992];
	// begin inline asm
	dp4a.s32.s32 %r894, %r895, %r896, %r890;
	// end inline asm
	ld.shared.u32 	%r899, [%r924+1320];
	ld.global.nc.u32 	%r900, [%rd178+25367040];
	// begin inline asm
	dp4a.s32.s32 %r898, %r899, %r900, %r894;
	// end inline asm
	ld.shared.u32 	%r903, [%r924+1324];
	ld.global.nc.u32 	%r904, [%rd178+25369088];
	// begin inline asm
	dp4a.s32.s32 %r902, %r903, %r904, %r898;
	// end inline asm
	ld.shared.u32 	%r907, [%r924+1328];
	ld.global.nc.u32 	%r908, [%rd178+25371136];
	// begin inline asm
	dp4a.s32.s32 %r906, %r907, %r908, %r902;
	// end inline asm
	ld.shared.u32 	%r911, [%r924+1332];
	ld.global.nc.u32 	%r912, [%rd178+25373184];
	// begin inline asm
	dp4a.s32.s32 %r910, %r911, %r912, %r906;
	// end inline asm
	ld.shared.u32 	%r915, [%r924+1336];
	ld.global.nc.u32 	%r916, [%rd178+25375232];
	// begin inline asm
	dp4a.s32.s32 %r914, %r915, %r916, %r910;
	// end inline asm
	ld.shared.u32 	%r919, [%r924+1340];
	ld.global.nc.u32 	%r920, [%rd178+25377280];
	// begin inline asm
	dp4a.s32.s32 %r1094, %r919, %r920, %r914;
	// end inline asm
	add.s32 	%r1093, %r1093, 16;
	setp.ne.s32 	%p129, %r1093, 512;
	@%p129 bra 	$L__BB4_106;
	ld.global.nc.u8 	%rs17, [%rd7+37929472];
	cvt.s32.s8 	%r927, %rs17;
	ld.shared.s8 	%r928, [%r3];
	shr.s32 	%r929, %r1094, 9;
	add.s32 	%r930, %r929, %r927;
	add.s32 	%r931, %r930, %r928;
	max.s32 	%r932, %r931, -127;
	min.s32 	%r933, %r932, 127;
	st.shared.u8 	[%r3], %r933;
	bar.sync 	0;
	add.s32 	%r1078, %r1078, 1;
	setp.ne.s32 	%p130, %r1078, 12;
	@%p130 bra 	$L__BB4_5;
	setp.ne.s32 	%p131, %r119, 0;
	ld.shared.s8 	%rs18, [%r3];
	abs.s16 	%rs19, %rs18;
	cvt.u32.u16 	%r934, %rs19;
	mov.b32 	%r935, -1;
	redux.sync.add.s32 %r78, %r934, %r935;
	@%p131 bra 	$L__BB4_110;
	st.shared.u32 	[%r4], %r78;
$L__BB4_110:
	setp.ne.s32 	%p132, %r1, 0;
	bar.sync 	0;
	@%p132 bra 	$L__BB4_112;
	ld.shared.u32 	%r936, [_ZZ24generate_sequence_kernelPhiiPK16TransformerModelPajE12temp_storage+20];
	add.s32 	%r937, %r936, %r78;
	ld.shared.u32 	%r938, [_ZZ24generate_sequence_kernelPhiiPK16TransformerModelPajE12temp_storage+24];
	add.s32 	%r939, %r937, %r938;
	ld.shared.u32 	%r940, [_ZZ24generate_sequence_kernelPhiiPK16TransformerModelPajE12temp_storage+28];
	add.s32 	%r941, %r939, %r940;
	ld.shared.u32 	%r942, [_ZZ24generate_sequence_kernelPhiiPK16TransformerModelPajE12temp_storage+32];
	add.s32 	%r943, %r941, %r942;
	ld.shared.u32 	%r944, [_ZZ24generate_sequence_kernelPhiiPK16TransformerModelPajE12temp_storage+36];
	add.s32 	%r945, %r943, %r944;
	ld.shared.u32 	%r946, [_ZZ24generate_sequence_kernelPhiiPK16TransformerModelPajE12temp_storage+40];
	add.s32 	%r947, %r945, %r946;
	ld.shared.u32 	%r948, [_ZZ24generate_sequence_kernelPhiiPK16TransformerModelPajE12temp_storage+44];
	add.s32 	%r949, %r947, %r948;
	ld.shared.u32 	%r950, [_ZZ24generate_sequence_kernelPhiiPK16TransformerModelPajE12temp_storage+48];
	add.s32 	%r951, %r949, %r950;
	ld.shared.u32 	%r952, [_ZZ24generate_sequence_kernelPhiiPK16TransformerModelPajE12temp_storage+52];
	add.s32 	%r953, %r951, %r952;
	ld.shared.u32 	%r954, [_ZZ24generate_sequence_kernelPhiiPK16TransformerModelPajE12temp_storage+56];
	add.s32 	%r955, %r953, %r954;
	ld.shared.u32 	%r956, [_ZZ24generate_sequence_kernelPhiiPK16TransformerModelPajE12temp_storage+60];
	add.s32 	%r957, %r955, %r956;
	ld.shared.u32 	%r958, [_ZZ24generate_sequence_kernelPhiiPK16TransformerModelPajE12temp_storage+64];
	add.s32 	%r959, %r957, %r958;
	ld.shared.u32 	%r960, [_ZZ24generate_sequence_kernelPhiiPK16TransformerModelPajE12temp_storage+68];
	add.s32 	%r961, %r959, %r960;
	ld.shared.u32 	%r962, [_ZZ24generate_sequence_kernelPhiiPK16TransformerModelPajE12temp_storage+72];
	add.s32 	%r963, %r961, %r962;
	ld.shared.u32 	%r964, [_ZZ24generate_sequence_kernelPhiiPK16TransformerModelPajE12temp_storage+76];
	add.s32 	%r965, %r963, %r964;
	st.shared.u32 	[_ZZ24generate_sequence_kernelPhiiPK16TransformerModelPajE13shared_scalar], %r965;
$L__BB4_112:
	setp.gt.u32 	%p133, %r1, 255;
	bar.sync 	0;
	ld.shared.u32 	%r966, [_ZZ24generate_sequence_kernelPhiiPK16TransformerModelPajE13shared_scalar];
	bar.sync 	0;
	shr.s32 	%r967, %r966, 31;
	shr.u32 	%r968, %r967, 23;
	add.s32 	%r969, %r966, %r968;
	shr.s32 	%r970, %r969, 9;
	add.s32 	%r971, %r966, 511;
	setp.lt.u32 	%p134, %r971, 1023;
	selp.b32 	%r972, 1, %r970, %p134;
	ld.global.nc.u8 	%rs20, [%rd2+37935616];
	cvt.s16.s8 	%rs21, %rs20;
	ld.global.nc.u8 	%rs22, [%rd2+37936128];
	cvt.s32.s8 	%r973, %rs22;
	ld.shared.s8 	%rs23, [%r3];
	mul.wide.s16 	%r974, %rs23, %rs21;
	div.s32 	%r975, %r974, %r972;
	add.s32 	%r976, %r975, %r973;
	max.s32 	%r977, %r976, -127;
	min.s32 	%r978, %r977, 127;
	st.shared.u8 	[%r3+512], %r978;
	bar.sync 	0;
	@%p133 bra 	$L__BB4_116;
	mov.b32 	%r1095, 0;
	mov.u32 	%r1096, %r1095;
$L__BB4_114:
	shl.b32 	%r1044, %r1095, 2;
	add.s32 	%r1046, %r855, %r1044;
	ld.shared.u32 	%r981, [%r1046+512];
	shl.b32 	%r1047, %r1095, 8;
	add.s32 	%r1048, %r1047, %r1;
	mul.wide.u32 	%rd179, %r1048, 4;
	add.s64 	%rd180, %rd1, %rd179;
	ld.global.nc.u32 	%r982, [%rd180];
	// begin inline asm
	dp4a.s32.s32 %r980, %r981, %r982, %r1096;
	// end inline asm
	ld.shared.u32 	%r985, [%r1046+516];
	ld.global.nc.u32 	%r986, [%rd180+1024];
	// begin inline asm
	dp4a.s32.s32 %r984, %r985, %r986, %r980;
	// end inline asm
	ld.shared.u32 	%r989, [%r1046+520];
	ld.global.nc.u32 	%r990, [%rd180+2048];
	// begin inline asm
	dp4a.s32.s32 %r988, %r989, %r990, %r984;
	// end inline asm
	ld.shared.u32 	%r993, [%r1046+524];
	ld.global.nc.u32 	%r994, [%rd180+3072];
	// begin inline asm
	dp4a.s32.s32 %r992, %r993, %r994, %r988;
	// end inline asm
	ld.shared.u32 	%r997, [%r1046+528];
	ld.global.nc.u32 	%r998, [%rd180+4096];
	// begin inline asm
	dp4a.s32.s32 %r996, %r997, %r998, %r992;
	// end inline asm
	ld.shared.u32 	%r1001, [%r1046+532];
	ld.global.nc.u32 	%r1002, [%rd180+5120];
	// begin inline asm
	dp4a.s32.s32 %r1000, %r1001, %r1002, %r996;
	// end inline asm
	ld.shared.u32 	%r1005, [%r1046+536];
	ld.global.nc.u32 	%r1006, [%rd180+6144];
	// begin inline asm
	dp4a.s32.s32 %r1004, %r1005, %r1006, %r1000;
	// end inline asm
	ld.shared.u32 	%r1009, [%r1046+540];
	ld.global.nc.u32 	%r1010, [%rd180+7168];
	// begin inline asm
	dp4a.s32.s32 %r1008, %r1009, %r1010, %r1004;
	// end inline asm
	ld.shared.u32 	%r1013, [%r1046+544];
	ld.global.nc.u32 	%r1014, [%rd180+8192];
	// begin inline asm
	dp4a.s32.s32 %r1012, %r1013, %r1014, %r1008;
	// end inline asm
	ld.shared.u32 	%r1017, [%r1046+548];
	ld.global.nc.u32 	%r1018, [%rd180+9216];
	// begin inline asm
	dp4a.s32.s32 %r1016, %r1017, %r1018, %r1012;
	// end inline asm
	ld.shared.u32 	%r1021, [%r1046+552];
	ld.global.nc.u32 	%r1022, [%rd180+10240];
	// begin inline asm
	dp4a.s32.s32 %r1020, %r1021, %r1022, %r1016;
	// end inline asm
	ld.shared.u32 	%r1025, [%r1046+556];
	ld.global.nc.u32 	%r1026, [%rd180+11264];
	// begin inline asm
	dp4a.s32.s32 %r1024, %r1025, %r1026, %r1020;
	// end inline asm
	ld.shared.u32 	%r1029, [%r1046+560];
	ld.global.nc.u32 	%r1030, [%rd180+12288];
	// begin inline asm
	dp4a.s32.s32 %r1028, %r1029, %r1030, %r1024;
	// end inline asm
	ld.shared.u32 	%r1033, [%r1046+564];
	ld.global.nc.u32 	%r1034, [%rd180+13312];
	// begin inline asm
	dp4a.s32.s32 %r1032, %r1033, %r1034, %r1028;
	// end inline asm
	ld.shared.u32 	%r1037, [%r1046+568];
	ld.global.nc.u32 	%r1038, [%rd180+14336];
	// begin inline asm
	dp4a.s32.s32 %r1036, %r1037, %r1038, %r1032;
	// end inline asm
	ld.shared.u32 	%r1041, [%r1046+572];
	ld.global.nc.u32 	%r1042, [%rd180+15360];
	// begin inline asm
	dp4a.s32.s32 %r1096, %r1041, %r1042, %r1036;
	// end inline asm
	add.s32 	%r1095, %r1095, 16;
	setp.ne.s32 	%p135, %r1095, 128;
	@%p135 bra 	$L__BB4_114;
	shr.s32 	%r1049, %r1096, 8;
	max.s32 	%r1050, %r1049, -127;
	min.s32 	%r1051, %r1050, 127;
	cvt.u64.u32 	%rd181, %r1051;
	shl.b64 	%rd182, %rd181, 56;
	shr.s64 	%rd183, %rd182, 54;
	mov.u64 	%rd184, d_EXP2_TABLE;
	add.s64 	%rd185, %rd184, %rd183;
	ld.const.u32 	%r1052, [%rd185+512];
	shl.b32 	%r1053, %r1, 2;
	mov.u32 	%r1054, _ZZ24generate_sequence_kernelPhiiPK16TransformerModelPajE13shared_logits;
	add.s32 	%r1055, %r1054, %r1053;
	st.shared.u32 	[%r1055], %r1052;
$L__BB4_116:
	setp.ne.s32 	%p136, %r1, 0;
	bar.sync 	0;
	setp.lt.s32 	%p137, %r11, %r9;
	or.pred  	%p138, %p136, %p137;
	@%p138 bra 	$L__BB4_142;
	mov.b64 	%rd282, 0;
	mov.b32 	%r1097, 0;
$L__BB4_118:
	shl.b32 	%r1057, %r1097, 2;
	mov.u32 	%r1058, _ZZ24generate_sequence_kernelPhiiPK16TransformerModelPajE13shared_logits;
	add.s32 	%r1059, %r1058, %r1057;
	ld.shared.s32 	%rd187, [%r1059];
	add.s64 	%rd188, %rd282, %rd187;
	ld.shared.s32 	%rd189, [%r1059+4];
	add.s64 	%rd190, %rd188, %rd189;
	ld.shared.s32 	%rd191, [%r1059+8];
	add.s64 	%rd192, %rd190, %rd191;
	ld.shared.s32 	%rd193, [%r1059+12];
	add.s64 	%rd194, %rd192, %rd193;
	ld.shared.s32 	%rd195, [%r1059+16];
	add.s64 	%rd196, %rd194, %rd195;
	ld.shared.s32 	%rd197, [%r1059+20];
	add.s64 	%rd198, %rd196, %rd197;
	ld.shared.s32 	%rd199, [%r1059+24];
	add.s64 	%rd200, %rd198, %rd199;
	ld.shared.s32 	%rd201, [%r1059+28];
	add.s64 	%rd202, %rd200, %rd201;
	ld.shared.s32 	%rd203, [%r1059+32];
	add.s64 	%rd204, %rd202, %rd203;
	ld.shared.s32 	%rd205, [%r1059+36];
	add.s64 	%rd206, %rd204, %rd205;
	ld.shared.s32 	%rd207, [%r1059+40];
	add.s64 	%rd208, %rd206, %rd207;
	ld.shared.s32 	%rd209, [%r1059+44];
	add.s64 	%rd210, %rd208, %rd209;
	ld.shared.s32 	%rd211, [%r1059+48];
	add.s64 	%rd212, %rd210, %rd211;
	ld.shared.s32 	%rd213, [%r1059+52];
	add.s64 	%rd214, %rd212, %rd213;
	ld.shared.s32 	%rd215, [%r1059+56];
	add.s64 	%rd216, %rd214, %rd215;
	ld.shared.s32 	%rd217, [%r1059+60];
	add.s64 	%rd218, %rd216, %rd217;
	ld.shared.s32 	%rd219, [%r1059+64];
	add.s64 	%rd220, %rd218, %rd219;
	ld.shared.s32 	%rd221, [%r1059+68];
	add.s64 	%rd222, %rd220, %rd221;
	ld.shared.s32 	%rd223, [%r1059+72];
	add.s64 	%rd224, %rd222, %rd223;
	ld.shared.s32 	%rd225, [%r1059+76];
	add.s64 	%rd226, %rd224, %rd225;
	ld.shared.s32 	%rd227, [%r1059+80];
	add.s64 	%rd228, %rd226, %rd227;
	ld.shared.s32 	%rd229, [%r1059+84];
	add.s64 	%rd230, %rd228, %rd229;
	ld.shared.s32 	%rd231, [%r1059+88];
	add.s64 	%rd232, %rd230, %rd231;
	ld.shared.s32 	%rd233, [%r1059+92];
	add.s64 	%rd234, %rd232, %rd233;
	ld.shared.s32 	%rd235, [%r1059+96];
	add.s64 	%rd236, %rd234, %rd235;
	ld.shared.s32 	%rd237, [%r1059+100];
	add.s64 	%rd238, %rd236, %rd237;
	ld.shared.s32 	%rd239, [%r1059+104];
	add.s64 	%rd240, %rd238, %rd239;
	ld.shared.s32 	%rd241, [%r1059+108];
	add.s64 	%rd242, %rd240, %rd241;
	ld.shared.s32 	%rd243, [%r1059+112];
	add.s64 	%rd244, %rd242, %rd243;
	ld.shared.s32 	%rd245, [%r1059+116];
	add.s64 	%rd246, %rd244, %rd245;
	ld.shared.s32 	%rd247, [%r1059+120];
	add.s64 	%rd248, %rd246, %rd247;
	ld.shared.s32 	%rd249, [%r1059+124];
	add.s64 	%rd282, %rd248, %rd249;
	add.s32 	%r1097, %r1097, 32;
	setp.ne.s32 	%p139, %r1097, 256;
	@%p139 bra 	$L__BB4_118;
	setp.lt.s64 	%p140, %rd282, 1;
	mov.b64 	%rd283, 0;
	@%p140 bra 	$L__BB4_123;
	ld.param.u32 	%r1076, [_Z24generate_sequence_kernelPhiiPK16TransformerModelPaj_param_5];
	mad.lo.s32 	%r1060, %r11, 555, %r1076;
	shr.u32 	%r1061, %r1060, 16;
	xor.b32  	%r1062, %r1061, %r1060;
	mul.lo.s32 	%r1063, %r1062, -2048144789;
	shr.u32 	%r1064, %r1063, 13;
	xor.b32  	%r1065, %r1064, %r1063;
	mul.lo.s32 	%r1066, %r1065, -1028477387;
	shr.u32 	%r1067, %r1066, 16;
	xor.b32  	%r1068, %r1067, %r1066;
	cvt.u64.u32 	%rd52, %r1068;
	and.b64  	%rd251, %rd282, -4294967296;
	setp.ne.s64 	%p141, %rd251, 0;
	@%p141 bra 	$L__BB4_122;
	cvt.u32.u64 	%r1069, %rd282;
	cvt.u32.u64 	%r1070, %rd52;
	rem.u32 	%r1071, %r1070, %r1069;
	cvt.u64.u32 	%rd283, %r1071;
	bra.uni 	$L__BB4_123;
$L__BB4_122:
	rem.u64 	%rd283, %rd52, %rd282;
$L__BB4_123:
	mov.b64 	%rd284, 0;
	mov.b32 	%r1098, 0;
$L__BB4_124:
	shl.b32 	%r1073, %r1098, 2;
	add.s32 	%r86, %r1058, %r1073;
	ld.shared.s32 	%rd253, [%r86];
	add.s64 	%rd57, %rd284, %rd253;
	setp.gt.s64 	%p142, %rd57, %rd283;
	mov.u32 	%r1099, %r1098;
	@%p142 bra 	$L__BB4_141;
	add.s32 	%r1099, %r1098, 1;
	ld.shared.s32 	%rd254, [%r86+4];
	add.s64 	%rd58, %rd57, %rd254;
	setp.gt.s64 	%p143, %rd58, %rd283;
	@%p143 bra 	$L__BB4_141;
	add.s32 	%r1099, %r1098, 2;
	ld.shared.s32 	%rd255, [%r86+8];
	add.s64 	%rd59, %rd58, %rd255;
	setp.gt.s64 	%p144, %rd59, %rd283;
	@%p144 bra 	$L__BB4_141;
	add.s32 	%r1099, %r1098, 3;
	ld.shared.s32 	%rd256, [%r86+12];
	add.s64 	%rd60, %rd59, %rd256;
	setp.gt.s64 	%p145, %rd60, %rd283;
	@%p145 bra 	$L__BB4_141;
	add.s32 	%r1099, %r1098, 4;
	ld.shared.s32 	%rd257, [%r86+16];
	add.s64 	%rd61, %rd60, %rd257;
	setp.gt.s64 	%p146, %rd61, %rd283;
	@%p146 bra 	$L__BB4_141;
	add.s32 	%r1099, %r1098, 5;
	ld.shared.s32 	%rd258, [%r86+20];
	add.s64 	%rd62, %rd61, %rd258;
	setp.gt.s64 	%p147, %rd62, %rd283;
	@%p147 bra 	$L__BB4_141;
	add.s32 	%r1099, %r1098, 6;
	ld.shared.s32 	%rd259, [%r86+24];
	add.s64 	%rd63, %rd62, %rd259;
	setp.gt.s64 	%p148, %rd63, %rd283;
	@%p148 bra 	$L__BB4_141;
	add.s32 	%r1099, %r1098, 7;
	ld.shared.s32 	%rd260, [%r86+28];
	add.s64 	%rd64, %rd63, %rd260;
	setp.gt.s64 	%p149, %rd64, %rd283;
	@%p149 bra 	$L__BB4_141;
	add.s32 	%r1099, %r1098, 8;
	ld.shared.s32 	%rd261, [%r86+32];
	add.s64 	%rd65, %rd64, %rd261;
	setp.gt.s64 	%p150, %rd65, %rd283;
	@%p150 bra 	$L__BB4_141;
	add.s32 	%r1099, %r1098, 9;
	ld.shared.s32 	%rd262, [%r86+36];
	add.s64 	%rd66, %rd65, %rd262;
	setp.gt.s64 	%p151, %rd66, %rd283;
	@%p151 bra 	$L__BB4_141;
	add.s32 	%r1099, %r1098, 10;
	ld.shared.s32 	%rd263, [%r86+40];
	add.s64 	%rd67, %rd66, %rd263;
	setp.gt.s64 	%p152, %rd67, %rd283;
	@%p152 bra 	$L__BB4_141;
	add.s32 	%r1099, %r1098, 11;
	ld.shared.s32 	%rd264, [%r86+44];
	add.s64 	%rd68, %rd67, %rd264;
	setp.gt.s64 	%p153, %rd68, %rd283;
	@%p153 bra 	$L__BB4_141;
	add.s32 	%r1099, %r1098, 12;
	ld.shared.s32 	%rd265, [%r86+48];
	add.s64 	%rd69, %rd68, %rd265;
	setp.gt.s64 	%p154, %rd69, %rd283;
	@%p154 bra 	$L__BB4_141;
	add.s32 	%r1099, %r1098, 13;
	ld.shared.s32 	%rd266, [%r86+52];
	add.s64 	%rd70, %rd69, %rd266;
	setp.gt.s64 	%p155, %rd70, %rd283;
	@%p155 bra 	$L__BB4_141;
	add.s32 	%r1099, %r1098, 14;
	ld.shared.s32 	%rd267, [%r86+56];
	add.s64 	%rd71, %rd70, %rd267;
	setp.gt.s64 	%p156, %rd71, %rd283;
	@%p156 bra 	$L__BB4_141;
	add.s32 	%r1099, %r1098, 15;
	ld.shared.s32 	%rd268, [%r86+60];
	add.s64 	%rd284, %rd71, %rd268;
	setp.gt.s64 	%p157, %rd284, %rd283;
	@%p157 bra 	$L__BB4_141;
	add.s32 	%r1098, %r1098, 16;
	setp.ne.s32 	%p158, %r1098, 256;
	mov.b32 	%r1099, 0;
	@%p158 bra 	$L__BB4_124;
$L__BB4_141:
	st.global.u8 	[%rd5+1], %r1099;
$L__BB4_142:
	bar.sync 	0;
	setp.ne.s32 	%p159, %r11, %r10;
	@%p159 bra 	$L__BB4_4;
$L__BB4_143:
	ret;

}
	// .globl	_ZN3cub18CUB_300001_SM_10006detail11EmptyKernelIvEEvv
.visible .entry _ZN3cub18CUB_300001_SM_10006detail11EmptyKernelIvEEvv()
{


	ret;

}
	// .globl	_ZN3cub18CUB_300001_SM_10006detail6reduce28DeviceReduceSingleTileKernelINS2_10policy_hubIxjN4cuda3std3__44plusIxEEE10Policy1000EN6thrust24THRUST_300001_SM_1000_NS10device_ptrIiEEPxjS9_xxNS7_10__identityEEEvT0_T1_T2_T3_T4_T6_
.visible .entry _ZN3cub18CUB_300001_SM_10006detail6reduce28DeviceReduceSingleTileKernelINS2_10policy_hubIxjN4cuda3std3__44plusIxEEE10Policy1000EN6thrust24THRUST_300001_SM_1000_NS10device_ptrIiEEPxjS9_xxNS7_10__identityEEEvT0_T1_T2_T3_T4_T6_(
	.param .align 8 .b8 _ZN3cub18CUB_300001_SM_10006detail6reduce28DeviceReduceSingleTileKernelINS2_10policy_hubIxjN4cuda3std3__44plusIxEEE10Policy1000EN6thrust24THRUST_300001_SM_1000_NS10device_ptrIiEEPxjS9_xxNS7_10__identityEEEvT0_T1_T2_T3_T4_T6__param_0[8],
	.param .u64 .ptr .align 1 _ZN3cub18CUB_300001_SM_10006detail6reduce28DeviceReduceSingleTileKernelINS2_10policy_hubIxjN4cuda3std3__44plusIxEEE10Policy1000EN6thrust24THRUST_300001_SM_1000_NS10device_ptrIiEEPxjS9_xxNS7_10__identityEEEvT0_T1_T2_T3_T4_T6__param_1,
	.param .u32 _ZN3cub18CUB_300001_SM_10006detail6reduce28DeviceReduceSingleTileKernelINS2_10policy_hubIxjN4cuda3std3__44plusIxEEE10Policy1000EN6thrust24THRUST_300001_SM_1000_NS10device_ptrIiEEPxjS9_xxNS7_10__identityEEEvT0_T1_T2_T3_T4_T6__param_2,
	.param .align 1 .b8 _ZN3cub18CUB_300001_SM_10006detail6reduce28DeviceReduceSingleTileKernelINS2_10policy_hubIxjN4cuda3std3__44plusIxEEE10Policy1000EN6thrust24THRUST_300001_SM_1000_NS10device_ptrIiEEPxjS9_xxNS7_10__identityEEEvT0_T1_T2_T3_T4_T6__param_3[1],
	.param .u64 _ZN3cub18CUB_300001_SM_10006detail6reduce28DeviceReduceSingleTileKernelINS2_10policy_hubIxjN4cuda3std3__44plusIxEEE10Policy1000EN6thrust24THRUST_300001_SM_1000_NS10device_ptrIiEEPxjS9_xxNS7_10__identityEEEvT0_T1_T2_T3_T4_T6__param_4,
	.param .align 1 .b8 _ZN3cub18CUB_300001_SM_10006detail6reduce28DeviceReduceSingleTileKernelINS2_10policy_hubIxjN4cuda3std3__44plusIxEEE10Policy1000EN6thrust24THRUST_300001_SM_1000_NS10device_ptrIiEEPxjS9_xxNS7_10__identityEEEvT0_T1_T2_T3_T4_T6__param_5[1]
)
.maxntid 512
.minnctapersm 1
{
	.reg .pred 	%p<67>;
	.reg .b32 	%r<285>;
	.reg .b64 	%rd<431>;
	// demoted variable
	.shared .align 8 .b8 _ZZN3cub18CUB_300001_SM_10006detail6reduce28DeviceReduceSingleTileKernelINS2_10policy_hubIxjN4cuda3std3__44plusIxEEE10Policy1000EN6thrust24THRUST_300001_SM_1000_NS10device_ptrIiEEPxjS9_xxNS7_10__identityEEEvT0_T1_T2_T3_T4_T6_E12temp_storage[152];
	ld.param.u64 	%rd49, [_ZN3cub18CUB_300001_SM_10006detail6reduce28DeviceReduceSingleTileKernelINS2_10policy_hubIxjN4cuda3std3__44plusIxEEE10Policy1000EN6thrust24THRUST_300001_SM_1000_NS10device_ptrIiEEPxjS9_xxNS7_10__identityEEEvT0_T1_T2_T3_T4_T6__param_0];
	ld.param.u64 	%rd51, [_ZN3cub18CUB_300001_SM_10006detail6reduce28DeviceReduceSingleTileKernelINS2_10policy_hubIxjN4cuda3std3__44plusIxEEE10Policy1000EN6thrust24THRUST_300001_SM_1000_NS10device_ptrIiEEPxjS9_xxNS7_10__identityEEEvT0_T1_T2_T3_T4_T6__param_1];
	ld.param.u32 	%r51, [_ZN3cub18CUB_300001_SM_10006detail6reduce28DeviceReduceSingleTileKernelINS2_10policy_hubIxjN4cuda3std3__44plusIxEEE10Policy1000EN6thrust24THRUST_300001_SM_1000_NS10device_ptrIiEEPxjS9_xxNS7_10__identityEEEvT0_T1_T2_T3_T4_T6__param_2];
	ld.param.u64 	%rd50, [_ZN3cub18CUB_300001_SM_10006detail6reduce28DeviceReduceSingleTileKernelINS2_10policy_hubIxjN4cuda3std3__44plusIxEEE10Policy1000EN6thrust24THRUST_300001_SM_1000_NS10device_ptrIiEEPxjS9_xxNS7_10__identityEEEvT0_T1_T2_T3_T4_T6__param_4];
	cvta.to.global.u64 	%rd1, %rd51;
	setp.ne.s32 	%p1, %r51, 0;
	@%p1 bra 	$L__BB6_3;
	mov.u32 	%r267, %tid.x;
	setp.ne.s32 	%p66, %r267, 0;
	@%p66 bra 	$L__BB6_52;
	st.global.u64 	[%rd1], %rd50;
	bra.uni 	$L__BB6_52;
$L__BB6_3:
	cvta.to.global.u64 	%rd2, %rd49;
	setp.gt.u32 	%p2, %r51, 3583;
	@%p2 bra 	$L__BB6_28;
	mov.u32 	%r1, %tid.x;
	setp.ge.u32 	%p24, %r1, %r51;
	mov.b64 	%rd418, 0;
	mov.u32 	%r271, %r1;
	@%p24 bra 	$L__BB6_6;
	mul.wide.u32 	%rd239, %r1, 4;
	add.s64 	%rd240, %rd2, %rd239;
	ld.global.s32 	%rd418, [%rd240];
	add.s32 	%r271, %r1, 512;
$L__BB6_6:
	setp.ge.u32 	%p25, %r271, %r51;
	@%p25 bra 	$L__BB6_19;
	not.b32 	%r144, %r271;
	add.s32 	%r145, %r51, %r144;
	shr.u32 	%r146, %r145, 9;
	add.s32 	%r4, %r146, 1;
	and.b32  	%r5, %r4, 15;
	setp.lt.u32 	%p26, %r145, 7680;
	@%p26 bra 	$L__BB6_10;
	and.b32  	%r147, %r4, 16777200;
	neg.s32 	%r269, %r147;
	mul.wide.u32 	%rd242, %r271, 4;
	add.s64 	%rd243, %rd242, %rd2;
	add.s64 	%rd408, %rd243, 16384;
$L__BB6_9:
	.pragma "nounroll";
	ld.global.s32 	%rd244, [%rd408+-16384];
	add.s64 	%rd245, %rd418, %rd244;
	ld.global.s32 	%rd246, [%rd408+-14336];
	add.s64 	%rd247, %rd245, %rd246;
	ld.global.s32 	%rd248, [%rd408+-12288];
	add.s64 	%rd249, %rd247, %rd248;
	ld.global.s32 	%rd250, [%rd408+-10240];
	add.s64 	%rd251, %rd249, %rd250;
	ld.global.s32 	%rd252, [%rd408+-8192];
	add.s64 	%rd253, %rd251, %rd252;
	ld.global.s32 	%rd254, [%rd408+-6144];
	add.s64 	%rd255, %rd253, %rd254;
	ld.global.s32 	%rd256, [%rd408+-4096];
	add.s64 	%rd257, %rd255, %rd256;
	ld.global.s32 	%rd258, [%rd408+-2048];
	add.s64 	%rd259, %rd257, %rd258;
	ld.global.s32 	%rd260, [%rd408];
	add.s64 	%rd261, %rd259, %rd260;
	ld.global.s32 	%rd262, [%rd408+2048];
	add.s64 	%rd263, %rd261, %rd262;
	ld.global.s32 	%rd264, [%rd408+4096];
	add.s64 	%rd265, %rd263, %rd264;
	ld.global.s32 	%rd266, [%rd408+6144];
	add.s64 	%rd267, %rd265, %rd266;
	ld.global.s32 	%rd268, [%rd408+8192];
	add.s64 	%rd269, %rd267, %rd268;
	ld.global.s32 	%rd270, [%rd408+10240];
	add.s64 	%rd271, %rd269, %rd270;
	ld.global.s32 	%rd272, [%rd408+12288];
	add.s64 	%rd273, %rd271, %rd272;
	ld.global.s32 	%rd274, [%rd408+14336];
	add.s64 	%rd418, %rd273, %rd274;
	add.s32 	%r271, %r271, 8192;
	add.s32 	%r269, %r269, 16;
	add.s64 	%rd408, %rd408, 32768;
	setp.ne.s32 	%p27, %r269, 0;
	@%p27 bra 	$L__BB6_9;
$L__BB6_10:
	setp.eq.s32 	%p28, %r5, 0;
	@%p28 bra 	$L__BB6_19;
	and.b32  	%r12, %r4, 7;
	setp.lt.u32 	%p29, %r5, 8;
	@%p29 bra 	$L__BB6_13;
	mul.wide.u32 	%rd276, %r271, 4;
	add.s64 	%rd277, %rd2, %rd276;
	ld.global.s32 	%rd278, [%rd277];
	add.s64 	%rd279, %rd418, %rd278;
	ld.global.s32 	%rd280, [%rd277+2048];
	add.s64 	%rd281, %rd279, %rd280;
	ld.global.s32 	%rd282, [%rd277+4096];
	add.s64 	%rd283, %rd281, %rd282;
	ld.global.s32 	%rd284, [%rd277+6144];
	add.s64 	%rd285, %rd283, %rd284;
	ld.global.s32 	%rd286, [%rd277+8192];
	add.s64 	%rd287, %rd285, %rd286;
	ld.global.s32 	%rd288, [%rd277+10240];
	add.s64 	%rd289, %rd287, %rd288;
	ld.global.s32 	%rd290, [%rd277+12288];
	add.s64 	%rd291, %rd289, %rd290;
	ld.global.s32 	%rd292, [%rd277+14336];
	add.s64 	%rd418, %rd291, %rd292;
	add.s32 	%r271, %r271, 4096;
$L__BB6_13:
	setp.eq.s32 	%p30, %r12, 0;
	@%p30 bra 	$L__BB6_19;
	and.b32  	%r15, %r4, 3;
	setp.lt.u32 	%p31, %r12, 4;
	@%p31 bra 	$L__BB6_16;
	mul.wide.u32 	%rd294, %r271, 4;
	add.s64 	%rd295, %rd2, %rd294;
	ld.global.s32 	%rd296, [%rd295];
	add.s64 	%rd297, %rd418, %rd296;
	ld.global.s32 	%rd298, [%rd295+2048];
	add.s64 	%rd299, %rd297, %rd298;
	ld.global.s32 	%rd300, [%rd295+4096];
	add.s64 	%rd301, %rd299, %rd300;
	ld.global.s32 	%rd302, [%rd295+6144];
	add.s64 	%rd418, %rd301, %rd302;
	add.s32 	%r271, %r271, 2048;
$L__BB6_16:
	setp.eq.s32 	%p32, %r15, 0;
	@%p32 bra 	$L__BB6_19;
	mul.wide.u32 	%rd303, %r271, 4;
	add.s64 	%rd416, %rd2, %rd303;
	neg.s32 	%r274, %r15;
$L__BB6_18:
	.pragma "nounroll";
	ld.global.s32 	%rd304, [%rd416];
	add.s64 	%rd418, %rd418, %rd304;
	add.s64 	%rd416, %rd416, 2048;
	add.s32 	%r274, %r274, 1;
	setp.ne.s32 	%p33, %r274, 0;
	@%p33 bra 	$L__BB6_18;
$L__BB6_19:
	setp.lt.u32 	%p34, %r51, 512;
	@%p34 bra 	$L__BB6_24;
	// begin inline asm
	mov.u32 %r211, %laneid;
	// end inline asm
	mov.b64 	{%r213, %r218}, %rd418;
	mov.b32 	%r219, 1;
	mov.b32 	%r260, 31;
	mov.b32 	%r261, -1;
	// begin inline asm
	shfl.sync.down.b32 %r212, %r213, %r219, %r260, %r261;
	// end inline asm
	// begin inline asm
	shfl.sync.down.b32 %r217, %r218, %r219, %r260, %r261;
	// end inline asm
	mov.b64 	%rd363, {%r212, %r217};
	setp.gt.s32 	%p58, %r211, 30;
	selp.b64 	%rd364, 0, %rd363, %p58;
	add.s64 	%rd365, %rd364, %rd418;
	mov.b64 	{%r223, %r228}, %rd365;
	mov.b32 	%r229, 2;
	// begin inline asm
	shfl.sync.down.b32 %r222, %r223, %r229, %r260, %r261;
	// end inline asm
	// begin inline asm
	shfl.sync.down.b32 %r227, %r228, %r229, %r260, %r261;
	// end inline asm
	mov.b64 	%rd366, {%r222, %r227};
	setp.gt.s32 	%p59, %r211, 29;
	selp.b64 	%rd367, 0, %rd366, %p59;
	add.s64 	%rd368, %rd367, %rd365;
	mov.b64 	{%r233, %r238}, %rd368;
	mov.b32 	%r239, 4;
	// begin inline asm
	shfl.sync.down.b32 %r232, %r233, %r239, %r260, %r261;
	// end inline asm
	// begin inline asm
	shfl.sync.down.b32 %r237, %r238, %r239, %r260, %r261;
	// end inline asm
	mov.b64 	%rd369, {%r232, %r237};
	setp.gt.s32 	%p60, %r211, 27;
	selp.b64 	%rd370, 0, %rd369, %p60;
	add.s64 	%rd371, %rd370, %rd368;
	mov.b64 	{%r243, %r248}, %rd371;
	mov.b32 	%r249, 8;
	// begin inline asm
	shfl.sync.down.b32 %r242, %r243, %r249, %r260, %r261;
	// end inline asm
	// begin inline asm
	shfl.sync.down.b32 %r247, %r248, %r249, %r260, %r261;
	// end inline asm
	mov.b64 	%rd372, {%r242, %r247};
	setp.gt.s32 	%p61, %r211, 23;
	selp.b64 	%rd373, 0, %rd372, %p61;
	add.s64 	%rd374, %rd373, %rd371;
	mov.b64 	{%r253, %r258}, %rd374;
	mov.b32 	%r259, 16;
	// begin inline asm
	shfl.sync.down.b32 %r252, %r253, %r259, %r260, %r261;
	// end inline asm
	// begin inline asm
	shfl.sync.down.b32 %r257, %r258, %r259, %r260, %r261;
	// end inline asm
	mov.b64 	%rd375, {%r252, %r257};
	setp.gt.s32 	%p62, %r211, 15;
	selp.b64 	%rd376, 0, %rd375, %p62;
	add.s64 	%rd430, %rd376, %rd374;
	setp.ne.s32 	%p63, %r211, 0;
	@%p63 bra 	$L__BB6_22;
	shr.u32 	%r262, %r1, 2;
	and.b32  	%r263, %r262, 248;
	mov.u32 	%r264, _ZZN3cub18CUB_300001_SM_10006detail6reduce28DeviceReduceSingleTileKernelINS2_10policy_hubIxjN4cuda3std3__44plusIxEEE10Policy1000EN6thrust24THRUST_300001_SM_1000_NS10device_ptrIiEEPxjS9_xxNS7_10__identityEEEvT0_T1_T2_T3_T4_T6_E12temp_storage;
	add.s32 	%r265, %r264, %r263;
	st.shared.u64 	[%r265+16], %rd430;
$L__BB6_22:
	bar.sync 	0;
	setp.ne.s32 	%p64, %r1, 0;
	@%p64 bra 	$L__BB6_50;
	ld.shared.u64 	%rd377, [_ZZN3cub18CUB_300001_SM_10006detail6reduce28DeviceReduceSingleTileKernelINS2_10policy_hubIxjN4cuda3std3__44plusIxEEE10Policy1000EN6thrust24THRUST_300001_SM_1000_NS10device_ptrIiEEPxjS9_xxNS7_10__identityEEEvT0_T1_T2_T3_T4_T6_E12temp_storage+24];
	add.s64 	%rd378, %rd377, %rd430;
	ld.shared.u64 	%rd379, [_ZZN3cub18CUB_300001_SM_10006detail6reduce28DeviceReduceSingleTileKernelINS2_10policy_hubIxjN4cuda3std3__44plusIxEEE10Policy1000EN6thrust24THRUST_300001_SM_1000_NS10device_ptrIiEEPxjS9_xxNS7_10__identityEEEvT0_T1_T2_T3_T4_T6_E12temp_storage+32];
	add.s64 	%rd380, %rd378, %rd379;
	ld.shared.u64 	%rd381, [_ZZN3cub18CUB_300001_SM_10006detail6reduce28DeviceReduceSingleTileKernelINS2_10policy_hubIxjN4cuda3std3__44plusIxEEE10Policy1000EN6thrust24THRUST_300001_SM_1000_NS10device_ptrIiEEPxjS9_xxNS7_10__identityEEEvT0_T1_T2_T3_T4_T6_E12temp_storage+40];
	add.s64 	%rd382, %rd380, %rd381;
	ld.shared.u64 	%rd383, [_ZZN3cub18CUB_300001_SM_10006detail6reduce28DeviceReduceSingleTileKernelINS2_10policy_hubIxjN4cuda3std3__44plusIxEEE10Policy1000EN6thrust24THRUST_300001_SM_1000_NS10device_ptrIiEEPxjS9_xxNS7_10__identityEEEvT0_T1_T2_T3_T4_T6_E12temp_storage+48];
	add.s64 	%rd384, %rd382, %rd383;
	ld.shared.u64 	%rd385, [_ZZN3cub18CUB_300001_SM_10006detail6reduce28DeviceReduceSingleTileKernelINS2_10policy_hubIxjN4cuda3std3__44plusIxEEE10Policy1000EN6thrust24THRUST_300001_SM_1000_NS10device_ptrIiEEPxjS9_xxNS7_10__identityEEEvT0_T1_T2_T3_T4_T6_E12temp_storage+56];
	add.s64 	%rd386, %rd384, %rd385;
	ld.shared.u64 	%rd387, [_ZZN3cub18CUB_300001_SM_10006detail6reduce28DeviceReduceSingleTileKernelINS2_10policy_hubIxjN4cuda3std3__44plusIxEEE10Policy1000EN6thrust24THRUST_300001_SM_1000_NS10device_ptrIiEEPxjS9_xxNS7_10__identityEEEvT0_T1_T2_T3_T4_T6_E12temp_storage+64];
	add.s64 	%rd388, %rd386, %rd387;
	ld.shared.u64 	%rd389, [_ZZN3cub18CUB_300001_SM_10006detail6reduce28DeviceReduceSingleTileKernelINS2_10policy_hubIxjN4cuda3std3__44plusIxEEE10Policy1000EN6thrust24THRUST_300001_SM_1000_NS10device_ptrIiEEPxjS9_xxNS7_10__identityEEEvT0_T1_T2_T3_T4_T6_E12temp_storage+72];
	add.s64 	%rd390, %rd388, %rd389;
	ld.shared.u64 	%rd391, [_ZZN3cub18CUB_300001_SM_10006detail6reduce28DeviceReduceSingleTileKernelINS2_10policy_hubIxjN4cuda3std3__44plusIxEEE10Policy1000EN6thrust24THRUST_300001_SM_1000_NS10device_ptrIiEEPxjS9_xxNS7_10__identityEEEvT0_T1_T2_T3_T4_T6_E12temp_storage+80];
	add.s64 	%rd392, %rd390, %rd391;
	ld.shared.u64 	%rd393, [_ZZN3cub18CUB_300001_SM_10006detail6reduce28DeviceReduceSingleTileKernelINS2_10policy_hubIxjN4cuda3std3__44plusIxEEE10Policy1000EN6thrust24THRUST_300001_SM_1000_NS10device_ptrIiEEPxjS9_xxNS7_10__identityEEEvT0_T1_T2_T3_T4_T6_E12temp_storage+88];
	add.s64 	%rd394, %rd392, %rd393;
	ld.shared.u64 	%rd395, [_ZZN3cub18CUB_300001_SM_10006detail6reduce28DeviceReduceSingleTileKernelINS2_10policy_hubIxjN4cuda3std3__44plusIxEEE10Policy1000EN6thrust24THRUST_300001_SM_1000_NS10device_ptrIiEEPxjS9_xxNS7_10__identityEEEvT0_T1_T2_T3_T4_T6_E12temp_storage+96];
	add.s64 	%rd396, %rd394, %rd395;
	ld.shared.u64 	%rd397, [_ZZN3cub18CUB_300001_SM_10006detail6reduce28DeviceReduceSingleTileKernelINS2_10policy_hubIxjN4cuda3std3__44plusIxEEE10Policy1000EN6thrust24THRUST_300001_SM_1000_NS10device_ptrIiEEPxjS9_xxNS7_10__identityEEEvT0_T1_T2_T3_T4_T6_E12temp_storage+104];
	add.s64 	%rd398, %rd396, %rd397;
	ld.shared.u64 	%rd399, [_ZZN3cub18CUB_300001_SM_10006detail6reduce28DeviceReduceSingleTileKernelINS2_10policy_hubIxjN4cuda3std3__44plusIxEEE10Policy1000EN6thrust24THRUST_300001_SM_1000_NS10device_ptrIiEEPxjS9_xxNS7_10__identityEEEvT0_T1_T2_T3_T4_T6_E12temp_storage+112];
	add.s64 	%rd400, %rd398, %rd399;
	ld.shared.u64 	%rd401, [_ZZN3cub18CUB_300001_SM_10006detail6reduce28DeviceReduceSingleTileKernelINS2_10policy_hubIxjN4cuda3std3__44plusIxEEE10Policy1000EN6thrust24THRUST_300001_SM_1000_NS10device_ptrIiEEPxjS9_xxNS7_10__identityEEEvT0_T1_T2_T3_T4_T6_E12temp_storage+120];
	add.s64 	%rd402, %rd400, %rd401;
	ld.shared.u64 	%rd403, [_ZZN3cub18CUB_300001_SM_10006detail6reduce28DeviceReduceSingleTileKernelINS2_10policy_hubIxjN4cuda3std3__44plusIxEEE10Policy1000EN6thrust24THRUST_300001_SM_1000_NS10device_ptrIiEEPxjS9_xxNS7_10__identityEEEvT0_T1_T2_T3_T4_T6_E12temp_storage+128];
	add.s64 	%rd404, %rd402, %rd403;
	ld.shared.u64 	%rd405, [_ZZN3cub18CUB_300001_SM_10006detail6reduce28DeviceReduceSingleTileKernelINS2_10policy_hubIxjN4cuda3std3__44plusIxEEE10Policy1000EN6thrust24THRUST_300001_SM_1000_NS10device_ptrIiEEPxjS9_xxNS7_10__identityEEEvT0_T1_T2_T3_T4_T6_E12temp_storage+136];
	add.s64 	%rd430, %rd404, %rd405;
	bra.uni 	$L__BB6_50;
$L__BB6_24:
	// begin inline asm
	mov.u32 %r148, %laneid;
	// end inline asm
	and.b32  	%r199, %r1, 992;
	add.s32 	%r200, %r199, 32;
	setp.gt.u32 	%p35, %r200, %r51;
	not.b32 	%r201, %r199;
	add.s32 	%r202, %r51, %r201;
	selp.b32 	%r197, %r202, 31, %p35;
	mov.b64 	{%r150, %r155}, %rd418;
	mov.b32 	%r156, 1;
	mov.b32 	%r198, -1;
	// begin inline asm
	shfl.sync.down.b32 %r149, %r150, %r156, %r197, %r198;
	// end inline asm
	// begin inline asm
	shfl.sync.down.b32 %r154, %r155, %r156, %r197, %r198;
	// end inline asm
	mov.b64 	%rd305, {%r149, %r154};
	setp.lt.s32 	%p36, %r148, %r197;
	selp.b64 	%rd306, %rd305, 0, %p36;
	add.s64 	%rd307, %rd306, %rd418;
	mov.b64 	{%r160, %r165}, %rd307;
	mov.b32 	%r166, 2;
	// begin inline asm
	shfl.sync.down.b32 %r159, %r160, %r166, %r197, %r198;
	// end inline asm
	// begin inline asm
	shfl.sync.down.b32 %r164, %r165, %r166, %r197, %r198;
	// end inline asm
	mov.b64 	%rd308, {%r159, %r164};
	add.s32 	%r203, %r148, 2;
	setp.gt.s32 	%p37, %r203, %r197;
	selp.b64 	%rd309, 0, %rd308, %p37;
	add.s64 	%rd310, %rd309, %rd307;
	mov.b64 	{%r170, %r175}, %rd310;
	mov.b32 	%r176, 4;
	// begin inline asm
	shfl.sync.down.b32 %r169, %r170, %r176, %r197, %r198;
	// end inline asm
	// begin inline asm
	shfl.sync.down.b32 %r174, %r175, %r176, %r197, %r198;
	// end inline asm
	mov.b64 	%rd311, {%r169, %r174};
	add.s32 	%r204, %r148, 4;
	setp.gt.s32 	%p38, %r204, %r197;
	selp.b64 	%rd312, 0, %rd311, %p38;
	add.s64 	%rd313, %rd312, %rd310;
	mov.b64 	{%r180, %r185}, %rd313;
	mov.b32 	%r186, 8;
	// begin inline asm
	shfl.sync.down.b32 %r179, %r180, %r186, %r197, %r198;
	// end inline asm
	// begin inline asm
	shfl.sync.down.b32 %r184, %r185, %r186, %r197, %r198;
	// end inline asm
	mov.b64 	%rd314, {%r179, %r184};
	add.s32 	%r205, %r148, 8;
	setp.gt.s32 	%p39, %r205, %r197;
	selp.b64 	%rd315, 0, %rd314, %p39;
	add.s64 	%rd316, %rd315, %rd313;
	mov.b64 	{%r190, %r195}, %rd316;
	mov.b32 	%r196, 16;
	// begin inline asm
	shfl.sync.down.b32 %r189, %r190, %r196, %r197, %r198;
	// end inline asm
	// begin inline asm
	shfl.sync.down.b32 %r194, %r195, %r196, %r197, %r198;
	// end inline asm
	mov.b64 	%rd317, {%r189, %r194};
	add.s32 	%r206, %r148, 16;
	setp.gt.s32 	%p40, %r206, %r197;
	selp.b64 	%rd318, 0, %rd317, %p40;
	add.s64 	%rd430, %rd318, %rd316;
	setp.ne.s32 	%p41, %r148, 0;
	@%p41 bra 	$L__BB6_26;
	shr.u32 	%r207, %r1, 2;
	and.b32  	%r208, %r207, 248;
	mov.u32 	%r209, _ZZN3cub18CUB_300001_SM_10006detail6reduce28DeviceReduceSingleTileKernelINS2_10policy_hubIxjN4cuda3std3__44plusIxEEE10Policy1000EN6thrust24THRUST_300001_SM_1000_NS10device_ptrIiEEPxjS9_xxNS7_10__identityEEEvT0_T1_T2_T3_T4_T6_E12temp_storage;
	add.s32 	%r210, %r209, %r208;
	st.shared.u64 	[%r210+16], %rd430;
$L__BB6_26:
	bar.sync 	0;
	setp.ne.s32 	%p42, %r1, 0;
	@%p42 bra 	$L__BB6_50;
	setp.gt.u32 	%p43, %r51, 32;
	ld.shared.u64 	%rd319, [_ZZN3cub18CUB_300001_SM_10006detail6reduce28DeviceReduceSingleTileKernelINS2_10policy_hubIxjN4cuda3std3__44plusIxEEE10Policy1000EN6thrust24THRUST_300001_SM_1000_NS10device_ptrIiEEPxjS9_xxNS7_10__identityEEEvT0_T1_T2_T3_T4_T6_E12temp_storage+24];
	selp.b64 	%rd320, %rd319, 0, %p43;
	add.s64 	%rd321, %rd320, %rd430;
	setp.gt.u32 	%p44, %r51, 64;
	ld.shared.u64 	%rd322, [_ZZN3cub18CUB_300001_SM_10006detail6reduce28DeviceReduceSingleTileKernelINS2_10policy_hubIxjN4cuda3std3__44plusIxEEE10Policy1000EN6thrust24THRUST_300001_SM_1000_NS10device_ptrIiEEPxjS9_xxNS7_10__identityEEEvT0_T1_T2_T3_T4_T6_E12temp_storage+32];
	selp.b64 	%rd323, %rd322, 0, %p44;
	add.s64 	%rd324, %rd321, %rd323;
	setp.gt.u32 	%p45, %r51, 96;
	ld.shared.u64 	%rd325, [_ZZN3cub18CUB_300001_SM_10006detail6reduce28DeviceReduceSingleTileKernelINS2_10policy_hubIxjN4cuda3std3__44plusIxEEE10Policy1000EN6thrust24THRUST_300001_SM_1000_NS10device_ptrIiEEPxjS9_xxNS7_10__identityEEEvT0_T1_T2_T3_T4_T6_E12temp_storage+40];
	selp.b64 	%rd326, %rd325, 0, %p45;
	add.s64 	%rd327, %rd324, %rd326;
	setp.gt.u32 	%p46, %r51, 128;
	ld.shared.u64 	%rd328, [_ZZN3cub18CUB_300001_SM_10006detail6reduce28DeviceReduceSingleTileKernelINS2_10policy_hubIxjN4cuda3std3__44plusIxEEE10Policy1000EN6thrust24THRUST_300001_SM_1000_NS10device_ptrIiEEPxjS9_xxNS7_10__identityEEEvT0_T1_T2_T3_T4_T6_E12temp_storage+48];
	selp.b64 	%rd329, %rd328, 0, %p46;
	add.s64 	%rd330, %rd327, %rd329;
	setp.gt.u32 	%p47, %r51, 160;
	ld.shared.u64 	%rd331, [_ZZN3cub18CUB_300001_SM_10006detail6reduce28DeviceReduceSingleTileKernelINS2_10policy_hubIxjN4cuda3std3__44plusIxEEE10Policy1000EN6thrust24THRUST_300001_SM_1000_NS10device_ptrIiEEPxjS9_xxNS7_10__identityEEEvT0_T1_T2_T3_T4_T6_E12temp_storage+56];
	selp.b64 	%rd332, %rd331, 0, %p47;
	add.s64 	%rd333, %rd330, %rd332;
	setp.gt.u32 	%p48, %r51, 192;
	ld.shared.u64 	%rd334, [_ZZN3cub18CUB_300001_SM_10006detail6reduce28DeviceReduceSingleTileKernelINS2_10policy_hubIxjN4cuda3std3__44plusIxEEE10Policy1000EN6thrust24THRUST_300001_SM_1000_NS10device_ptrIiEEPxjS9_xxNS7_10__identityEEEvT0_T1_T2_T3_T4_T6_E12temp_storage+64];
	selp.b64 	%rd335, %rd334, 0, %p48;
	add.s64 	%rd336, %rd333, %rd335;
	setp.gt.u32 	%p49, %r51, 224;
	ld.shared.u64 	%rd337, [_ZZN3cub18CUB_300001_SM_10006detail6reduce28DeviceReduceSingleTileKernelINS2_10policy_hubIxjN4cuda3std3__44plusIxEEE10Policy1000EN6thrust24THRUST_300001_SM_1000_NS10device_ptrIiEEPxjS9_xxNS7_10__identityEEEvT0_T1_T2_T3_T4_T6_E12temp_storage+72];
	selp.b64 	%rd338, %rd337, 0, %p49;
	add.s64 	%rd339, %rd336, %rd338;
	setp.gt.u32 	%p50, %r51, 256;
	ld.shared.u64 	%rd340, [_ZZN3cub18CUB_300001_SM_10006detail6reduce28DeviceReduceSingleTileKernelINS2_10policy_hubIxjN4cuda3std3__44plusIxEEE10Policy1000EN6thrust24THRUST_300001_SM_1000_NS10device_ptrIiEEPxjS9_xxNS7_10__identityEEEvT0_T1_T2_T3_T4_T6_E12temp_storage+80];
	selp.b64 	%rd341, %rd340, 0, %p50;
	add.s64 	%rd342, %rd339, %rd341;
	setp.gt.u32 	%p51, %r51, 288;
	ld.shared.u64 	%rd343, [_ZZN3cub18CUB_300001_SM_10006detail6reduce28DeviceReduceSingleTileKernelINS2_10policy_hubIxjN4cuda3std3__44plusIxEEE10Policy1000EN6thrust24THRUST_300001_SM_1000_NS10device_ptrIiEEPxjS9_xxNS7_10__identityEEEvT0_T1_T2_T3_T4_T6_E12temp_storage+88];
	selp.b64 	%rd344, %rd343, 0, %p51;
	add.s64 	%rd345, %rd342, %rd344;
	setp.gt.u32 	%p52, %r51, 320;
	ld.shared.u64 	%rd346, [_ZZN3cub18CUB_300001_SM_10006detail6reduce28DeviceReduceSingleTileKernelINS2_10policy_hubIxjN4cuda3std3__44plusIxEEE10Policy1000EN6thrust24THRUST_300001_SM_1000_NS10device_ptrIiEEPxjS9_xxNS7_10__identityEEEvT0_T1_T2_T3_T4_T6_E12temp_storage+96];
	selp.b64 	%rd347, %rd346, 0, %p52;
	add.s64 	%rd348, %rd345, %rd347;
	setp.gt.u32 	%p53, %r51, 352;
	ld.shared.u64 	%rd349, [_ZZN3cub18CUB_300001_SM_10006detail6reduce28DeviceReduceSingleTileKernelINS2_10policy_hubIxjN4cuda3std3__44plusIxEEE10Policy1000EN6thrust24THRUST_300001_SM_1000_NS10device_ptrIiEEPxjS9_xxNS7_10__identityEEEvT0_T1_T2_T3_T4_T6_E12temp_storage+104];
	selp.b64 	%rd350, %rd349, 0, %p53;
	add.s64 	%rd351, %rd348, %rd350;
	setp.gt.u32 	%p54, %r51, 384;
	ld.shared.u64 	%rd352, [_ZZN3cub18CUB_300001_SM_10006detail6reduce28DeviceReduceSingleTileKernelINS2_10policy_hubIxjN4cuda3std3__44plusIxEEE10Policy1000EN6thrust24THRUST_300001_SM_1000_NS10device_ptrIiEEPxjS9_xxNS7_10__identityEEEvT0_T1_T2_T3_T4_T6_E12temp_storage+112];
	selp.b64 	%rd353, %rd352, 0, %p54;
	add.s64 	%rd354, %rd351, %rd353;
	setp.gt.u32 	%p55, %r51, 416;
	ld.shared.u64 	%rd355, [_ZZN3cub18CUB_300001_SM_10006detail6reduce28DeviceReduceSingleTileKernelINS2_10policy_hubIxjN4cuda3std3__44plusIxEEE10Policy1000EN6thrust24THRUST_300001_SM_1000_NS10device_ptrIiEEPxjS9_xxNS7_10__identityEEEvT0_T1_T2_T3_T4_T6_E12temp_storage+120];
	selp.b64 	%rd356, %rd355, 0, %p55;
	add.s64 	%rd357, %rd354, %rd356;
	setp.gt.u32 	%p56, %r51, 448;
	ld.shared.u64 	%rd358, [_ZZN3cub18CUB_300001_SM_10006detail6reduce28DeviceReduceSingleTileKernelINS2_10policy_hubIxjN4cuda3std3__44plusIxEEE10Policy1000EN6thrust24THRUST_300001_SM_1000_NS10device_ptrIiEEPxjS9_xxNS7_10__identityEEEvT0_T1_T2_T3_T4_T6_E12temp_storage+128];
	selp.b64 	%rd359, %rd358, 0, %p56;
	add.s64 	%rd360, %rd357, %rd359;
	setp.gt.u32 	%p57, %r51, 480;
	ld.shared.u64 	%rd361, [_ZZN3cub18CUB_300001_SM_10006detail6reduce28DeviceReduceSingleTileKernelINS2_10policy_hubIxjN4cuda3std3__44plusIxEEE10Policy1000EN6thrust24THRUST_300001_SM_1000_NS10device_ptrIiEEPxjS9_xxNS7_10__identityEEEvT0_T1_T2_T3_T4_T6_E12temp_storage+136];
	selp.b64 	%rd362, %rd361, 0, %p57;
	add.s64 	%rd430, %rd360, %rd362;
	bra.uni 	$L__BB6_50;
$L__BB6_28:
	mov.u32 	%r21, %tid.x;
	mul.wide.u32 	%rd52, %r21, 4;
	add.s64 	%rd28, %rd2, %rd52;
	ld.global.s32 	%rd53, [%rd28];
	ld.global.s32 	%rd54, [%rd28+2048];
	ld.global.s32 	%rd55, [%rd28+4096];
	ld.global.s32 	%rd56, [%rd28+6144];
	ld.global.s32 	%rd57, [%rd28+8192];
	ld.global.s32 	%rd58, [%rd28+10240];
	ld.global.s32 	%rd59, [%rd28+12288];
	add.s64 	%rd60, %rd54, %rd53;
	add.s64 	%rd61, %rd60, %rd55;
	add.s64 	%rd62, %rd61, %rd56;
	add.s64 	%rd63, %rd62, %rd57;
	add.s64 	%rd64, %rd63, %rd58;
	add.s64 	%rd429, %rd64, %rd59;
	add.s32 	%r22, %r51, -3584;
	setp.lt.u32 	%p3, %r22, 3584;
	mov.b32 	%r276, 3584;
	@%p3 bra 	$L__BB6_32;
	mov.b32 	%r276, 3584;
$L__BB6_30:
	mul.wide.u32 	%rd65, %r276, 4;
	add.s64 	%rd66, %rd28, %rd65;
	ld.global.s32 	%rd67, [%rd66];
	ld.global.s32 	%rd68, [%rd66+2048];
	ld.global.s32 	%rd69, [%rd66+4096];
	ld.global.s32 	%rd70, [%rd66+6144];
	ld.global.s32 	%rd71, [%rd66+8192];
	ld.global.s32 	%rd72, [%rd66+10240];
	ld.global.s32 	%rd73, [%rd66+12288];
	add.s64 	%rd74, %rd429, %rd67;
	add.s64 	%rd75, %rd74, %rd68;
	add.s64 	%rd76, %rd75, %rd69;
	add.s64 	%rd77, %rd76, %rd70;
	add.s64 	%rd78, %rd77, %rd71;
	add.s64 	%rd79, %rd78, %rd72;
	add.s64 	%rd429, %rd79, %rd73;
	sub.s32 	%r54, %r51, %r276;
	setp.lt.u32 	%p4, %r54, 3584;
	@%p4 bra 	$L__BB6_46;
	add.s32 	%r276, %r276, 3584;
	setp.le.u32 	%p5, %r276, %r22;
	@%p5 bra 	$L__BB6_30;
$L__BB6_32:
	setp.le.u32 	%p6, %r51, %r276;
	sub.s32 	%r55, %r51, %r276;
	setp.ge.s32 	%p7, %r21, %r55;
	or.pred  	%p8, %p6, %p7;
	@%p8 bra 	$L__BB6_46;
	not.b32 	%r57, %r21;
	add.s32 	%r58, %r51, %r57;
	sub.s32 	%r59, %r58, %r276;
	shr.u32 	%r60, %r59, 9;
	add.s32 	%r26, %r60, 1;
	and.b32  	%r27, %r26, 15;
	setp.lt.u32 	%p9, %r59, 7680;
	mov.u32 	%r281, %r21;
	@%p9 bra 	$L__BB6_37;
	or.b32  	%r279, %r21, 4096;
	add.s32 	%r278, %r21, %r276;
	and.b32  	%r61, %r26, 16777200;
	neg.s32 	%r277, %r61;
$L__BB6_35:
	.pragma "nounroll";
	mul.wide.u32 	%rd81, %r278, 4;
	add.s64 	%rd82, %rd2, %rd81;
	ld.global.s32 	%rd83, [%rd82];
	add.s64 	%rd84, %rd429, %rd83;
	add.s32 	%r62, %r278, 512;
	mul.wide.u32 	%rd85, %r62, 4;
	add.s64 	%rd86, %rd2, %rd85;
	ld.global.s32 	%rd87, [%rd86];
	add.s64 	%rd88, %rd84, %rd87;
	add.s32 	%r63, %r278, 1024;
	mul.wide.u32 	%rd89, %r63, 4;
	add.s64 	%rd90, %rd2, %rd89;
	ld.global.s32 	%rd91, [%rd90];
	add.s64 	%rd92, %rd88, %rd91;
	add.s32 	%r64, %r278, 1536;
	mul.wide.u32 	%rd93, %r64, 4;
	add.s64 	%rd94, %rd2, %rd93;
	ld.global.s32 	%rd95, [%rd94];
	add.s64 	%rd96, %rd92, %rd95;
	add.s32 	%r65, %r278, 2048;
	mul.wide.u32 	%rd97, %r65, 4;
	add.s64 	%rd98, %rd2, %rd97;
	ld.global.s32 	%rd99, [%rd98];
	add.s64 	%rd100, %rd96, %rd99;
	add.s32 	%r66, %r278, 2560;
	mul.wide.u32 	%rd101, %r66, 4;
	add.s64 	%rd102, %rd2, %rd101;
	ld.global.s32 	%rd103, [%rd102];
	add.s64 	%rd104, %rd100, %rd103;
	add.s32 	%r67, %r278, 3072;
	mul.wide.u32 	%rd105, %r67, 4;
	add.s64 	%rd106, %rd2, %rd105;
	ld.global.s32 	%rd107, [%rd106];
	add.s64 	%rd108, %rd104, %rd107;
	add.s32 	%r68, %r278, 3584;
	mul.wide.u32 	%rd109, %r68, 4;
	add.s64 	%rd110, %rd2, %rd109;
	ld.global.s32 	%rd111, [%rd110];
	add.s64 	%rd112, %rd108, %rd111;
	add.s32 	%r69, %r278, 4096;
	mul.wide.u32 	%rd113, %r69, 4;
	add.s64 	%rd114, %rd2, %rd113;
	ld.global.s32 	%rd115, [%rd114];
	add.s64 	%rd116, %rd112, %rd115;
	add.s32 	%r70, %r278, 4608;
	mul.wide.u32 	%rd117, %r70, 4;
	add.s64 	%rd118, %rd2, %rd117;
	ld.global.s32 	%rd119, [%rd118];
	add.s64 	%rd120, %rd116, %rd119;
	add.s32 	%r71, %r278, 5120;
	mul.wide.u32 	%rd121, %r71, 4;
	add.s64 	%rd122, %rd2, %rd121;
	ld.global.s32 	%rd123, [%rd122];
	add.s64 	%rd124, %rd120, %rd123;
	add.s32 	%r72, %r278, 5632;
	mul.wide.u32 	%rd125, %r72, 4;
	add.s64 	%rd126, %rd2, %rd125;
	ld.global.s32 	%rd127, [%rd126];
	add.s64 	%rd128, %rd124, %rd127;
	add.s32 	%r73, %r278, 6144;
	mul.wide.u32 	%rd129, %r73, 4;
	add.s64 	%rd130, %rd2, %rd129;
	ld.global.s32 	%rd131, [%rd130];
	add.s64 	%rd132, %rd128, %rd131;
	add.s32 	%r74, %r278, 6656;
	mul.wide.u32 	%rd133, %r74, 4;
	add.s64 	%rd134, %rd2, %rd133;
	ld.global.s32 	%rd135, [%rd134];
	add.s64 	%rd136, %rd132, %rd135;
	add.s32 	%r75, %r278, 7168;
	mul.wide.u32 	%rd137, %r75, 4;
	add.s64 	%rd138, %rd2, %rd137;
	ld.global.s32 	%rd139, [%rd138];
	add.s64 	%rd140, %rd136, %rd139;
	add.s32 	%r76, %r278, 7680;
	mul.wide.u32 	%rd141, %r76, 4;
	add.s64 	%rd142, %rd2, %rd141;
	ld.global.s32 	%rd143, [%rd142];
	add.s64 	%rd429, %rd140, %rd143;
	add.s32 	%r279, %r279, 8192;
	add.s32 	%r278, %r278, 8192;
	add.s32 	%r277, %r277, 16;
	setp.ne.s32 	%p10, %r277, 0;
	@%p10 bra 	$L__BB6_35;
	add.s32 	%r281, %r279, -4096;
$L__BB6_37:
	setp.eq.s32 	%p11, %r27, 0;
	@%p11 bra 	$L__BB6_46;
	and.b32  	%r39, %r26, 7;
	setp.lt.u32 	%p12, %r27, 8;
	@%p12 bra 	$L__BB6_40;
	add.s32 	%r77, %r281, %r276;
	mul.wide.u32 	%rd145, %r77, 4;
	add.s64 	%rd146, %rd2, %rd145;
	ld.global.s32 	%rd147, [%rd146];
	add.s64 	%rd148, %rd429, %rd147;
	add.s32 	%r78, %r77, 512;
	mul.wide.u32 	%rd149, %r78, 4;
	add.s64 	%rd150, %rd2, %rd149;
	ld.global.s32 	%rd151, [%rd150];
	add.s64 	%rd152, %rd148, %rd151;
	add.s32 	%r79, %r77, 1024;
	mul.wide.u32 	%rd153, %r79, 4;
	add.s64 	%rd154, %rd2, %rd153;
	ld.global.s32 	%rd155, [%rd154];
	add.s64 	%rd156, %rd152, %rd155;
	add.s32 	%r80, %r77, 1536;
	mul.wide.u32 	%rd157, %r80, 4;
	add.s64 	%rd158, %rd2, %rd157;
	ld.global.s32 	%rd159, [%rd158];
	add.s64 	%rd160, %rd156, %rd159;
	add.s32 	%r81, %r77, 2048;
	mul.wide.u32 	%rd161, %r81, 4;
	add.s64 	%rd162, %rd2, %rd161;
	ld.global.s32 	%rd163, [%rd162];
	add.s64 	%rd164, %rd160, %rd163;
	add.s32 	%r82, %r77, 2560;
	mul.wide.u32 	%rd165, %r82, 4;
	add.s64 	%rd166, %rd2, %rd165;
	ld.global.s32 	%rd167, [%rd166];
	add.s64 	%rd168, %rd164, %rd167;
	add.s32 	%r83, %r77, 3072;
	mul.wide.u32 	%rd169, %r83, 4;
	add.s64 	%rd170, %rd2, %rd169;
	ld.global.s32 	%rd171, [%rd170];
	add.s64 	%rd172, %rd168, %rd171;
	add.s32 	%r84, %r77, 3584;
	mul.wide.u32 	%rd173, %r84, 4;
	add.s64 	%rd174, %rd2, %rd173;
	ld.global.s32 	%rd175, [%rd174];
	add.s64 	%rd429, %rd172, %rd175;
	add.s32 	%r281, %r281, 4096;
$L__BB6_40:
	setp.eq.s32 	%p13, %r39, 0;
	@%p13 bra 	$L__BB6_46;
	and.b32  	%r42, %r26, 3;
	setp.lt.u32 	%p14, %r39, 4;
	@%p14 bra 	$L__BB6_43;
	add.s32 	%r85, %r281, %r276;
	mul.wide.u32 	%rd177, %r85, 4;
	add.s64 	%rd178, %rd2, %rd177;
	ld.global.s32 	%rd179, [%rd178];
	add.s64 	%rd180, %rd429, %rd179;
	add.s32 	%r86, %r85, 512;
	mul.wide.u32 	%rd181, %r86, 4;
	add.s64 	%rd182, %rd2, %rd181;
	ld.global.s32 	%rd183, [%rd182];
	add.s64 	%rd184, %rd180, %rd183;
	add.s32 	%r87, %r85, 1024;
	mul.wide.u32 	%rd185, %r87, 4;
	add.s64 	%rd186, %rd2, %rd185;
	ld.global.s32 	%rd187, [%rd186];
	add.s64 	%rd188, %rd184, %rd187;
	add.s32 	%r88, %r85, 1536;
	mul.wide.u32 	%rd189, %r88, 4;
	add.s64 	%rd190, %rd2, %rd189;
	ld.global.s32 	%rd191, [%rd190];
	add.s64 	%rd429, %rd188, %rd191;
	add.s32 	%r281, %r281, 2048;
$L__BB6_43:
	setp.eq.s32 	%p15, %r42, 0;
	@%p15 bra 	$L__BB6_46;
	add.s32 	%r284, %r281, %r276;
	neg.s32 	%r283, %r42;
$L__BB6_45:
	.pragma "nounroll";
	mul.wide.u32 	%rd192, %r284, 4;
	add.s64 	%rd193, %rd2, %rd192;
	ld.global.s32 	%rd194, [%rd193];
	add.s64 	%rd429, %rd429, %rd194;
	add.s32 	%r284, %r284, 512;
	add.s32 	%r283, %r283, 1;
	setp.ne.s32 	%p16, %r283, 0;
	@%p16 bra 	$L__BB6_45;
$L__BB6_46:
	// begin inline asm
	mov.u32 %r89, %laneid;
	// end inline asm
	mov.b64 	{%r91, %r96}, %rd429;
	mov.b32 	%r97, 1;
	mov.b32 	%r138, 31;
	mov.b32 	%r139, -1;
	// begin inline asm
	shfl.sync.down.b32 %r90, %r91, %r97, %r138, %r139;
	// end inline asm
	// begin inline asm
	shfl.sync.down.b32 %r95, %r96, %r97, %r138, %r139;
	// end inline asm
	mov.b64 	%rd195, {%r90, %r95};
	setp.gt.s32 	%p17, %r89, 30;
	selp.b64 	%rd196, 0, %rd195, %p17;
	add.s64 	%rd197, %rd196, %rd429;
	mov.b64 	{%r101, %r106}, %rd197;
	mov.b32 	%r107, 2;
	// begin inline asm
	shfl.sync.down.b32 %r100, %r101, %r107, %r138, %r139;
	// end inline asm
	// begin inline asm
	shfl.sync.down.b32 %r105, %r106, %r107, %r138, %r139;
	// end inline asm
	mov.b64 	%rd198, {%r100, %r105};
	setp.gt.s32 	%p18, %r89, 29;
	selp.b64 	%rd199, 0, %rd198, %p18;
	add.s64 	%rd200, %rd199, %rd197;
	mov.b64 	{%r111, %r116}, %rd200;
	mov.b32 	%r117, 4;
	// begin inline asm
	shfl.sync.down.b32 %r110, %r111, %r117, %r138, %r139;
	// end inline asm
	// begin inline asm
	shfl.sync.down.b32 %r115, %r116, %r117, %r138, %r139;
	// end inline asm
	mov.b64 	%rd201, {%r110, %r115};
	setp.gt.s32 	%p19, %r89, 27;
	selp.b64 	%rd202, 0, %rd201, %p19;
	add.s64 	%rd203, %rd202, %rd200;
	mov.b64 	{%r121, %r126}, %rd203;
	mov.b32 	%r127, 8;
	// begin inline asm
	shfl.sync.down.b32 %r120, %r121, %r127, %r138, %r139;
	// end inline asm
	// begin inline asm
	shfl.sync.down.b32 %r125, %r126, %r127, %r138, %r139;
	// end inline asm
	mov.b64 	%rd204, {%r120, %r125};
	setp.gt.s32 	%p20, %r89, 23;
	selp.b64 	%rd205, 0, %rd204, %p20;
	add.s64 	%rd206, %rd205, %rd203;
	mov.b64 	{%r131, %r136}, %rd206;
	mov.b32 	%r137, 16;
	// begin inline asm
	shfl.sync.down.b32 %r130, %r131, %r137, %r138, %r139;
	// end inline asm
	// begin inline asm
	shfl.sync.down.b32 %r135, %r136, %r137, %r138, %r139;
	// end inline asm
	mov.b64 	%rd207, {%r130, %r135};
	setp.gt.s32 	%p21, %r89, 15;
	selp.b64 	%rd208, 0, %rd207, %p21;
	add.s64 	%rd430, %rd208, %rd206;
	setp.ne.s32 	%p22, %r89, 0;
	@%p22 bra 	$L__BB6_48;
	shr.u32 	%r140, %r21, 2;
	and.b32  	%r141, %r140, 248;
	mov.u32 	%r142, _ZZN3cub18CUB_300001_SM_10006detail6reduce28DeviceReduceSingleTileKernelINS2_10policy_hubIxjN4cuda3std3__44plusIxEEE10Policy1000EN6thrust24THRUST_300001_SM_1000_NS10device_ptrIiEEPxjS9_xxNS7_10__identityEEEvT0_T1_T2_T3_T4_T6_E12temp_storage;
	add.s32 	%r143, %r142, %r141;
	st.shared.u64 	[%r143+16], %rd430;
$L__BB6_48:
	bar.sync 	0;
	setp.ne.s32 	%p23, %r21, 0;
	@%p23 bra 	$L__BB6_50;
	ld.shared.u64 	%rd209, [_ZZN3cub18CUB_300001_SM_10006detail6reduce28DeviceReduceSingleTileKernelINS2_10policy_hubIxjN4cuda3std3__44plusIxEEE10Policy1000EN6thrust24THRUST_300001_SM_1000_NS10device_ptrIiEEPxjS9_xxNS7_10__identityEEEvT0_T1_T2_T3_T4_T6_E12temp_storage+24];
	add.s64 	%rd210, %rd209, %rd430;
	ld.shared.u64 	%rd211, [_ZZN3cub18CUB_300001_SM_10006detail6reduce28DeviceReduceSingleTileKernelINS2_10policy_hubIxjN4cuda3std3__44plusIxEEE10Policy1000EN6thrust24THRUST_300001_SM_1000_NS10device_ptrIiEEPxjS9_xxNS7_10__identityEEEvT0_T1_T2_T3_T4_T6_E12temp_storage+32];
	add.s64 	%rd212, %rd210, %rd211;
	ld.shared.u64 	%rd213, [_ZZN3cub18CUB_300001_SM_10006detail6reduce28DeviceReduceSingleTileKernelINS2_10policy_hubIxjN4cuda3std3__44plusIxEEE10Policy1000EN6thrust24THRUST_300001_SM_1000_NS10device_ptrIiEEPxjS9_xxNS7_10__identityEEEvT0_T1_T2_T3_T4_T6_E12temp_storage+40];
	add.s64 	%rd214, %rd212, %rd213;
	ld.shared.u64 	%rd215, [_ZZN3cub18CUB_300001_SM_10006detail6reduce28DeviceReduceSingleTileKernelINS2_10policy_hubIxjN4cuda3std3__44plusIxEEE10Policy1000EN6thrust24THRUST_300001_SM_1000_NS10device_ptrIiEEPxjS9_xxNS7_10__identityEEEvT0_T1_T2_T3_T4_T6_E12temp_storage+48];
	add.s64 	%rd216, %rd214, %rd215;
	ld.shared.u64 	%rd217, [_ZZN3cub18CUB_300001_SM_10006detail6reduce28DeviceReduceSingleTileKernelINS2_10policy_hubIxjN4cuda3std3__44plusIxEEE10Policy1000EN6thrust24THRUST_300001_SM_1000_NS10device_ptrIiEEPxjS9_xxNS7_10__identityEEEvT0_T1_T2_T3_T4_T6_E12temp_storage+56];
	add.s64 	%rd218, %rd216, %rd217;
	ld.shared.u64 	%rd219, [_ZZN3cub18CUB_300001_SM_10006detail6reduce28DeviceReduceSingleTileKernelINS2_10policy_hubIxjN4cuda3std3__44plusIxEEE10Policy1000EN6thrust24THRUST_300001_SM_1000_NS10device_ptrIiEEPxjS9_xxNS7_10__identityEEEvT0_T1_T2_T3_T4_T6_E12temp_storage+64];
	add.s64 	%rd220, %rd218, %rd219;
	ld.shared.u64 	%rd221, [_ZZN3cub18CUB_300001_SM_10006detail6reduce28DeviceReduceSingleTileKernelINS2_10policy_hubIxjN4cuda3std3__44plusIxEEE10Policy1000EN6thrust24THRUST_300001_SM_1000_NS10device_ptrIiEEPxjS9_xxNS7_10__identityEEEvT0_T1_T2_T3_T4_T6_E12temp_storage+72];
	add.s64 	%rd222, %rd220, %rd221;
	ld.shared.u64 	%rd223, [_ZZN3cub18CUB_300001_SM_10006detail6reduce28DeviceReduceSingleTileKernelINS2_10policy_hubIxjN4cuda3std3__44plusIxEEE10Policy1000EN6thrust24THRUST_300001_SM_1000_NS10device_ptrIiEEPxjS9_xxNS7_10__identityEEEvT0_T1_T2_T3_T4_T6_E12temp_storage+80];
	add.s64 	%rd224, %rd222, %rd223;
	ld.shared.u64 	%rd225, [_ZZN3cub18CUB_300001_SM_10006detail6reduce28DeviceReduceSingleTileKernelINS2_10policy_hubIxjN4cuda3std3__44plusIxEEE10Policy1000EN6thrust24THRUST_300001_SM_1000_NS10device_ptrIiEEPxjS9_xxNS7_10__identityEEEvT0_T1_T2_T3_T4_T6_E12temp_storage+88];
	add.s64 	%rd226, %rd224, %rd225;
	ld.shared.u64 	%rd227, [_ZZN3cub18CUB_300001_SM_10006detail6reduce28DeviceReduceSingleTileKernelINS2_10policy_hubIxjN4cuda3std3__44plusIxEEE10Policy1000EN6thrust24THRUST_300001_SM_1000_NS10device_ptrIiEEPxjS9_xxNS7_10__identityEEEvT0_T1_T2_T3_T4_T6_E12temp_storage+96];
	add.s64 	%rd228, %rd226, %rd227;
	ld.shared.u64 	%rd229, [_ZZN3cub18CUB_300001_SM_10006detail6reduce28DeviceReduceSingleTileKernelINS2_10policy_hubIxjN4cuda3std3__44plusIxEEE10Policy1000EN6thrust24THRUST_300001_SM_1000_NS10device_ptrIiEEPxjS9_xxNS7_10__identityEEEvT0_T1_T2_T3_T4_T6_E12temp_storage+104];
	add.s64 	%rd230, %rd228, %rd229;
	ld.shared.u64 	%rd231, [_ZZN3cub18CUB_300001_SM_10006detail6reduce28DeviceReduceSingleTileKernelINS2_10policy_hubIxjN4cuda3std3__44plusIxEEE10Policy1000EN6thrust24THRUST_300001_SM_1000_NS10device_ptrIiEEPxjS9_xxNS7_10__identityEEEvT0_T1_T2_T3_T4_T6_E12temp_storage+112];
	add.s64 	%rd232, %rd230, %rd231;
	ld.shared.u64 	%rd233, [_ZZN3cub18CUB_300001_SM_10006detail6reduce28DeviceReduceSingleTileKernelINS2_10policy_hubIxjN4cuda3std3__44plusIxEEE10Policy1000EN6thrust24THRUST_300001_SM_1000_NS10device_ptrIiEEPxjS9_xxNS7_10__identityEEEvT0_T1_T2_T3_T4_T6_E12temp_storage+120];
	add.s64 	%rd234, %rd232, %rd233;
	ld.shared.u64 	%rd235, [_ZZN3cub18CUB_300001_SM_10006detail6reduce28DeviceReduceSingleTileKernelINS2_10policy_hubIxjN4cuda3std3__44plusIxEEE10Policy1000EN6thrust24THRUST_300001_SM_1000_NS10device_ptrIiEEPxjS9_xxNS7_10__identityEEEvT0_T1_T2_T3_T4_T6_E12temp_storage+128];
	add.s64 	%rd236, %rd234, %rd235;
	ld.shared.u64 	%rd237, [_ZZN3cub18CUB_300001_SM_10006detail6reduce28DeviceReduceSingleTileKernelINS2_10policy_hubIxjN4cuda3std3__44plusIxEEE10Policy1000EN6thrust24THRUST_300001_SM_1000_NS10device_ptrIiEEPxjS9_xxNS7_10__identityEEEvT0_T1_T2_T3_T4_T6_E12temp_storage+136];
	add.s64 	%rd430, %rd236, %rd237;
$L__BB6_50:
	mov.u32 	%r266, %tid.x;
	setp.ne.s32 	%p65, %r266, 0;
	@%p65 bra 	$L__BB6_52;
	add.s64 	%rd406, %rd430, %rd50;
	st.global.u64 	[%rd1], %rd406;
$L__BB6_52:
	ret;

}
	// .globl	_ZN3cub18CUB_300001_SM_10006detail6reduce18DeviceReduceKernelINS2_10policy_hubIxjN4cuda3std3__44plusIxEEE10Policy1000EN6thrust24THRUST_300001_SM_1000_NS10device_ptrIiEEjS9_xNS7_10__identityEEEvT0_PT3_T1_NS0_13GridEvenShareISK_EET2_T4_
.visible .entry _ZN3cub18CUB_300001_SM_10006detail6reduce18DeviceReduceKernelINS2_10policy_hubIxjN4cuda3std3__44plusIxEEE10Policy1000EN6thrust24THRUST_300001_SM_1000_NS10device_ptrIiEEjS9_xNS7_10__identityEEEvT0_PT3_T1_NS0_13GridEvenShareISK_EET2_T4_(
	.param .align 8 .b8 _ZN3cub18CUB_300001_SM_10006detail6reduce18DeviceReduceKernelINS2_10policy_hubIxjN4cuda3std3__44plusIxEEE10Policy1000EN6thrust24THRUST_300001_SM_1000_NS10device_ptrIiEEjS9_xNS7_10__identityEEEvT0_PT3_T1_NS0_13GridEvenShareISK_EET2_T4__param_0[8],
	.param .u64 .ptr .align 1 _ZN3cub18CUB_300001_SM_10006detail6reduce18DeviceReduceKernelINS2_10policy_hubIxjN4cuda3std3__44plusIxEEE10Policy1000EN6thrust24THRUST_300001_SM_1000_NS10device_ptrIiEEjS9_xNS7_10__identityEEEvT0_PT3_T1_NS0_13GridEvenShareISK_EET2_T4__param_1,
	.param .u32 _ZN3cub18CUB_300001_SM_10006detail6reduce18DeviceReduceKernelINS2_10policy_hubIxjN4cuda3std3__44plusIxEEE10Policy1000EN6thrust24THRUST_300001_SM_1000_NS10device_ptrIiEEjS9_xNS7_10__identityEEEvT0_PT3_T1_NS0_13GridEvenShareISK_EET2_T4__param_2,
	.param .align 4 .b8 _ZN3cub18CUB_300001_SM_10006detail6reduce18DeviceReduceKernelINS2_10policy_hubIxjN4cuda3std3__44plusIxEEE10Policy1000EN6thrust24THRUST_300001_SM_1000_NS10device_ptrIiEEjS9_xNS7_10__identityEEEvT0_PT3_T1_NS0_13GridEvenShareISK_EET2_T4__param_3[40],
	.param .align 1 .b8 _ZN3cub18CUB_300001_SM_10006detail6reduce18DeviceReduceKernelINS2_10policy_hubIxjN4cuda3std3__44plusIxEEE10Policy1000EN6thrust24THRUST_300001_SM_1000_NS10device_ptrIiEEjS9_xNS7_10__identityEEEvT0_PT3_T1_NS0_13GridEvenShareISK_EET2_T4__param_4[1],
	.param .align 1 .b8 _ZN3cub18CUB_300001_SM_10006detail6reduce18DeviceReduceKernelINS2_10policy_hubIxjN4cuda3std3__44plusIxEEE10Policy1000EN6thrust24THRUST_300001_SM_1000_NS10device_ptrIiEEjS9_xNS7_10__identityEEEvT0_PT3_T1_NS0_13GridEvenShareISK_EET2_T4__param_5[1]
)
.maxntid 512
{
	.reg .pred 	%p<65>;
	.reg .b16 	%rs<4>;
	.reg .b32 	%r<350>;
	.reg .b64 	%rd<476>;
	// demoted variable
	.shared .align 8 .b8 _ZZN3cub18CUB_300001_SM_10006detail6reduce18DeviceReduceKernelINS2_10policy_hubIxjN4cuda3std3__44plusIxEEE10Policy1000EN6thrust24THRUST_300001_SM_1000_NS10device_ptrIiEEjS9_xNS7_10__identityEEEvT0_PT3_T1_NS0_13GridEvenShareISK_EET2_T4_E12temp_storage[152];
	ld.param.u32 	%r1, [_ZN3cub18CUB_300001_SM_10006detail6reduce18DeviceReduceKernelINS2_10policy_hubIxjN4cuda3std3__44plusIxEEE10Policy1000EN6thrust24THRUST_300001_SM_1000_NS10device_ptrIiEEjS9_xNS7_10__identityEEEvT0_PT3_T1_NS0_13GridEvenShareISK_EET2_T4__param_3+20];
	ld.param.u32 	%r2, [_ZN3cub18CUB_300001_SM_10006detail6reduce18DeviceReduceKernelINS2_10policy_hubIxjN4cuda3std3__44plusIxEEE10Policy1000EN6thrust24THRUST_300001_SM_1000_NS10device_ptrIiEEjS9_xNS7_10__identityEEEvT0_PT3_T1_NS0_13GridEvenShareISK_EET2_T4__param_3+24];
	ld.param.u64 	%rd41, [_ZN3cub18CUB_300001_SM_10006detail6reduce18DeviceReduceKernelINS2_10policy_hubIxjN4cuda3std3__44plusIxEEE10Policy1000EN6thrust24THRUST_300001_SM_1000_NS10device_ptrIiEEjS9_xNS7_10__identityEEEvT0_PT3_T1_NS0_13GridEvenShareISK_EET2_T4__param_0];
	cvta.to.global.u64 	%rd1, %rd41;
	mov.u32 	%r3, %ctaid.x;
	mul.lo.s32 	%r4, %r2, 3584;
	mul.lo.s32 	%r341, %r3, 3584;
	sub.s32 	%r6, %r1, %r341;
	setp.gt.u32 	%p1, %r6, 3583;
	@%p1 bra 	$L__BB7_26;
	mov.u32 	%r7, %tid.x;
	setp.ge.u32 	%p23, %r7, %r6;
	mov.b64 	%rd464, 0;
	mov.u32 	%r332, %r7;
	@%p23 bra 	$L__BB7_3;
	add.s32 	%r176, %r341, %r7;
	mul.wide.u32 	%rd233, %r176, 4;
	add.s64 	%rd234, %rd1, %rd233;
	ld.global.s32 	%rd464, [%rd234];
	add.s32 	%r332, %r7, 512;
$L__BB7_3:
	setp.ge.u32 	%p24, %r332, %r6;
	@%p24 bra 	$L__BB7_17;
	not.b32 	%r177, %r332;
	add.s32 	%r178, %r1, %r177;
	sub.s32 	%r179, %r178, %r341;
	shr.u32 	%r180, %r179, 9;
	add.s32 	%r10, %r180, 1;
	and.b32  	%r11, %r10, 15;
	setp.lt.u32 	%p25, %r179, 7680;
	@%p25 bra 	$L__BB7_8;
	or.b32  	%r331, %r332, 4096;
	add.s32 	%r330, %r332, %r341;
	and.b32  	%r181, %r10, 16777200;
	neg.s32 	%r329, %r181;
$L__BB7_6:
	.pragma "nounroll";
	mul.wide.u32 	%rd236, %r330, 4;
	add.s64 	%rd237, %rd1, %rd236;
	ld.global.s32 	%rd238, [%rd237];
	add.s64 	%rd239, %rd464, %rd238;
	add.s32 	%r182, %r330, 512;
	mul.wide.u32 	%rd240, %r182, 4;
	add.s64 	%rd241, %rd1, %rd240;
	ld.global.s32 	%rd242, [%rd241];
	add.s64 	%rd243, %rd239, %rd242;
	add.s32 	%r183, %r330, 1024;
	mul.wide.u32 	%rd244, %r183, 4;
	add.s64 	%rd245, %rd1, %rd244;
	ld.global.s32 	%rd246, [%rd245];
	add.s64 	%rd247, %rd243, %rd246;
	add.s32 	%r184, %r330, 1536;
	mul.wide.u32 	%rd248, %r184, 4;
	add.s64 	%rd249, %rd1, %rd248;
	ld.global.s32 	%rd250, [%rd249];
	add.s64 	%rd251, %rd247, %rd250;
	add.s32 	%r185, %r330, 2048;
	mul.wide.u32 	%rd252, %r185, 4;
	add.s64 	%rd253, %rd1, %rd252;
	ld.global.s32 	%rd254, [%rd253];
	add.s64 	%rd255, %rd251, %rd254;
	add.s32 	%r186, %r330, 2560;
	mul.wide.u32 	%rd256, %r186, 4;
	add.s64 	%rd257, %rd1, %rd256;
	ld.global.s32 	%rd258, [%rd257];
	add.s64 	%rd259, %rd255, %rd258;
	add.s32 	%r187, %r330, 3072;
	mul.wide.u32 	%rd260, %r187, 4;
	add.s64 	%rd261, %rd1, %rd260;
	ld.global.s32 	%rd262, [%rd261];
	add.s64 	%rd263, %rd259, %rd262;
	add.s32 	%r188, %r330, 3584;
	mul.wide.u32 	%rd264, %r188, 4;
	add.s64 	%rd265, %rd1, %rd264;
	ld.global.s32 	%rd266, [%rd265];
	add.s64 	%rd267, %rd263, %rd266;
	add.s32 	%r189, %r330, 4096;
	mul.wide.u32 	%rd268, %r189, 4;
	add.s64 	%rd269, %rd1, %rd268;
	ld.global.s32 	%rd270, [%rd269];
	add.s64 	%rd271, %rd267, %rd270;
	add.s32 	%r190, %r330, 4608;
	mul.wide.u32 	%rd272, %r190, 4;
	add.s64 	%rd273, %rd1, %rd272;
	ld.global.s32 	%rd274, [%rd273];
	add.s64 	%rd275, %rd271, %rd274;
	add.s32 	%r191, %r330, 5120;
	mul.wide.u32 	%rd276, %r191, 4;
	add.s64 	%rd277, %rd1, %rd276;
	ld.global.s32 	%rd278, [%rd277];
	add.s64 	%rd279, %rd275, %rd278;
	add.s32 	%r192, %r330, 5632;
	mul.wide.u32 	%rd280, %r192, 4;
	add.s64 	%rd281, %rd1, %rd280;
	ld.global.s32 	%rd282, [%rd281];
	add.s64 	%rd283, %rd279, %rd282;
	add.s32 	%r193, %r330, 6144;
	mul.wide.u32 	%rd284, %r193, 4;
	add.s64 	%rd285, %rd1, %rd284;
	ld.global.s32 	%rd286, [%rd285];
	add.s64 	%rd287, %rd283, %rd286;
	add.s32 	%r194, %r330, 6656;
	mul.wide.u32 	%rd288, %r194, 4;
	add.s64 	%rd289, %rd1, %rd288;
	ld.global.s32 	%rd290, [%rd289];
	add.s64 	%rd291, %rd287, %rd290;
	add.s32 	%r195, %r330, 7168;
	mul.wide.u32 	%rd292, %r195, 4;
	add.s64 	%rd293, %rd1, %rd292;
	ld.global.s32 	%rd294, [%rd293];
	add.s64 	%rd295, %rd291, %rd294;
	add.s32 	%r196, %r330, 7680;
	mul.wide.u32 	%rd296, %r196, 4;
	add.s64 	%rd297, %rd1, %rd296;
	ld.global.s32 	%rd298, [%rd297];
	add.s64 	%rd464, %rd295, %rd298;
	add.s32 	%r331, %r331, 8192;
	add.s32 	%r330, %r330, 8192;
	add.s32 	%r329, %r329, 16;
	setp.ne.s32 	%p26, %r329, 0;
	@%p26 bra 	$L__BB7_6;
	add.s32 	%r332, %r331, -4096;
$L__BB7_8:
	setp.eq.s32 	%p27, %r11, 0;
	@%p27 bra 	$L__BB7_17;
	and.b32  	%r23, %r10, 7;
	setp.lt.u32 	%p28, %r11, 8;
	@%p28 bra 	$L__BB7_11;
	add.s32 	%r197, %r332, %r341;
	mul.wide.u32 	%rd300, %r197, 4;
	add.s64 	%rd301, %rd1, %rd300;
	ld.global.s32 	%rd302, [%rd301];
	add.s64 	%rd303, %rd464, %rd302;
	add.s32 	%r198, %r197, 512;
	mul.wide.u32 	%rd304, %r198, 4;
	add.s64 	%rd305, %rd1, %rd304;
	ld.global.s32 	%rd306, [%rd305];
	add.s64 	%rd307, %rd303, %rd306;
	add.s32 	%r199, %r197, 1024;
	mul.wide.u32 	%rd308, %r199, 4;
	add.s64 	%rd309, %rd1, %rd308;
	ld.global.s32 	%rd310, [%rd309];
	add.s64 	%rd311, %rd307, %rd310;
	add.s32 	%r200, %r197, 1536;
	mul.wide.u32 	%rd312, %r200, 4;
	add.s64 	%rd313, %rd1, %rd312;
	ld.global.s32 	%rd314, [%rd313];
	add.s64 	%rd315, %rd311, %rd314;
	add.s32 	%r201, %r197, 2048;
	mul.wide.u32 	%rd316, %r201, 4;
	add.s64 	%rd317, %rd1, %rd316;
	ld.global.s32 	%rd318, [%rd317];
	add.s64 	%rd319, %rd315, %rd318;
	add.s32 	%r202, %r197, 2560;
	mul.wide.u32 	%rd320, %r202, 4;
	add.s64 	%rd321, %rd1, %rd320;
	ld.global.s32 	%rd322, [%rd321];
	add.s64 	%rd323, %rd319, %rd322;
	add.s32 	%r203, %r197, 3072;
	mul.wide.u32 	%rd324, %r203, 4;
	add.s64 	%rd325, %rd1, %rd324;
	ld.global.s32 	%rd326, [%rd325];
	add.s64 	%rd327, %rd323, %rd326;
	add.s32 	%r204, %r197, 3584;
	mul.wide.u32 	%rd328, %r204, 4;
	add.s64 	%rd329, %rd1, %rd328;
	ld.global.s32 	%rd330, [%rd329];
	add.s64 	%rd464, %rd327, %rd330;
	add.s32 	%r332, %r332, 4096;
$L__BB7_11:
	setp.eq.s32 	%p29, %r23, 0;
	@%p29 bra 	$L__BB7_17;
	and.b32  	%r26, %r10, 3;
	setp.lt.u32 	%p30, %r23, 4;
	@%p30 bra 	$L__BB7_14;
	add.s32 	%r205, %r332, %r341;
	mul.wide.u32 	%rd332, %r205, 4;
	add.s64 	%rd333, %rd1, %rd332;
	ld.global.s32 	%rd334, [%rd333];
	add.s64 	%rd335, %rd464, %rd334;
	add.s32 	%r206, %r205, 512;
	mul.wide.u32 	%rd336, %r206, 4;
	add.s64 	%rd337, %rd1, %rd336;
	ld.global.s32 	%rd338, [%rd337];
	add.s64 	%rd339, %rd335, %rd338;
	add.s32 	%r207, %r205, 1024;
	mul.wide.u32 	%rd340, %r207, 4;
	add.s64 	%rd341, %rd1, %rd340;
	ld.global.s32 	%rd342, [%rd341];
	add.s64 	%rd343, %rd339, %rd342;
	add.s32 	%r208, %r205, 1536;
	mul.wide.u32 	%rd344, %r208, 4;
	add.s64 	%rd345, %rd1, %rd344;
	ld.global.s32 	%rd346, [%rd345];
	add.s64 	%rd464, %rd343, %rd346;
	add.s32 	%r332, %r332, 2048;
$L__BB7_14:
	setp.eq.s32 	%p31, %r26, 0;
	@%p31 bra 	$L__BB7_17;
	add.s32 	%r336, %r332, %r341;
	neg.s32 	%r335, %r26;
$L__BB7_16:
	.pragma "nounroll";
	mul.wide.u32 	%rd347, %r336, 4;
	add.s64 	%rd348, %rd1, %rd347;
	ld.global.s32 	%rd349, [%rd348];
	add.s64 	%rd464, %rd464, %rd349;
	add.s32 	%r336, %r336, 512;
	add.s32 	%r335, %r335, 1;
	setp.ne.s32 	%p32, %r335, 0;
	@%p32 bra 	$L__BB7_16;
$L__BB7_17:
	setp.lt.u32 	%p33, %r6, 512;
	@%p33 bra 	$L__BB7_22;
	// begin inline asm
	mov.u32 %r272, %laneid;
	// end inline asm
	mov.b64 	{%r274, %r279}, %rd464;
	mov.b32 	%r280, 1;
	mov.b32 	%r321, 31;
	mov.b32 	%r322, -1;
	// begin inline asm
	shfl.sync.down.b32 %r273, %r274, %r280, %r321, %r322;
	// end inline asm
	// begin inline asm
	shfl.sync.down.b32 %r278, %r279, %r280, %r321, %r322;
	// end inline asm
	mov.b64 	%rd408, {%r273, %r278};
	setp.gt.s32 	%p57, %r272, 30;
	selp.b64 	%rd409, 0, %rd408, %p57;
	add.s64 	%rd410, %rd409, %rd464;
	mov.b64 	{%r284, %r289}, %rd410;
	mov.b32 	%r290, 2;
	// begin inline asm
	shfl.sync.down.b32 %r283, %r284, %r290, %r321, %r322;
	// end inline asm
	// begin inline asm
	shfl.sync.down.b32 %r288, %r289, %r290, %r321, %r322;
	// end inline asm
	mov.b64 	%rd411, {%r283, %r288};
	setp.gt.s32 	%p58, %r272, 29;
	selp.b64 	%rd412, 0, %rd411, %p58;
	add.s64 	%rd413, %rd412, %rd410;
	mov.b64 	{%r294, %r299}, %rd413;
	mov.b32 	%r300, 4;
	// begin inline asm
	shfl.sync.down.b32 %r293, %r294, %r300, %r321, %r322;
	// end inline asm
	// begin inline asm
	shfl.sync.down.b32 %r298, %r299, %r300, %r321, %r322;
	// end inline asm
	mov.b64 	%rd414, {%r293, %r298};
	setp.gt.s32 	%p59, %r272, 27;
	selp.b64 	%rd415, 0, %rd414, %p59;
	add.s64 	%rd416, %rd415, %rd413;
	mov.b64 	{%r304, %r309}, %rd416;
	mov.b32 	%r310, 8;
	// begin inline asm
	shfl.sync.down.b32 %r303, %r304, %r310, %r321, %r322;
	// end inline asm
	// begin inline asm
	shfl.sync.down.b32 %r308, %r309, %r310, %r321, %r322;
	// end inline asm
	mov.b64 	%rd417, {%r303, %r308};
	setp.gt.s32 	%p60, %r272, 23;
	selp.b64 	%rd418, 0, %rd417, %p60;
	add.s64 	%rd419, %rd418, %rd416;
	mov.b64 	{%r314, %r319}, %rd419;
	mov.b32 	%r320, 16;
	// begin inline asm
	shfl.sync.down.b32 %r313, %r314, %r320, %r321, %r322;
	// end inline asm
	// begin inline asm
	shfl.sync.down.b32 %r318, %r319, %r320, %r321, %r322;
	// end inline asm
	mov.b64 	%rd420, {%r313, %r318};
	setp.gt.s32 	%p61, %r272, 15;
	selp.b64 	%rd421, 0, %rd420, %p61;
	add.s64 	%rd475, %rd421, %rd419;
	setp.ne.s32 	%p62, %r272, 0;
	@%p62 bra 	$L__BB7_20;
	shr.u32 	%r323, %r7, 2;
	and.b32  	%r324, %r323, 248;
	mov.u32 	%r325, _ZZN3cub18CUB_300001_SM_10006detail6reduce18DeviceReduceKernelINS2_10policy_hubIxjN4cuda3std3__44plusIxEEE10Policy1000EN6thrust24THRUST_300001_SM_1000_NS10device_ptrIiEEjS9_xNS7_10__identityEEEvT0_PT3_T1_NS0_13GridEvenShareISK_EET2_T4_E12temp_storage;
	add.s32 	%r326, %r325, %r324;
	st.shared.u64 	[%r326+16], %rd475;
$L__BB7_20:
	bar.sync 	0;
	setp.ne.s32 	%p63, %r7, 0;
	@%p63 bra 	$L__BB7_48;
	ld.shared.u64 	%rd422, [_ZZN3cub18CUB_300001_SM_10006detail6reduce18DeviceReduceKernelINS2_10policy_hubIxjN4cuda3std3__44plusIxEEE10Policy1000EN6thrust24THRUST_300001_SM_1000_NS10device_ptrIiEEjS9_xNS7_10__identityEEEvT0_PT3_T1_NS0_13GridEvenShareISK_EET2_T4_E12temp_storage+24];
	add.s64 	%rd423, %rd422, %rd475;
	ld.shared.u64 	%rd424, [_ZZN3cub18CUB_300001_SM_10006detail6reduce18DeviceReduceKernelINS2_10policy_hubIxjN4cuda3std3__44plusIxEEE10Policy1000EN6thrust24THRUST_300001_SM_1000_NS10device_ptrIiEEjS9_xNS7_10__identityEEEvT0_PT3_T1_NS0_13GridEvenShareISK_EET2_T4_E12temp_storage+32];
	add.s64 	%rd425, %rd423, %rd424;
	ld.shared.u64 	%rd426, [_ZZN3cub18CUB_300001_SM_10006detail6reduce18DeviceReduceKernelINS2_10policy_hubIxjN4cuda3std3__44plusIxEEE10Policy1000EN6thrust24THRUST_300001_SM_1000_NS10device_ptrIiEEjS9_xNS7_10__identityEEEvT0_PT3_T1_NS0_13GridEvenShareISK_EET2_T4_E12temp_storage+40];
	add.s64 	%rd427, %rd425, %rd426;
	ld.shared.u64 	%rd428, [_ZZN3cub18CUB_300001_SM_10006detail6reduce18DeviceReduceKernelINS2_10policy_hubIxjN4cuda3std3__44plusIxEEE10Policy1000EN6thrust24THRUST_300001_SM_1000_NS10device_ptrIiEEjS9_xNS7_10__identityEEEvT0_PT3_T1_NS0_13GridEvenShareISK_EET2_T4_E12temp_storage+48];
	add.s64 	%rd429, %rd427, %rd428;
	ld.shared.u64 	%rd430, [_ZZN3cub18CUB_300001_SM_10006detail6reduce18DeviceReduceKernelINS2_10policy_hubIxjN4cuda3std3__44plusIxEEE10Policy1000EN6thrust24THRUST_300001_SM_1000_NS10device_ptrIiEEjS9_xNS7_10__identityEEEvT0_PT3_T1_NS0_13GridEvenShareISK_EET2_T4_E12temp_storage+56];
	add.s64 	%rd431, %rd429, %rd430;
	ld.shared.u64 	%rd432, [_ZZN3cub18CUB_300001_SM_10006detail6reduce18DeviceReduceKernelINS2_10policy_hubIxjN4cuda3std3__44plusIxEEE10Policy1000EN6thrust24THRUST_300001_SM_1000_NS10device_ptrIiEEjS9_xNS7_10__identityEEEvT0_PT3_T1_NS0_13GridEvenShareISK_EET2_T4_E12temp_storage+64];
	add.s64 	%rd433, %rd431, %rd432;
	ld.shared.u64 	%rd434, [_ZZN3cub18CUB_300001_SM_10006detail6reduce18DeviceReduceKernelINS2_10policy_hubIxjN4cuda3std3__44plusIxEEE10Policy1000EN6thrust24THRUST_300001_SM_1000_NS10device_ptrIiEEjS9_xNS7_10__identityEEEvT0_PT3_T1_NS0_13GridEvenShareISK_EET2_T4_E12temp_storage+72];
	add.s64 	%rd435, %rd433, %rd434;
	ld.shared.u64 	%rd436, [_ZZN3cub18CUB_300001_SM_10006detail6reduce18DeviceReduceKernelINS2_10policy_hubIxjN4cuda3std3__44plusIxEEE10Policy1000EN6thrust24THRUST_300001_SM_1000_NS10device_ptrIiEEjS9_xNS7_10__identityEEEvT0_PT3_T1_NS0_13GridEvenShareISK_EET2_T4_E12temp_storage+80];
	add.s64 	%rd437, %rd435, %rd436;
	ld.shared.u64 	%rd438, [_ZZN3cub18CUB_300001_SM_10006detail6reduce18DeviceReduceKernelINS2_10policy_hubIxjN4cuda3std3__44plusIxEEE10Policy1000EN6thrust24THRUST_300001_SM_1000_NS10device_ptrIiEEjS9_xNS7_10__identityEEEvT0_PT3_T1_NS0_13GridEvenShareISK_EET2_T4_E12temp_storage+88];
	add.s64 	%rd439, %rd437, %rd438;
	ld.shared.u64 	%rd440, [_ZZN3cub18CUB_300001_SM_10006detail6reduce18DeviceReduceKernelINS2_10policy_hubIxjN4cuda3std3__44plusIxEEE10Policy1000EN6thrust24THRUST_300001_SM_1000_NS10device_ptrIiEEjS9_xNS7_10__identityEEEvT0_PT3_T1_NS0_13GridEvenShareISK_EET2_T4_E12temp_storage+96];
	add.s64 	%rd441, %rd439, %rd440;
	ld.shared.u64 	%rd442, [_ZZN3cub18CUB_300001_SM_10006detail6reduce18DeviceReduceKernelINS2_10policy_hubIxjN4cuda3std3__44plusIxEEE10Policy1000EN6thrust24THRUST_300001_SM_1000_NS10device_ptrIiEEjS9_xNS7_10__identityEEEvT0_PT3_T1_NS0_13GridEvenShareISK_EET2_T4_E12temp_storage+104];
	add.s64 	%rd443, %rd441, %rd442;
	ld.shared.u64 	%rd444, [_ZZN3cub18CUB_300001_SM_10006detail6reduce18DeviceReduceKernelINS2_10policy_hubIxjN4cuda3std3__44plusIxEEE10Policy1000EN6thrust24THRUST_300001_SM_1000_NS10device_ptrIiEEjS9_xNS7_10__identityEEEvT0_PT3_T1_NS0_13GridEvenShareISK_EET2_T4_E12temp_storage+112];
	add.s64 	%rd445, %rd443, %rd444;
	ld.shared.u64 	%rd446, [_ZZN3cub18CUB_300001_SM_10006detail6reduce18DeviceReduceKernelINS2_10policy_hubIxjN4cuda3std3__44plusIxEEE10Policy1000EN6thrust24THRUST_300001_SM_1000_NS10device_ptrIiEEjS9_xNS7_10__identityEEEvT0_PT3_T1_NS0_13GridEvenShareISK_EET2_T4_E12temp_storage+120];
	add.s64 	%rd447, %rd445, %rd446;
	ld.shared.u64 	%rd448, [_ZZN3cub18CUB_300001_SM_10006detail6reduce18DeviceReduceKernelINS2_10policy_hubIxjN4cuda3std3__44plusIxEEE10Policy1000EN6thrust24THRUST_300001_SM_1000_NS10device_ptrIiEEjS9_xNS7_10__identityEEEvT0_PT3_T1_NS0_13GridEvenShareISK_EET2_T4_E12temp_storage+128];
	add.s64 	%rd449, %rd447, %rd448;
	ld.shared.u64 	%rd450, [_ZZN3cub18CUB_300001_SM_10006detail6reduce18DeviceReduceKernelINS2_10policy_hubIxjN4cuda3std3__44plusIxEEE10Policy1000EN6thrust24THRUST_300001_SM_1000_NS10device_ptrIiEEjS9_xNS7_10__identityEEEvT0_PT3_T1_NS0_13GridEvenShareISK_EET2_T4_E12temp_storage+136];
	add.s64 	%rd475, %rd449, %rd450;
	bra.uni 	$L__BB7_48;
$L__BB7_22:
	// begin inline asm
	mov.u32 %r209, %laneid;
	// end inline asm
	and.b32  	%r260, %r7, 992;
	add.s32 	%r261, %r260, 32;
	setp.gt.u32 	%p34, %r261, %r6;
	not.b32 	%r262, %r260;
	add.s32 	%r263, %r6, %r262;
	selp.b32 	%r258, %r263, 31, %p34;
	mov.b64 	{%r211, %r216}, %rd464;
	mov.b32 	%r217, 1;
	mov.b32 	%r259, -1;
	// begin inline asm
	shfl.sync.down.b32 %r210, %r211, %r217, %r258, %r259;
	// end inline asm
	// begin inline asm
	shfl.sync.down.b32 %r215, %r216, %r217, %r258, %r259;
	// end inline asm
	mov.b64 	%rd350, {%r210, %r215};
	setp.lt.s32 	%p35, %r209, %r258;
	selp.b64 	%rd351, %rd350, 0, %p35;
	add.s64 	%rd352, %rd351, %rd464;
	mov.b64 	{%r221, %r226}, %rd352;
	mov.b32 	%r227, 2;
	// begin inline asm
	shfl.sync.down.b32 %r220, %r221, %r227, %r258, %r259;
	// end inline asm
	// begin inline asm
	shfl.sync.down.b32 %r225, %r226, %r227, %r258, %r259;
	// end inline asm
	mov.b64 	%rd353, {%r220, %r225};
	add.s32 	%r264, %r209, 2;
	setp.gt.s32 	%p36, %r264, %r258;
	selp.b64 	%rd354, 0, %rd353, %p36;
	add.s64 	%rd355, %rd354, %rd352;
	mov.b64 	{%r231, %r236}, %rd355;
	mov.b32 	%r237, 4;
	// begin inline asm
	shfl.sync.down.b32 %r230, %r231, %r237, %r258, %r259;
	// end inline asm
	// begin inline asm
	shfl.sync.down.b32 %r235, %r236, %r237, %r258, %r259;
	// end inline asm
	mov.b64 	%rd356, {%r230, %r235};
	add.s32 	%r265, %r209, 4;
	setp.gt.s32 	%p37, %r265, %r258;
	selp.b64 	%rd357, 0, %rd356, %p37;
	add.s64 	%rd358, %rd357, %rd355;
	mov.b64 	{%r241, %r246}, %rd358;
	mov.b32 	%r247, 8;
	// begin inline asm
	shfl.sync.down.b32 %r240, %r241, %r247, %r258, %r259;
	// end inline asm
	// begin inline asm
	shfl.sync.down.b32 %r245, %r246, %r247, %r258, %r259;
	// end inline asm
	mov.b64 	%rd359, {%r240, %r245};
	add.s32 	%r266, %r209, 8;
	setp.gt.s32 	%p38, %r266, %r258;
	selp.b64 	%rd360, 0, %rd359, %p38;
	add.s64 	%rd361, %rd360, %rd358;
	mov.b64 	{%r251, %r256}, %rd361;
	mov.b32 	%r257, 16;
	// begin inline asm
	shfl.sync.down.b32 %r250, %r251, %r257, %r258, %r259;
	// end inline asm
	// begin inline asm
	shfl.sync.down.b32 %r255, %r256, %r257, %r258, %r259;
	// end inline asm
	mov.b64 	%rd362, {%r250, %r255};
	add.s32 	%r267, %r209, 16;
	setp.gt.s32 	%p39, %r267, %r258;
	selp.b64 	%rd363, 0, %rd362, %p39;
	add.s64 	%rd475, %rd363, %rd361;
	setp.ne.s32 	%p40, %r209, 0;
	@%p40 bra 	$L__BB7_24;
	shr.u32 	%r268, %r7, 2;
	and.b32  	%r269, %r268, 248;
	mov.u32 	%r270, _ZZN3cub18CUB_300001_SM_10006detail6reduce18DeviceReduceKernelINS2_10policy_hubIxjN4cuda3std3__44plusIxEEE10Policy1000EN6thrust24THRUST_300001_SM_1000_NS10device_ptrIiEEjS9_xNS7_10__identityEEEvT0_PT3_T1_NS0_13GridEvenShareISK_EET2_T4_E12temp_storage;
	add.s32 	%r271, %r270, %r269;
	st.shared.u64 	[%r271+16], %rd475;
$L__BB7_24:
	bar.sync 	0;
	setp.ne.s32 	%p41, %r7, 0;
	@%p41 bra 	$L__BB7_48;
	setp.gt.u32 	%p42, %r6, 32;
	ld.shared.u64 	%rd364, [_ZZN3cub18CUB_300001_SM_10006detail6reduce18DeviceReduceKernelINS2_10policy_hubIxjN4cuda3std3__44plusIxEEE10Policy1000EN6thrust24THRUST_300001_SM_1000_NS10device_ptrIiEEjS9_xNS7_10__identityEEEvT0_PT3_T1_NS0_13GridEvenShareISK_EET2_T4_E12temp_storage+24];
	selp.b64 	%rd365, %rd364, 0, %p42;
	add.s64 	%rd366, %rd365, %rd475;
	setp.gt.u32 	%p43, %r6, 64;
	ld.shared.u64 	%rd367, [_ZZN3cub18CUB_300001_SM_10006detail6reduce18DeviceReduceKernelINS2_10policy_hubIxjN4cuda3std3__44plusIxEEE10Policy1000EN6thrust24THRUST_300001_SM_1000_NS10device_ptrIiEEjS9_xNS7_10__identityEEEvT0_PT3_T1_NS0_13GridEvenShareISK_EET2_T4_E12temp_storage+32];
	selp.b64 	%rd368, %rd367, 0, %p43;
	add.s64 	%rd369, %rd366, %rd368;
	setp.gt.u32 	%p44, %r6, 96;
	ld.shared.u64 	%rd370, [_ZZN3cub18CUB_300001_SM_10006detail6reduce18DeviceReduceKernelINS2_10policy_hubIxjN4cuda3std3__44plusIxEEE10Policy1000EN6thrust24THRUST_300001_SM_1000_NS10device_ptrIiEEjS9_xNS7_10__identityEEEvT0_PT3_T1_NS0_13GridEvenShareISK_EET2_T4_E12temp_storage+40];
	selp.b64 	%rd371, %rd370, 0, %p44;
	add.s64 	%rd372, %rd369, %rd371;
	setp.gt.u32 	%p45, %r6, 128;
	ld.shared.u64 	%rd373, [_ZZN3cub18CUB_300001_SM_10006detail6reduce18DeviceReduceKernelINS2_10policy_hubIxjN4cuda3std3__44plusIxEEE10Policy1000EN6thrust24THRUST_300001_SM_1000_NS10device_ptrIiEEjS9_xNS7_10__identityEEEvT0_PT3_T1_NS0_13GridEvenShareISK_EET2_T4_E12temp_storage+48];
	selp.b64 	%rd374, %rd373, 0, %p45;
	add.s64 	%rd375, %rd372, %rd374;
	setp.gt.u32 	%p46, %r6, 160;
	ld.shared.u64 	%rd376, [_ZZN3cub18CUB_300001_SM_10006detail6reduce18DeviceReduceKernelINS2_10policy_hubIxjN4cuda3std3__44plusIxEEE10Policy1000EN6thrust24THRUST_300001_SM_1000_NS10device_ptrIiEEjS9_xNS7_10__identityEEEvT0_PT3_T1_NS0_13GridEvenShareISK_EET2_T4_E12temp_storage+56];
	selp.b64 	%rd377, %rd376, 0, %p46;
	add.s64 	%rd378, %rd375, %rd377;
	setp.gt.u32 	%p47, %r6, 192;
	ld.shared.u64 	%rd379, [_ZZN3cub18CUB_300001_SM_10006detail6reduce18DeviceReduceKernelINS2_10policy_hubIxjN4cuda3std3__44plusIxEEE10Policy1000EN6thrust24THRUST_300001_SM_1000_NS10device_ptrIiEEjS9_xNS7_10__identityEEEvT0_PT3_T1_NS0_13GridEvenShareISK_EET2_T4_E12temp_storage+64];
	selp.b64 	%rd380, %rd379, 0, %p47;
	add.s64 	%rd381, %rd378, %rd380;
	setp.gt.u32 	%p48, %r6, 224;
	ld.shared.u64 	%rd382, [_ZZN3cub18CUB_300001_SM_10006detail6reduce18DeviceReduceKernelINS2_10policy_hubIxjN4cuda3std3__44plusIxEEE10Policy1000EN6thrust24THRUST_300001_SM_1000_NS10device_ptrIiEEjS9_xNS7_10__identityEEEvT0_PT3_T1_NS0_13GridEvenShareISK_EET2_T4_E12temp_storage+72];
	selp.b64 	%rd383, %rd382, 0, %p48;
	add.s64 	%rd384, %rd381, %rd383;
	setp.gt.u32 	%p49, %r6, 256;
	ld.shared.u64 	%rd385, [_ZZN3cub18CUB_300001_SM_10006detail6reduce18DeviceReduceKernelINS2_10policy_hubIxjN4cuda3std3__44plusIxEEE10Policy1000EN6thrust24THRUST_300001_SM_1000_NS10device_ptrIiEEjS9_xNS7_10__identityEEEvT0_PT3_T1_NS0_13GridEvenShareISK_EET2_T4_E12temp_storage+80];
	selp.b64 	%rd386, %rd385, 0, %p49;
	add.s64 	%rd387, %rd384, %rd386;
	setp.gt.u32 	%p50, %r6, 288;
	ld.shared.u64 	%rd388, [_ZZN3cub18CUB_300001_SM_10006detail6reduce18DeviceReduceKernelINS2_10policy_hubIxjN4cuda3std3__44plusIxEEE10Policy1000EN6thrust24THRUST_300001_SM_1000_NS10device_ptrIiEEjS9_xNS7_10__identityEEEvT0_PT3_T1_NS0_13GridEvenShareISK_EET2_T4_E12temp_storage+88];
	selp.b64 	%rd389, %rd388, 0, %p50;
	add.s64 	%rd390, %rd387, %rd389;
	setp.gt.u32 	%p51, %r6, 320;
	ld.shared.u64 	%rd391, [_ZZN3cub18CUB_300001_SM_10006detail6reduce18DeviceReduceKernelINS2_10policy_hubIxjN4cuda3std3__44plusIxEEE10Policy1000EN6thrust24THRUST_300001_SM_1000_NS10device_ptrIiEEjS9_xNS7_10__identityEEEvT0_PT3_T1_NS0_13GridEvenShareISK_EET2_T4_E12temp_storage+96];
	selp.b64 	%rd392, %rd391, 0, %p51;
	add.s64 	%rd393, %rd390, %rd392;
	setp.gt.u32 	%p52, %r6, 352;
	ld.shared.u64 	%rd394, [_ZZN3cub18CUB_300001_SM_10006detail6reduce18DeviceReduceKernelINS2_10policy_hubIxjN4cuda3std3__44plusIxEEE10Policy1000EN6thrust24THRUST_300001_SM_1000_NS10device_ptrIiEEjS9_xNS7_10__identityEEEvT0_PT3_T1_NS0_13GridEvenShareISK_EET2_T4_E12temp_storage+104];
	selp.b64 	%rd395, %rd394, 0, %p52;
	add.s64 	%rd396, %rd393, %rd395;
	setp.gt.u32 	%p53, %r6, 384;
	ld.shared.u64 	%rd397, [_ZZN3cub18CUB_300001_SM_10006detail6reduce18DeviceReduceKernelINS2_10policy_hubIxjN4cuda3std3__44plusIxEEE10Policy1000EN6thrust24THRUST_300001_SM_1000_NS10device_ptrIiEEjS9_xNS7_10__identityEEEvT0_PT3_T1_NS0_13GridEvenShareISK_EET2_T4_E12temp_storage+112];
	selp.b64 	%rd398, %rd397, 0, %p53;
	add.s64 	%rd399, %rd396, %rd398;
	setp.gt.u32 	%p54, %r6, 416;
	ld.shared.u64 	%rd400, [_ZZN3cub18CUB_300001_SM_10006detail6reduce18DeviceReduceKernelINS2_10policy_hubIxjN4cuda3std3__44plusIxEEE10Policy1000EN6thrust24THRUST_300001_SM_1000_NS10device_ptrIiEEjS9_xNS7_10__identityEEEvT0_PT3_T1_NS0_13GridEvenShareISK_EET2_T4_E12temp_storage+120];
	selp.b64 	%rd401, %rd400, 0, %p54;
	add.s64 	%rd402, %rd399, %rd401;
	setp.gt.u32 	%p55, %r6, 448;
	ld.shared.u64 	%rd403, [_ZZN3cub18CUB_300001_SM_10006detail6reduce18DeviceReduceKernelINS2_10policy_hubIxjN4cuda3std3__44plusIxEEE10Policy1000EN6thrust24THRUST_300001_SM_1000_NS10device_ptrIiEEjS9_xNS7_10__identityEEEvT0_PT3_T1_NS0_13GridEvenShareISK_EET2_T4_E12temp_storage+128];
	selp.b64 	%rd404, %rd403, 0, %p55;
	add.s64 	%rd405, %rd402, %rd404;
	setp.gt.u32 	%p56, %r6, 480;
	ld.shared.u64 	%rd406, [_ZZN3cub18CUB_300001_SM_10006detail6reduce18DeviceReduceKernelINS2_10policy_hubIxjN4cuda3std3__44plusIxEEE10Policy1000EN6thrust24THRUST_300001_SM_1000_NS10device_ptrIiEEjS9_xNS7_10__identityEEEvT0_PT3_T1_NS0_13GridEvenShareISK_EET2_T4_E12temp_storage+136];
	selp.b64 	%rd407, %rd406, 0, %p56;
	add.s64 	%rd475, %rd405, %rd407;
	bra.uni 	$L__BB7_48;
$L__BB7_26:
	mov.u32 	%r35, %tid.x;
	add.s32 	%r72, %r341, %r35;
	mul.wide.u32 	%rd42, %r72, 4;
	add.s64 	%rd43, %rd1, %rd42;
	ld.global.s32 	%rd44, [%rd43];
	ld.global.s32 	%rd45, [%rd43+2048];
	ld.global.s32 	%rd46, [%rd43+4096];
	ld.global.s32 	%rd47, [%rd43+6144];
	ld.global.s32 	%rd48, [%rd43+8192];
	ld.global.s32 	%rd49, [%rd43+10240];
	ld.global.s32 	%rd50, [%rd43+12288];
	add.s64 	%rd51, %rd45, %rd44;
	add.s64 	%rd52, %rd51, %rd46;
	add.s64 	%rd53, %rd52, %rd47;
	add.s64 	%rd54, %rd53, %rd48;
	add.s64 	%rd55, %rd54, %rd49;
	add.s64 	%rd474, %rd55, %rd50;
	setp.lt.u32 	%p2, %r6, %r4;
	@%p2 bra 	$L__BB7_44;
	add.s32 	%r36, %r4, %r341;
	not.b32 	%r74, %r35;
	add.s32 	%r75, %r74, %r1;
	sub.s32 	%r76, %r75, %r4;
	sub.s32 	%r338, %r76, %r341;
	add.s32 	%r77, %r36, %r35;
	add.s32 	%r337, %r77, 4096;
	mov.b32 	%r340, 0;
	cvt.u64.u32 	%rd57, %r35;
	mov.u32 	%r339, %r36;
$L__BB7_28:
	add.s32 	%r341, %r341, %r4;
	add.s32 	%r78, %r1, -3584;
	setp.gt.u32 	%p3, %r341, %r78;
	@%p3 bra 	$L__BB7_30;
	cvt.u64.u32 	%rd56, %r341;
	add.s64 	%rd58, %rd57, %rd56;
	shl.b64 	%rd59, %rd58, 2;
	add.s64 	%rd60, %rd1, %rd59;
	ld.global.s32 	%rd61, [%rd60];
	ld.global.s32 	%rd62, [%rd60+2048];
	ld.global.s32 	%rd63, [%rd60+4096];
	ld.global.s32 	%rd64, [%rd60+6144];
	ld.global.s32 	%rd65, [%rd60+8192];
	ld.global.s32 	%rd66, [%rd60+10240];
	ld.global.s32 	%rd67, [%rd60+12288];
	add.s64 	%rd68, %rd474, %rd61;
	add.s64 	%rd69, %rd68, %rd62;
	add.s64 	%rd70, %rd69, %rd63;
	add.s64 	%rd71, %rd70, %rd64;
	add.s64 	%rd72, %rd71, %rd65;
	add.s64 	%rd73, %rd72, %rd66;
	add.s64 	%rd474, %rd73, %rd67;
	sub.s32 	%r79, %r1, %r341;
	setp.lt.u32 	%p4, %r79, %r4;
	add.s32 	%r340, %r340, 1;
	add.s32 	%r339, %r339, %r4;
	sub.s32 	%r338, %r338, %r4;
	add.s32 	%r337, %r337, %r4;
	@%p4 bra 	$L__BB7_44;
	bra.uni 	$L__BB7_28;
$L__BB7_30:
	setp.le.u32 	%p5, %r1, %r341;
	sub.s32 	%r80, %r1, %r341;
	setp.ge.s32 	%p6, %r35, %r80;
	or.pred  	%p7, %p5, %p6;
	@%p7 bra 	$L__BB7_44;
	not.b32 	%r82, %r35;
	add.s32 	%r83, %r1, %r82;
	sub.s32 	%r84, %r83, %r36;
	mul.lo.s32 	%r85, %r2, %r340;
	mad.lo.s32 	%r86, %r85, -3584, %r84;
	shr.u32 	%r87, %r86, 9;
	add.s32 	%r49, %r87, 1;
	and.b32  	%r50, %r49, 15;
	setp.lt.u32 	%p8, %r86, 7680;
	mov.u32 	%r346, %r35;
	@%p8 bra 	$L__BB7_35;
	or.b32  	%r344, %r35, 4096;
	shr.u32 	%r88, %r338, 9;
	add.s32 	%r89, %r88, 1;
	and.b32  	%r90, %r89, 16777200;
	neg.s32 	%r342, %r90;
$L__BB7_33:
	.pragma "nounroll";
	add.s32 	%r91, %r337, -4096;
	mul.wide.u32 	%rd75, %r91, 4;
	add.s64 	%rd76, %rd1, %rd75;
	ld.global.s32 	%rd77, [%rd76];
	add.s64 	%rd78, %rd474, %rd77;
	add.s32 	%r92, %r337, -3584;
	mul.wide.u32 	%rd79, %r92, 4;
	add.s64 	%rd80, %rd1, %rd79;
	ld.global.s32 	%rd81, [%rd80];
	add.s64 	%rd82, %rd78, %rd81;
	add.s32 	%r93, %r337, -3072;
	mul.wide.u32 	%rd83, %r93, 4;
	add.s64 	%rd84, %rd1, %rd83;
	ld.global.s32 	%rd85, [%rd84];
	add.s64 	%rd86, %rd82, %rd85;
	add.s32 	%r94, %r337, -2560;
	mul.wide.u32 	%rd87, %r94, 4;
	add.s64 	%rd88, %rd1, %rd87;
	ld.global.s32 	%rd89, [%rd88];
	add.s64 	%rd90, %rd86, %rd89;
	add.s32 	%r95, %r337, -2048;
	mul.wide.u32 	%rd91, %r95, 4;
	add.s64 	%rd92, %rd1, %rd91;
	ld.global.s32 	%rd93, [%rd92];
	add.s64 	%rd94, %rd90, %rd93;
	add.s32 	%r96, %r337, -1536;
	mul.wide.u32 	%rd95, %r96, 4;
	add.s64 	%rd96, %rd1, %rd95;
	ld.global.s32 	%rd97, [%rd96];
	add.s64 	%rd98, %rd94, %rd97;
	add.s32 	%r97, %r337, -1024;
	mul.wide.u32 	%rd99, %r97, 4;
	add.s64 	%rd100, %rd1, %rd99;
	ld.global.s32 	%rd101, [%rd100];
	add.s64 	%rd102, %rd98, %rd101;
	add.s32 	%r98, %r337, 3584;
	add.s32 	%r99, %r337, -512;
	mul.wide.u32 	%rd103, %r99, 4;
	add.s64 	%rd104, %rd1, %rd103;
	ld.global.s32 	%rd105, [%rd104];
	add.s64 	%rd106, %rd102, %rd105;
	mul.wide.u32 	%rd107, %r337, 4;
	add.s64 	%rd108, %rd1, %rd107;
	ld.global.s32 	%rd109, [%rd108];
	add.s64 	%rd110, %rd106, %rd109;
	add.s32 	%r100, %r337, 512;
	mul.wide.u32 	%rd111, %r100, 4;
	add.s64 	%rd112, %rd1, %rd111;
	ld.global.s32 	%rd113, [%rd112];
	add.s64 	%rd114, %rd110, %rd113;
	add.s32 	%r101, %r337, 1024;
	mul.wide.u32 	%rd115, %r101, 4;
	add.s64 	%rd116, %rd1, %rd115;
	ld.global.s32 	%rd117, [%rd116];
	add.s64 	%rd118, %rd114, %rd117;
	add.s32 	%r102, %r337, 1536;
	mul.wide.u32 	%rd119, %r102, 4;
	add.s64 	%rd120, %rd1, %rd119;
	ld.global.s32 	%rd121, [%rd120];
	add.s64 	%rd122, %rd118, %rd121;
	add.s32 	%r103, %r337, 2048;
	mul.wide.u32 	%rd123, %r103, 4;
	add.s64 	%rd124, %rd1, %rd123;
	ld.global.s32 	%rd125, [%rd124];
	add.s64 	%rd126, %rd122, %rd125;
	add.s32 	%r104, %r337, 2560;
	mul.wide.u32 	%rd127, %r104, 4;
	add.s64 	%rd128, %rd1, %rd127;
	ld.global.s32 	%rd129, [%rd128];
	add.s64 	%rd130, %rd126, %rd129;
	add.s32 	%r105, %r337, 3072;
	mul.wide.u32 	%rd131, %r105, 4;
	add.s64 	%rd132, %rd1, %rd131;
	ld.global.s32 	%rd133, [%rd132];
	add.s64 	%rd134, %rd130, %rd133;
	mul.wide.u32 	%rd135, %r98, 4;
	add.s64 	%rd136, %rd1, %rd135;
	ld.global.s32 	%rd137, [%rd136];
	add.s64 	%rd474, %rd134, %rd137;
	add.s32 	%r344, %r344, 8192;
	add.s32 	%r337, %r337, 8192;
	add.s32 	%r342, %r342, 16;
	setp.ne.s32 	%p9, %r342, 0;
	@%p9 bra 	$L__BB7_33;
	add.s32 	%r346, %r344, -4096;
$L__BB7_35:
	setp.eq.s32 	%p10, %r50, 0;
	@%p10 bra 	$L__BB7_44;
	and.b32  	%r61, %r49, 7;
	setp.lt.u32 	%p11, %r50, 8;
	@%p11 bra 	$L__BB7_38;
	add.s32 	%r106, %r346, %r341;
	mul.wide.u32 	%rd139, %r106, 4;
	add.s64 	%rd140, %rd1, %rd139;
	ld.global.s32 	%rd141, [%rd140];
	add.s64 	%rd142, %rd474, %rd141;
	add.s32 	%r107, %r106, 512;
	mul.wide.u32 	%rd143, %r107, 4;
	add.s64 	%rd144, %rd1, %rd143;
	ld.global.s32 	%rd145, [%rd144];
	add.s64 	%rd146, %rd142, %rd145;
	add.s32 	%r108, %r106, 1024;
	mul.wide.u32 	%rd147, %r108, 4;
	add.s64 	%rd148, %rd1, %rd147;
	ld.global.s32 	%rd149, [%rd148];
	add.s64 	%rd150, %rd146, %rd149;
	add.s32 	%r109, %r106, 1536;
	mul.wide.u32 	%rd151, %r109, 4;
	add.s64 	%rd152, %rd1, %rd151;
	ld.global.s32 	%rd153, [%rd152];
	add.s64 	%rd154, %rd150, %rd153;
	add.s32 	%r110, %r106, 2048;
	mul.wide.u32 	%rd155, %r110, 4;
	add.s64 	%rd156, %rd1, %rd155;
	ld.global.s32 	%rd157, [%rd156];
	add.s64 	%rd158, %rd154, %rd157;
	add.s32 	%r111, %r106, 2560;
	mul.wide.u32 	%rd159, %r111, 4;
	add.s64 	%rd160, %rd1, %rd159;
	ld.global.s32 	%rd161, [%rd160];
	add.s64 	%rd162, %rd158, %rd161;
	add.s32 	%r112, %r106, 3072;
	mul.wide.u32 	%rd163, %r112, 4;
	add.s64 	%rd164, %rd1, %rd163;
	ld.global.s32 	%rd165, [%rd164];
	add.s64 	%rd166, %rd162, %rd165;
	add.s32 	%r113, %r106, 3584;
	mul.wide.u32 	%rd167, %r113, 4;
	add.s64 	%rd168, %rd1, %rd167;
	ld.global.s32 	%rd169, [%rd168];
	add.s64 	%rd474, %rd166, %rd169;
	add.s32 	%r346, %r346, 4096;
$L__BB7_38:
	setp.eq.s32 	%p12, %r61, 0;
	@%p12 bra 	$L__BB7_44;
	setp.lt.u32 	%p13, %r61, 4;
	@%p13 bra 	$L__BB7_41;
	add.s32 	%r114, %r346, %r341;
	mul.wide.u32 	%rd171, %r114, 4;
	add.s64 	%rd172, %rd1, %rd171;
	ld.global.s32 	%rd173, [%rd172];
	add.s64 	%rd174, %rd474, %rd173;
	add.s32 	%r115, %r114, 512;
	mul.wide.u32 	%rd175, %r115, 4;
	add.s64 	%rd176, %rd1, %rd175;
	ld.global.s32 	%rd177, [%rd176];
	add.s64 	%rd178, %rd174, %rd177;
	add.s32 	%r116, %r114, 1024;
	mul.wide.u32 	%rd179, %r116, 4;
	add.s64 	%rd180, %rd1, %rd179;
	ld.global.s32 	%rd181, [%rd180];
	add.s64 	%rd182, %rd178, %rd181;
	add.s32 	%r117, %r114, 1536;
	mul.wide.u32 	%rd183, %r117, 4;
	add.s64 	%rd184, %rd1, %rd183;
	ld.global.s32 	%rd185, [%rd184];
	add.s64 	%rd474, %rd182, %rd185;
	add.s32 	%r346, %r346, 2048;
$L__BB7_41:
	and.b32  	%r118, %r49, 3;
	setp.eq.s32 	%p14, %r118, 0;
	@%p14 bra 	$L__BB7_44;
	add.s32 	%r349, %r346, %r339;
	cvt.u16.u32 	%rs1, %r338;
	shr.u16 	%rs2, %rs1, 9;
	add.s16 	%rs3, %rs2, 1;
	cvt.u32.u16 	%r119, %rs3;
	and.b32  	%r120, %r119, 3;
	neg.s32 	%r348, %r120;
$L__BB7_43:
	.pragma "nounroll";
	mul.wide.u32 	%rd186, %r349, 4;
	add.s64 	%rd187, %rd1, %rd186;
	ld.global.s32 	%rd188, [%rd187];
	add.s64 	%rd474, %rd474, %rd188;
	add.s32 	%r349, %r349, 512;
	add.s32 	%r348, %r348, 1;
	setp.ne.s32 	%p15, %r348, 0;
	@%p15 bra 	$L__BB7_43;
$L__BB7_44:
	// begin inline asm
	mov.u32 %r121, %laneid;
	// end inline asm
	mov.b64 	{%r123, %r128}, %rd474;
	mov.b32 	%r129, 1;
	mov.b32 	%r170, 31;
	mov.b32 	%r171, -1;
	// begin inline asm
	shfl.sync.down.b32 %r122, %r123, %r129, %r170, %r171;
	// end inline asm
	// begin inline asm
	shfl.sync.down.b32 %r127, %r128, %r129, %r170, %r171;
	// end inline asm
	mov.b64 	%rd189, {%r122, %r127};
	setp.gt.s32 	%p16, %r121, 30;
	selp.b64 	%rd190, 0, %rd189, %p16;
	add.s64 	%rd191, %rd190, %rd474;
	mov.b64 	{%r133, %r138}, %rd191;
	mov.b32 	%r139, 2;
	// begin inline asm
	shfl.sync.down.b32 %r132, %r133, %r139, %r170, %r171;
	// end inline asm
	// begin inline asm
	shfl.sync.down.b32 %r137, %r138, %r139, %r170, %r171;
	// end inline asm
	mov.b64 	%rd192, {%r132, %r137};
	setp.gt.s32 	%p17, %r121, 29;
	selp.b64 	%rd193, 0, %rd192, %p17;
	add.s64 	%rd194, %rd193, %rd191;
	mov.b64 	{%r143, %r148}, %rd194;
	mov.b32 	%r149, 4;
	// begin inline asm
	shfl.sync.down.b32 %r142, %r143, %r149, %r170, %r171;
	// end inline asm
	// begin inline asm
	shfl.sync.down.b32 %r147, %r148, %r149, %r170, %r171;
	// end inline asm
	mov.b64 	%rd195, {%r142, %r147};
	setp.gt.s32 	%p18, %r121, 27;
	selp.b64 	%rd196, 0, %rd195, %p18;
	add.s64 	%rd197, %rd196, %rd194;
	mov.b64 	{%r153, %r158}, %rd197;
	mov.b32 	%r159, 8;
	// begin inline asm
	shfl.sync.down.b32 %r152, %r153, %r159, %r170, %r171;
	// end inline asm
	// begin inline asm
	shfl.sync.down.b32 %r157, %r158, %r159, %r170, %r171;
	// end inline asm
	mov.b64 	%rd198, {%r152, %r157};
	setp.gt.s32 	%p19, %r121, 23;
	selp.b64 	%rd199, 0, %rd198, %p19;
	add.s64 	%rd200, %rd199, %rd197;
	mov.b64 	{%r163, %r168}, %rd200;
	mov.b32 	%r169, 16;
	// begin inline asm
	shfl.sync.down.b32 %r162, %r163, %r169, %r170, %r171;
	// end inline asm
	// begin inline asm
	shfl.sync.down.b32 %r167, %r168, %r169, %r170, %r171;
	// end inline asm
	mov.b64 	%rd201, {%r162, %r167};
	setp.gt.s32 	%p20, %r121, 15;
	selp.b64 	%rd202, 0, %rd201, %p20;
	add.s64 	%rd475, %rd202, %rd200;
	setp.ne.s32 	%p21, %r121, 0;
	@%p21 bra 	$L__BB7_46;
	shr.u32 	%r172, %r35, 2;
	and.b32  	%r173, %r172, 248;
	mov.u32 	%r174, _ZZN3cub18CUB_300001_SM_10006detail6reduce18DeviceReduceKernelINS2_10policy_hubIxjN4cuda3std3__44plusIxEEE10Policy1000EN6thrust24THRUST_300001_SM_1000_NS10device_ptrIiEEjS9_xNS7_10__identityEEEvT0_PT3_T1_NS0_13GridEvenShareISK_EET2_T4_E12temp_storage;
	add.s32 	%r175, %r174, %r173;
	st.shared.u64 	[%r175+16], %rd475;
$L__BB7_46:
	bar.sync 	0;
	setp.ne.s32 	%p22, %r35, 0;
	@%p22 bra 	$L__BB7_48;
	ld.shared.u64 	%rd203, [_ZZN3cub18CUB_300001_SM_10006detail6reduce18DeviceReduceKernelINS2_10policy_hubIxjN4cuda3std3__44plusIxEEE10Policy1000EN6thrust24THRUST_300001_SM_1000_NS10device_ptrIiEEjS9_xNS7_10__identityEEEvT0_PT3_T1_NS0_13GridEvenShareISK_EET2_T4_E12temp_storage+24];
	add.s64 	%rd204, %rd203, %rd475;
	ld.shared.u64 	%rd205, [_ZZN3cub18CUB_300001_SM_10006detail6reduce18DeviceReduceKernelINS2_10policy_hubIxjN4cuda3std3__44plusIxEEE10Policy1000EN6thrust24THRUST_300001_SM_1000_NS10device_ptrIiEEjS9_xNS7_10__identityEEEvT0_PT3_T1_NS0_13GridEvenShareISK_EET2_T4_E12temp_storage+32];
	add.s64 	%rd206, %rd204, %rd205;
	ld.shared.u64 	%rd207, [_ZZN3cub18CUB_300001_SM_10006detail6reduce18DeviceReduceKernelINS2_10policy_hubIxjN4cuda3std3__44plusIxEEE10Policy1000EN6thrust24THRUST_300001_SM_1000_NS10device_ptrIiEEjS9_xNS7_10__identityEEEvT0_PT3_T1_NS0_13GridEvenShareISK_EET2_T4_E12temp_storage+40];
	add.s64 	%rd208, %rd206, %rd207;
	ld.shared.u64 	%rd209, [_ZZN3cub18CUB_300001_SM_10006detail6reduce18DeviceReduceKernelINS2_10policy_hubIxjN4cuda3std3__44plusIxEEE10Policy1000EN6thrust24THRUST_300001_SM_1000_NS10device_ptrIiEEjS9_xNS7_10__identityEEEvT0_PT3_T1_NS0_13GridEvenShareISK_EET2_T4_E12temp_storage+48];
	add.s64 	%rd210, %rd208, %rd209;
	ld.shared.u64 	%rd211, [_ZZN3cub18CUB_300001_SM_10006detail6reduce18DeviceReduceKernelINS2_10policy_hubIxjN4cuda3std3__44plusIxEEE10Policy1000EN6thrust24THRUST_300001_SM_1000_NS10device_ptrIiEEjS9_xNS7_10__identityEEEvT0_PT3_T1_NS0_13GridEvenShareISK_EET2_T4_E12temp_storage+56];
	add.s64 	%rd212, %rd210, %rd211;
	ld.shared.u64 	%rd213, [_ZZN3cub18CUB_300001_SM_10006detail6reduce18DeviceReduceKernelINS2_10policy_hubIxjN4cuda3std3__44plusIxEEE10Policy1000EN6thrust24THRUST_300001_SM_1000_NS10device_ptrIiEEjS9_xNS7_10__identityEEEvT0_PT3_T1_NS0_13GridEvenShareISK_EET2_T4_E12temp_storage+64];
	add.s64 	%rd214, %rd212, %rd213;
	ld.shared.u64 	%rd215, [_ZZN3cub18CUB_300001_SM_10006detail6reduce18DeviceReduceKernelINS2_10policy_hubIxjN4cuda3std3__44plusIxEEE10Policy1000EN6thrust24THRUST_300001_SM_1000_NS10device_ptrIiEEjS9_xNS7_10__identityEEEvT0_PT3_T1_NS0_13GridEvenShareISK_EET2_T4_E12temp_storage+72];
	add.s64 	%rd216, %rd214, %rd215;
	ld.shared.u64 	%rd217, [_ZZN3cub18CUB_300001_SM_10006detail6reduce18DeviceReduceKernelINS2_10policy_hubIxjN4cuda3std3__44plusIxEEE10Policy1000EN6thrust24THRUST_300001_SM_1000_NS10device_ptrIiEEjS9_xNS7_10__identityEEEvT0_PT3_T1_NS0_13GridEvenShareISK_EET2_T4_E12temp_storage+80];
	add.s64 	%rd218, %rd216, %rd217;
	ld.shared.u64 	%rd219, [_ZZN3cub18CUB_300001_SM_10006detail6reduce18DeviceReduceKernelINS2_10policy_hubIxjN4cuda3std3__44plusIxEEE10Policy1000EN6thrust24THRUST_300001_SM_1000_NS10device_ptrIiEEjS9_xNS7_10__identityEEEvT0_PT3_T1_NS0_13GridEvenShareISK_EET2_T4_E12temp_storage+88];
	add.s64 	%rd220, %rd218, %rd219;
	ld.shared.u64 	%rd221, [_ZZN3cub18CUB_300001_SM_10006detail6reduce18DeviceReduceKernelINS2_10policy_hubIxjN4cuda3std3__44plusIxEEE10Policy1000EN6thrust24THRUST_300001_SM_1000_NS10device_ptrIiEEjS9_xNS7_10__identityEEEvT0_PT3_T1_NS0_13GridEvenShareISK_EET2_T4_E12temp_storage+96];
	add.s64 	%rd222, %rd220, %rd221;
	ld.shared.u64 	%rd223, [_ZZN3cub18CUB_300001_SM_10006detail6reduce18DeviceReduceKernelINS2_10policy_hubIxjN4cuda3std3__44plusIxEEE10Policy1000EN6thrust24THRUST_300001_SM_1000_NS10device_ptrIiEEjS9_xNS7_10__identityEEEvT0_PT3_T1_NS0_13GridEvenShareISK_EET2_T4_E12temp_storage+104];
	add.s64 	%rd224, %rd222, %rd223;
	ld.shared.u64 	%rd225, [_ZZN3cub18CUB_300001_SM_10006detail6reduce18DeviceReduceKernelINS2_10policy_hubIxjN4cuda3std3__44plusIxEEE10Policy1000EN6thrust24THRUST_300001_SM_1000_NS10device_ptrIiEEjS9_xNS7_10__identityEEEvT0_PT3_T1_NS0_13GridEvenShareISK_EET2_T4_E12temp_storage+112];
	add.s64 	%rd226, %rd224, %rd225;
	ld.shared.u64 	%rd227, [_ZZN3cub18CUB_300001_SM_10006detail6reduce18DeviceReduceKernelINS2_10policy_hubIxjN4cuda3std3__44plusIxEEE10Policy1000EN6thrust24THRUST_300001_SM_1000_NS10device_ptrIiEEjS9_xNS7_10__identityEEEvT0_PT3_T1_NS0_13GridEvenShareISK_EET2_T4_E12temp_storage+120];
	add.s64 	%rd228, %rd226, %rd227;
	ld.shared.u64 	%rd229, [_ZZN3cub18CUB_300001_SM_10006detail6reduce18DeviceReduceKernelINS2_10policy_hubIxjN4cuda3std3__44plusIxEEE10Policy1000EN6thrust24THRUST_300001_SM_1000_NS10device_ptrIiEEjS9_xNS7_10__identityEEEvT0_PT3_T1_NS0_13GridEvenShareISK_EET2_T4_E12temp_storage+128];
	add.s64 	%rd230, %rd228, %rd229;
	ld.shared.u64 	%rd231, [_ZZN3cub18CUB_300001_SM_10006detail6reduce18DeviceReduceKernelINS2_10policy_hubIxjN4cuda3std3__44plusIxEEE10Policy1000EN6thrust24THRUST_300001_SM_1000_NS10device_ptrIiEEjS9_xNS7_10__identityEEEvT0_PT3_T1_NS0_13GridEvenShareISK_EET2_T4_E12temp_storage+136];
	add.s64 	%rd475, %rd230, %rd231;
$L__BB7_48:
	mov.u32 	%r327, %tid.x;
	setp.ne.s32 	%p64, %r327, 0;
	@%p64 bra 	$L__BB7_50;
	ld.param.u64 	%rd454, [_ZN3cub18CUB_300001_SM_10006detail6reduce18DeviceReduceKernelINS2_10policy_hubIxjN4cuda3std3__44plusIxEEE10Policy1000EN6thrust24THRUST_300001_SM_1000_NS10device_ptrIiEEjS9_xNS7_10__identityEEEvT0_PT3_T1_NS0_13GridEvenShareISK_EET2_T4__param_1];
	cvta.to.global.u64 	%rd451, %rd454;
	mul.wide.u32 	%rd452, %r3, 8;
	add.s64 	%rd453, %rd451, %rd452;
	st.global.u64 	[%rd453], %rd475;
$L__BB7_50:
	ret;

}
	// .globl	_ZN3cub18CUB_300001_SM_10006detail6reduce28DeviceReduceSingleTileKernelINS2_10policy_hubIxjN4cuda3std3__44plusIxEEE10Policy1000EPxSC_iS9_xxNS7_10__identityEEEvT0_T1_T2_T3_T4_T6_
.visible .entry _ZN3cub18CUB_300001_SM_10006detail6reduce28DeviceReduceSingleTileKernelINS2_10policy_hubIxjN4cuda3std3__44plusIxEEE10Policy1000EPxSC_iS9_xxNS7_10__identityEEEvT0_T1_T2_T3_T4_T6_(
	.param .u64 .ptr .align 1 _ZN3cub18CUB_300001_SM_10006detail6reduce28DeviceReduceSingleTileKernelINS2_10policy_hubIxjN4cuda3std3__44plusIxEEE10Policy1000EPxSC_iS9_xxNS7_10__identityEEEvT0_T1_T2_T3_T4_T6__param_0,
	.param .u64 .ptr .align 1 _ZN3cub18CUB_300001_SM_10006detail6reduce28DeviceReduceSingleTileKernelINS2_10policy_hubIxjN4cuda3std3__44plusIxEEE10Policy1000EPxSC_iS9_xxNS7_10__identityEEEvT0_T1_T2_T3_T4_T6__param_1,
	.param .u32 _ZN3cub18CUB_300001_SM_10006detail6reduce28DeviceReduceSingleTileKernelINS2_10policy_hubIxjN4cuda3std3__44plusIxEEE10Policy1000EPxSC_iS9_xxNS7_10__identityEEEvT0_T1_T2_T3_T4_T6__param_2,
	.param .align 1 .b8 _ZN3cub18CUB_300001_SM_10006detail6reduce28DeviceReduceSingleTileKernelINS2_10policy_hubIxjN4cuda3std3__44plusIxEEE10Policy1000EPxSC_iS9_xxNS7_10__identityEEEvT0_T1_T2_T3_T4_T6__param_3[1],
	.param .u64 _ZN3cub18CUB_300001_SM_10006detail6reduce28DeviceReduceSingleTileKernelINS2_10policy_hubIxjN4cuda3std3__44plusIxEEE10Policy1000EPxSC_iS9_xxNS7_10__identityEEEvT0_T1_T2_T3_T4_T6__param_4,
	.param .align 1 .b8 _ZN3cub18CUB_300001_SM_10006detail6reduce28DeviceReduceSingleTileKernelINS2_10policy_hubIxjN4cuda3std3__44plusIxEEE10Policy1000EPxSC_iS9_xxNS7_10__identityEEEvT0_T1_T2_T3_T4_T6__param_5[1]
)
.maxntid 512
.minnctapersm 1
{
	.reg .pred 	%p<58>;
	.reg .b32 	%r<238>;
	.reg .b64 	%rd<281>;
	// demoted variable
	.shared .align 8 .b8 _ZZN3cub18CUB_300001_SM_10006detail6reduce28DeviceReduceSingleTileKernelINS2_10policy_hubIxjN4cuda3std3__44plusIxEEE10Policy1000EPxSC_iS9_xxNS7_10__identityEEEvT0_T1_T2_T3_T4_T6_E12temp_storage[152];
	ld.param.u64 	%rd35, [_ZN3cub18CUB_300001_SM_10006detail6reduce28DeviceReduceSingleTileKernelINS2_10policy_hubIxjN4cuda3std3__44plusIxEEE10Policy1000EPxSC_iS9_xxNS7_10__identityEEEvT0_T1_T2_T3_T4_T6__param_0];
	ld.param.u64 	%rd37, [_ZN3cub18CUB_300001_SM_10006detail6reduce28DeviceReduceSingleTileKernelINS2_10policy_hubIxjN4cuda3std3__44plusIxEEE10Policy1000EPxSC_iS9_xxNS7_10__identityEEEvT0_T1_T2_T3_T4_T6__param_1];
	ld.param.u32 	%r34, [_ZN3cub18CUB_300001_SM_10006detail6reduce28DeviceReduceSingleTileKernelINS2_10policy_hubIxjN4cuda3std3__44plusIxEEE10Policy1000EPxSC_iS9_xxNS7_10__identityEEEvT0_T1_T2_T3_T4_T6__param_2];
	ld.param.u64 	%rd36, [_ZN3cub18CUB_300001_SM_10006detail6reduce28DeviceReduceSingleTileKernelINS2_10policy_hubIxjN4cuda3std3__44plusIxEEE10Policy1000EPxSC_iS9_xxNS7_10__identityEEEvT0_T1_T2_T3_T4_T6__param_4];
	cvta.to.global.u64 	%rd1, %rd37;
	setp.ne.s32 	%p1, %r34, 0;
	@%p1 bra 	$L__BB8_3;
	mov.u32 	%r224, %tid.x;
	setp.ne.s32 	%p57, %r224, 0;
	@%p57 bra 	$L__BB8_39;
	st.global.u64 	[%rd1], %rd36;
	bra.uni 	$L__BB8_39;
$L__BB8_3:
	setp.gt.s32 	%p2, %r34, 3583;
	@%p2 bra 	$L__BB8_21;
	mov.u32 	%r1, %tid.x;
	setp.ge.s32 	%p19, %r1, %r34;
	mov.b64 	%rd271, 0;
	mov.u32 	%r228, %r1;
	@%p19 bra 	$L__BB8_6;
	mul.wide.u32 	%rd146, %r1, 8;
	add.s64 	%rd145, %rd35, %rd146;
	// begin inline asm
	ld.global.nc.u64 %rd271, [%rd145];
	// end inline asm
	add.s32 	%r228, %r1, 512;
$L__BB8_6:
	setp.ge.s32 	%p20, %r228, %r34;
	@%p20 bra 	$L__BB8_12;
	not.b32 	%r100, %r228;
	add.s32 	%r4, %r34, %r100;
	and.b32  	%r101, %r4, 1536;
	setp.eq.s32 	%p21, %r101, 1536;
	@%p21 bra 	$L__BB8_10;
	mul.wide.u32 	%rd148, %r228, 8;
	add.s64 	%rd266, %rd35, %rd148;
	shr.u32 	%r102, %r4, 9;
	add.s32 	%r103, %r102, 1;
	and.b32  	%r104, %r103, 3;
	neg.s32 	%r226, %r104;
$L__BB8_9:
	.pragma "nounroll";
	// begin inline asm
	ld.global.nc.u64 %rd149, [%rd266];
	// end inline asm
	add.s64 	%rd271, %rd149, %rd271;
	add.s32 	%r228, %r228, 512;
	add.s64 	%rd266, %rd266, 4096;
	add.s32 	%r226, %r226, 1;
	setp.ne.s32 	%p22, %r226, 0;
	@%p22 bra 	$L__BB8_9;
$L__BB8_10:
	setp.lt.u32 	%p23, %r4, 1536;
	@%p23 bra 	$L__BB8_12;
$L__BB8_11:
	mul.wide.s32 	%rd159, %r228, 8;
	add.s64 	%rd152, %rd35, %rd159;
	// begin inline asm
	ld.global.nc.u64 %rd151, [%rd152];
	// end inline asm
	add.s64 	%rd160, %rd151, %rd271;
	add.s64 	%rd154, %rd152, 4096;
	// begin inline asm
	ld.global.nc.u64 %rd153, [%rd154];
	// end inline asm
	add.s64 	%rd161, %rd153, %rd160;
	add.s64 	%rd156, %rd152, 8192;
	// begin inline asm
	ld.global.nc.u64 %rd155, [%rd156];
	// end inline asm
	add.s64 	%rd162, %rd155, %rd161;
	add.s64 	%rd158, %rd152, 12288;
	// begin inline asm
	ld.global.nc.u64 %rd157, [%rd158];
	// end inline asm
	add.s64 	%rd271, %rd157, %rd162;
	add.s32 	%r228, %r228, 2048;
	setp.lt.s32 	%p24, %r228, %r34;
	@%p24 bra 	$L__BB8_11;
$L__BB8_12:
	setp.lt.s32 	%p25, %r34, 512;
	@%p25 bra 	$L__BB8_17;
	// begin inline asm
	mov.u32 %r168, %laneid;
	// end inline asm
	mov.b64 	{%r170, %r175}, %rd271;
	mov.b32 	%r176, 1;
	mov.b32 	%r217, 31;
	mov.b32 	%r218, -1;
	// begin inline asm
	shfl.sync.down.b32 %r169, %r170, %r176, %r217, %r218;
	// end inline asm
	// begin inline asm
	shfl.sync.down.b32 %r174, %r175, %r176, %r217, %r218;
	// end inline asm
	mov.b64 	%rd221, {%r169, %r174};
	setp.gt.s32 	%p49, %r168, 30;
	selp.b64 	%rd222, 0, %rd221, %p49;
	add.s64 	%rd223, %rd222, %rd271;
	mov.b64 	{%r180, %r185}, %rd223;
	mov.b32 	%r186, 2;
	// begin inline asm
	shfl.sync.down.b32 %r179, %r180, %r186, %r217, %r218;
	// end inline asm
	// begin inline asm
	shfl.sync.down.b32 %r184, %r185, %r186, %r217, %r218;
	// end inline asm
	mov.b64 	%rd224, {%r179, %r184};
	setp.gt.s32 	%p50, %r168, 29;
	selp.b64 	%rd225, 0, %rd224, %p50;
	add.s64 	%rd226, %rd225, %rd223;
	mov.b64 	{%r190, %r195}, %rd226;
	mov.b32 	%r196, 4;
	// begin inline asm
	shfl.sync.down.b32 %r189, %r190, %r196, %r217, %r218;
	// end inline asm
	// begin inline asm
	shfl.sync.down.b32 %r194, %r195, %r196, %r217, %r218;
	// end inline asm
	mov.b64 	%rd227, {%r189, %r194};
	setp.gt.s32 	%p51, %r168, 27;
	selp.b64 	%rd228, 0, %rd227, %p51;
	add.s64 	%rd229, %rd228, %rd226;
	mov.b64 	{%r200, %r205}, %rd229;
	mov.b32 	%r206, 8;
	// begin inline asm
	shfl.sync.down.b32 %r199, %r200, %r206, %r217, %r218;
	// end inline asm
	// begin inline asm
	shfl.sync.down.b32 %r204, %r205, %r206, %r217, %r218;
	// end inline asm
	mov.b64 	%rd230, {%r199, %r204};
	setp.gt.s32 	%p52, %r168, 23;
	selp.b64 	%rd231, 0, %rd230, %p52;
	add.s64 	%rd232, %rd231, %rd229;
	mov.b64 	{%r210, %r215}, %rd232;
	mov.b32 	%r216, 16;
	// begin inline asm
	shfl.sync.down.b32 %r209, %r210, %r216, %r217, %r218;
	// end inline asm
	// begin inline asm
	shfl.sync.down.b32 %r214, %r215, %r216, %r217, %r218;
	// end inline asm
	mov.b64 	%rd233, {%r209, %r214};
	setp.gt.s32 	%p53, %r168, 15;
	selp.b64 	%rd234, 0, %rd233, %p53;
	add.s64 	%rd280, %rd234, %rd232;
	setp.ne.s32 	%p54, %r168, 0;
	@%p54 bra 	$L__BB8_15;
	shr.u32 	%r219, %r1, 2;
	and.b32  	%r220, %r219, 248;
	mov.u32 	%r221, _ZZN3cub18CUB_300001_SM_10006detail6reduce28DeviceReduceSingleTileKernelINS2_10policy_hubIxjN4cuda3std3__44plusIxEEE10Policy1000EPxSC_iS9_xxNS7_10__identityEEEvT0_T1_T2_T3_T4_T6_E12temp_storage;
	add.s32 	%r222, %r221, %r220;
	st.shared.u64 	[%r222+16], %rd280;
$L__BB8_15:
	bar.sync 	0;
	setp.ne.s32 	%p55, %r1, 0;
	@%p55 bra 	$L__BB8_37;
	ld.shared.u64 	%rd235, [_ZZN3cub18CUB_300001_SM_10006detail6reduce28DeviceReduceSingleTileKernelINS2_10policy_hubIxjN4cuda3std3__44plusIxEEE10Policy1000EPxSC_iS9_xxNS7_10__identityEEEvT0_T1_T2_T3_T4_T6_E12temp_storage+24];
	add.s64 	%rd236, %rd235, %rd280;
	ld.shared.u64 	%rd237, [_ZZN3cub18CUB_300001_SM_10006detail6reduce28DeviceReduceSingleTileKernelINS2_10policy_hubIxjN4cuda3std3__44plusIxEEE10Policy1000EPxSC_iS9_xxNS7_10__identityEEEvT0_T1_T2_T3_T4_T6_E12temp_storage+32];
	add.s64 	%rd238, %rd236, %rd237;
	ld.shared.u64 	%rd239, [_ZZN3cub18CUB_300001_SM_10006detail6reduce28DeviceReduceSingleTileKernelINS2_10policy_hubIxjN4cuda3std3__44plusIxEEE10Policy1000EPxSC_iS9_xxNS7_10__identityEEEvT0_T1_T2_T3_T4_T6_E12temp_storage+40];
	add.s64 	%rd240, %rd238, %rd239;
	ld.shared.u64 	%rd241, [_ZZN3cub18CUB_300001_SM_10006detail6reduce28DeviceReduceSingleTileKernelINS2_10policy_hubIxjN4cuda3std3__44plusIxEEE10Policy1000EPxSC_iS9_xxNS7_10__identityEEEvT0_T1_T2_T3_T4_T6_E12temp_storage+48];
	add.s64 	%rd242, %rd240, %rd241;
	ld.shared.u64 	%rd243, [_ZZN3cub18CUB_300001_SM_10006detail6reduce28DeviceReduceSingleTileKernelINS2_10policy_hubIxjN4cuda3std3__44plusIxEEE10Policy1000EPxSC_iS9_xxNS7_10__identityEEEvT0_T1_T2_T3_T4_T6_E12temp_storage+56];
	add.s64 	%rd244, %rd242, %rd243;
	ld.shared.u64 	%rd245, [_ZZN3cub18CUB_300001_SM_10006detail6reduce28DeviceReduceSingleTileKernelINS2_10policy_hubIxjN4cuda3std3__44plusIxEEE10Policy1000EPxSC_iS9_xxNS7_10__identityEEEvT0_T1_T2_T3_T4_T6_E12temp_storage+64];
	add.s64 	%rd246, %rd244, %rd245;
	ld.shared.u64 	%rd247, [_ZZN3cub18CUB_300001_SM_10006detail6reduce28DeviceReduceSingleTileKernelINS2_10policy_hubIxjN4cuda3std3__44plusIxEEE10Policy1000EPxSC_iS9_xxNS7_10__identityEEEvT0_T1_T2_T3_T4_T6_E12temp_storage+72];
	add.s64 	%rd248, %rd246, %rd247;
	ld.shared.u64 	%rd249, [_ZZN3cub18CUB_300001_SM_10006detail6reduce28DeviceReduceSingleTileKernelINS2_10policy_hubIxjN4cuda3std3__44plusIxEEE10Policy1000EPxSC_iS9_xxNS7_10__identityEEEvT0_T1_T2_T3_T4_T6_E12temp_storage+80];
	add.s64 	%rd250, %rd248, %rd249;
	ld.shared.u64 	%rd251, [_ZZN3cub18CUB_300001_SM_10006detail6reduce28DeviceReduceSingleTileKernelINS2_10policy_hubIxjN4cuda3std3__44plusIxEEE10Policy1000EPxSC_iS9_xxNS7_10__identityEEEvT0_T1_T2_T3_T4_T6_E12temp_storage+88];
	add.s64 	%rd252, %rd250, %rd251;
	ld.shared.u64 	%rd253, [_ZZN3cub18CUB_300001_SM_10006detail6reduce28DeviceReduceSingleTileKernelINS2_10policy_hubIxjN4cuda3std3__44plusIxEEE10Policy1000EPxSC_iS9_xxNS7_10__identityEEEvT0_T1_T2_T3_T4_T6_E12temp_storage+96];
	add.s64 	%rd254, %rd252, %rd253;
	ld.shared.u64 	%rd255, [_ZZN3cub18CUB_300001_SM_10006detail6reduce28DeviceReduceSingleTileKernelINS2_10policy_hubIxjN4cuda3std3__44plusIxEEE10Policy1000EPxSC_iS9_xxNS7_10__identityEEEvT0_T1_T2_T3_T4_T6_E12temp_storage+104];
	add.s64 	%rd256, %rd254, %rd255;
	ld.shared.u64 	%rd257, [_ZZN3cub18CUB_300001_SM_10006detail6reduce28DeviceReduceSingleTileKernelINS2_10policy_hubIxjN4cuda3std3__44plusIxEEE10Policy1000EPxSC_iS9_xxNS7_10__identityEEEvT0_T1_T2_T3_T4_T6_E12temp_storage+112];
	add.s64 	%rd258, %rd256, %rd257;
	ld.shared.u64 	%rd259, [_ZZN3cub18CUB_300001_SM_10006detail6reduce28DeviceReduceSingleTileKernelINS2_10policy_hubIxjN4cuda3std3__44plusIxEEE10Policy1000EPxSC_iS9_xxNS7_10__identityEEEvT0_T1_T2_T3_T4_T6_E12temp_storage+120];
	add.s64 	%rd260, %rd258, %rd259;
	ld.shared.u64 	%rd261, [_ZZN3cub18CUB_300001_SM_10006detail6reduce28DeviceReduceSingleTileKernelINS2_10policy_hubIxjN4cuda3std3__44plusIxEEE10Policy1000EPxSC_iS9_xxNS7_10__identityEEEvT0_T1_T2_T3_T4_T6_E12temp_storage+128];
	add.s64 	%rd262, %rd260, %rd261;
	ld.shared.u64 	%rd263, [_ZZN3cub18CUB_300001_SM_10006detail6reduce28DeviceReduceSingleTileKernelINS2_10policy_hubIxjN4cuda3std3__44plusIxEEE10Policy1000EPxSC_iS9_xxNS7_10__identityEEEvT0_T1_T2_T3_T4_T6_E12temp_storage+136];
	add.s64 	%rd280, %rd262, %rd263;
	bra.uni 	$L__BB8_37;
$L__BB8_17:
	// begin inline asm
	mov.u32 %r105, %laneid;
	// end inline asm
	and.b32  	%r156, %r1, 992;
	add.s32 	%r157, %r156, 32;
	setp.gt.s32 	%p26, %r157, %r34;
	not.b32 	%r158, %r156;
	add.s32 	%r159, %r34, %r158;
	selp.b32 	%r154, %r159, 31, %p26;
	mov.b64 	{%r107, %r112}, %rd271;
	mov.b32 	%r113, 1;
	mov.b32 	%r155, -1;
	// begin inline asm
	shfl.sync.down.b32 %r106, %r107, %r113, %r154, %r155;
	// end inline asm
	// begin inline asm
	shfl.sync.down.b32 %r111, %r112, %r113, %r154, %r155;
	// end inline asm
	mov.b64 	%rd163, {%r106, %r111};
	setp.lt.s32 	%p27, %r105, %r154;
	selp.b64 	%rd164, %rd163, 0, %p27;
	add.s64 	%rd165, %rd164, %rd271;
	mov.b64 	{%r117, %r122}, %rd165;
	mov.b32 	%r123, 2;
	// begin inline asm
	shfl.sync.down.b32 %r116, %r117, %r123, %r154, %r155;
	// end inline asm
	// begin inline asm
	shfl.sync.down.b32 %r121, %r122, %r123, %r154, %r155;
	// end inline asm
	mov.b64 	%rd166, {%r116, %r121};
	add.s32 	%r160, %r105, 2;
	setp.gt.s32 	%p28, %r160, %r154;
	selp.b64 	%rd167, 0, %rd166, %p28;
	add.s64 	%rd168, %rd167, %rd165;
	mov.b64 	{%r127, %r132}, %rd168;
	mov.b32 	%r133, 4;
	// begin inline asm
	shfl.sync.down.b32 %r126, %r127, %r133, %r154, %r155;
	// end inline asm
	// begin inline asm
	shfl.sync.down.b32 %r131, %r132, %r133, %r154, %r155;
	// end inline asm
	mov.b64 	%rd169, {%r126, %r131};
	add.s32 	%r161, %r105, 4;
	setp.gt.s32 	%p29, %r161, %r154;
	selp.b64 	%rd170, 0, %rd169, %p29;
	add.s64 	%rd171, %rd170, %rd168;
	mov.b64 	{%r137, %r142}, %rd171;
	mov.b32 	%r143, 8;
	// begin inline asm
	shfl.sync.down.b32 %r136, %r137, %r143, %r154, %r155;
	// end inline asm
	// begin inline asm
	shfl.sync.down.b32 %r141, %r142, %r143, %r154, %r155;
	// end inline asm
	mov.b64 	%rd172, {%r136, %r141};
	add.s32 	%r162, %r105, 8;
	setp.gt.s32 	%p30, %r162, %r154;
	selp.b64 	%rd173, 0, %rd172, %p30;
	add.s64 	%rd174, %rd173, %rd171;
	mov.b64 	{%r147, %r152}, %rd174;
	mov.b32 	%r153, 16;
	// begin inline asm
	shfl.sync.down.b32 %r146, %r147, %r153, %r154, %r155;
	// end inline asm
	// begin inline asm
	shfl.sync.down.b32 %r151, %r152, %r153, %r154, %r155;
	// end inline asm
	mov.b64 	%rd175, {%r146, %r151};
	add.s32 	%r163, %r105, 16;
	setp.gt.s32 	%p31, %r163, %r154;
	selp.b64 	%rd176, 0, %rd175, %p31;
	add.s64 	%rd280, %rd176, %rd174;
	setp.ne.s32 	%p32, %r105, 0;
	@%p32 bra 	$L__BB8_19;
	shr.u32 	%r164, %r1, 2;
	and.b32  	%r165, %r164, 248;
	mov.u32 	%r166, _ZZN3cub18CUB_300001_SM_10006detail6reduce28DeviceReduceSingleTileKernelINS2_10policy_hubIxjN4cuda3std3__44plusIxEEE10Policy1000EPxSC_iS9_xxNS7_10__identityEEEvT0_T1_T2_T3_T4_T6_E12temp_storage;
	add.s32 	%r167, %r166, %r165;
	st.shared.u64 	[%r167+16], %rd280;
$L__BB8_19:
	bar.sync 	0;
	setp.ne.s32 	%p33, %r1, 0;
	@%p33 bra 	$L__BB8_37;
	setp.gt.s32 	%p34, %r34, 32;
	ld.shared.u64 	%rd177, [_ZZN3cub18CUB_300001_SM_10006detail6reduce28DeviceReduceSingleTileKernelINS2_10policy_hubIxjN4cuda3std3__44plusIxEEE10Policy1000EPxSC_iS9_xxNS7_10__identityEEEvT0_T1_T2_T3_T4_T6_E12temp_storage+24];
	selp.b64 	%rd178, %rd177, 0, %p34;
	add.s64 	%rd179, %rd178, %rd280;
	setp.gt.s32 	%p35, %r34, 64;
	ld.shared.u64 	%rd180, [_ZZN3cub18CUB_300001_SM_10006detail6reduce28DeviceReduceSingleTileKernelINS2_10policy_hubIxjN4cuda3std3__44plusIxEEE10Policy1000EPxSC_iS9_xxNS7_10__identityEEEvT0_T1_T2_T3_T4_T6_E12temp_storage+32];
	selp.b64 	%rd181, %rd180, 0, %p35;
	add.s64 	%rd182, %rd179, %rd181;
	setp.gt.s32 	%p36, %r34, 96;
	ld.shared.u64 	%rd183, [_ZZN3cub18CUB_300001_SM_10006detail6reduce28DeviceReduceSingleTileKernelINS2_10policy_hubIxjN4cuda3std3__44plusIxEEE10Policy1000EPxSC_iS9_xxNS7_10__identityEEEvT0_T1_T2_T3_T4_T6_E12temp_storage+40];
	selp.b64 	%rd184, %rd183, 0, %p36;
	add.s64 	%rd185, %rd182, %rd184;
	setp.gt.s32 	%p37, %r34, 128;
	ld.shared.u64 	%rd186, [_ZZN3cub18CUB_300001_SM_10006detail6reduce28DeviceReduceSingleTileKernelINS2_10policy_hubIxjN4cuda3std3__44plusIxEEE10Policy1000EPxSC_iS9_xxNS7_10__identityEEEvT0_T1_T2_T3_T4_T6_E12temp_storage+48];
	selp.b64 	%rd187, %rd186, 0, %p37;
	add.s64 	%rd188, %rd185, %rd187;
	setp.gt.s32 	%p38, %r34, 160;
	ld.shared.u64 	%rd189, [_ZZN3cub18CUB_300001_SM_10006detail6reduce28DeviceReduceSingleTileKernelINS2_10policy_hubIxjN4cuda3std3__44plusIxEEE10Policy1000EPxSC_iS9_xxNS7_10__identityEEEvT0_T1_T2_T3_T4_T6_E12temp_storage+56];
	selp.b64 	%rd190, %rd189, 0, %p38;
	add.s64 	%rd191, %rd188, %rd190;
	setp.gt.s32 	%p39, %r34, 192;
	ld.shared.u64 	%rd192, [_ZZN3cub18CUB_300001_SM_10006detail6reduce28DeviceReduceSingleTileKernelINS2_10policy_hubIxjN4cuda3std3__44plusIxEEE10Policy1000EPxSC_iS9_xxNS7_10__identityEEEvT0_T1_T2_T3_T4_T6_E12temp_storage+64];
	selp.b64 	%rd193, %rd192, 0, %p39;
	add.s64 	%rd194, %rd191, %rd193;
	setp.gt.s32 	%p40, %r34, 224;
	ld.shared.u64 	%rd195, [_ZZN3cub18CUB_300001_SM_10006detail6reduce28DeviceReduceSingleTileKernelINS2_10policy_hubIxjN4cuda3std3__44plusIxEEE10Policy1000EPxSC_iS9_xxNS7_10__identityEEEvT0_T1_T2_T3_T4_T6_E12temp_storage+72];
	selp.b64 	%rd196, %rd195, 0, %p40;
	add.s64 	%rd197, %rd194, %rd196;
	setp.gt.s32 	%p41, %r34, 256;
	ld.shared.u64 	%rd198, [_ZZN3cub18CUB_300001_SM_10006detail6reduce28DeviceReduceSingleTileKernelINS2_10policy_hubIxjN4cuda3std3__44plusIxEEE10Policy1000EPxSC_iS9_xxNS7_10__identityEEEvT0_T1_T2_T3_T4_T6_E12temp_storage+80];
	selp.b64 	%rd199, %rd198, 0, %p41;
	add.s64 	%rd200, %rd197, %rd199;
	setp.gt.s32 	%p42, %r34, 288;
	ld.shared.u64 	%rd201, [_ZZN3cub18CUB_300001_SM_10006detail6reduce28DeviceReduceSingleTileKernelINS2_10policy_hubIxjN4cuda3std3__44plusIxEEE10Policy1000EPxSC_iS9_xxNS7_10__identityEEEvT0_T1_T2_T3_T4_T6_E12temp_storage+88];
	selp.b64 	%rd202, %rd201, 0, %p42;
	add.s64 	%rd203, %rd200, %rd202;
	setp.gt.s32 	%p43, %r34, 320;
	ld.shared.u64 	%rd204, [_ZZN3cub18CUB_300001_SM_10006detail6reduce28DeviceReduceSingleTileKernelINS2_10policy_hubIxjN4cuda3std3__44plusIxEEE10Policy1000EPxSC_iS9_xxNS7_10__identityEEEvT0_T1_T2_T3_T4_T6_E12temp_storage+96];
	selp.b64 	%rd205, %rd204, 0, %p43;
	add.s64 	%rd206, %rd203, %rd205;
	setp.gt.s32 	%p44, %r34, 352;
	ld.shared.u64 	%rd207, [_ZZN3cub18CUB_300001_SM_10006detail6reduce28DeviceReduceSingleTileKernelINS2_10policy_hubIxjN4cuda3std3__44plusIxEEE10Policy1000EPxSC_iS9_xxNS7_10__identityEEEvT0_T1_T2_T3_T4_T6_E12temp_storage+104];
	selp.b64 	%rd208, %rd207, 0, %p44;
	add.s64 	%rd209, %rd206, %rd208;
	setp.gt.s32 	%p45, %r34, 384;
	ld.shared.u64 	%rd210, [_ZZN3cub18CUB_300001_SM_10006detail6reduce28DeviceReduceSingleTileKernelINS2_10policy_hubIxjN4cuda3std3__44plusIxEEE10Policy1000EPxSC_iS9_xxNS7_10__identityEEEvT0_T1_T2_T3_T4_T6_E12temp_storage+112];
	selp.b64 	%rd211, %rd210, 0, %p45;
	add.s64 	%rd212, %rd209, %rd211;
	setp.gt.s32 	%p46, %r34, 416;
	ld.shared.u64 	%rd213, [_ZZN3cub18CUB_300001_SM_10006detail6reduce28DeviceReduceSingleTileKernelINS2_10policy_hubIxjN4cuda3std3__44plusIxEEE10Policy1000EPxSC_iS9_xxNS7_10__identityEEEvT0_T1_T2_T3_T4_T6_E12temp_storage+120];
	selp.b64 	%rd214, %rd213, 0, %p46;
	add.s64 	%rd215, %rd212, %rd214;
	setp.gt.s32 	%p47, %r34, 448;
	ld.shared.u64 	%rd216, [_ZZN3cub18CUB_300001_SM_10006detail6reduce28DeviceReduceSingleTileKernelINS2_10policy_hubIxjN4cuda3std3__44plusIxEEE10Policy1000EPxSC_iS9_xxNS7_10__identityEEEvT0_T1_T2_T3_T4_T6_E12temp_storage+128];
	selp.b64 	%rd217, %rd216, 0, %p47;
	add.s64 	%rd218, %rd215, %rd217;
	setp.gt.s32 	%p48, %r34, 480;
	ld.shared.u64 	%rd219, [_ZZN3cub18CUB_300001_SM_10006detail6reduce28DeviceReduceSingleTileKernelINS2_10policy_hubIxjN4cuda3std3__44plusIxEEE10Policy1000EPxSC_iS9_xxNS7_10__identityEEEvT0_T1_T2_T3_T4_T6_E12temp_storage+136];
	selp.b64 	%rd220, %rd219, 0, %p48;
	add.s64 	%rd280, %rd218, %rd220;
	bra.uni 	$L__BB8_37;
$L__BB8_21:
	mov.u32 	%r13, %tid.x;
	mul.wide.u32 	%rd52, %r13, 8;
	add.s64 	%rd39, %rd35, %rd52;
	// begin inline asm
	ld.global.nc.u64 %rd38, [%rd39];
	// end inline asm
	add.s64 	%rd41, %rd39, 4096;
	// begin inline asm
	ld.global.nc.u64 %rd40, [%rd41];
	// end inline asm
	add.s64 	%rd43, %rd39, 8192;
	// begin inline asm
	ld.global.nc.u64 %rd42, [%rd43];
	// end inline asm
	add.s64 	%rd45, %rd39, 12288;
	// begin inline asm
	ld.global.nc.u64 %rd44, [%rd45];
	// end inline asm
	add.s64 	%rd47, %rd39, 16384;
	// begin inline asm
	ld.global.nc.u64 %rd46, [%rd47];
	// end inline asm
	add.s64 	%rd49, %rd39, 20480;
	// begin inline asm
	ld.global.nc.u64 %rd48, [%rd49];
	// end inline asm
	add.s64 	%rd51, %rd39, 24576;
	// begin inline asm
	ld.global.nc.u64 %rd50, [%rd51];
	// end inline asm
	add.s64 	%rd53, %rd40, %rd38;
	add.s64 	%rd54, %rd42, %rd53;
	add.s64 	%rd55, %rd44, %rd54;
	add.s64 	%rd56, %rd46, %rd55;
	add.s64 	%rd57, %rd48, %rd56;
	add.s64 	%rd279, %rd50, %rd57;
	setp.lt.u32 	%p3, %r34, 7168;
	mov.b32 	%r231, 3584;
	@%p3 bra 	$L__BB8_25;
	add.s32 	%r14, %r34, -3584;
	mov.b32 	%r231, 3584;
$L__BB8_23:
	add.s32 	%r37, %r231, %r13;
	mul.wide.u32 	%rd72, %r37, 8;
	add.s64 	%rd59, %rd35, %rd72;
	// begin inline asm
	ld.global.nc.u64 %rd58, [%rd59];
	// end inline asm
	add.s64 	%rd61, %rd59, 4096;
	// begin inline asm
	ld.global.nc.u64 %rd60, [%rd61];
	// end inline asm
	add.s64 	%rd63, %rd59, 8192;
	// begin inline asm
	ld.global.nc.u64 %rd62, [%rd63];
	// end inline asm
	add.s64 	%rd65, %rd59, 12288;
	// begin inline asm
	ld.global.nc.u64 %rd64, [%rd65];
	// end inline asm
	add.s64 	%rd67, %rd59, 16384;
	// begin inline asm
	ld.global.nc.u64 %rd66, [%rd67];
	// end inline asm
	add.s64 	%rd69, %rd59, 20480;
	// begin inline asm
	ld.global.nc.u64 %rd68, [%rd69];
	// end inline asm
	add.s64 	%rd71, %rd59, 24576;
	// begin inline asm
	ld.global.nc.u64 %rd70, [%rd71];
	// end inline asm
	add.s64 	%rd73, %rd58, %rd279;
	add.s64 	%rd74, %rd60, %rd73;
	add.s64 	%rd75, %rd62, %rd74;
	add.s64 	%rd76, %rd64, %rd75;
	add.s64 	%rd77, %rd66, %rd76;
	add.s64 	%rd78, %rd68, %rd77;
	add.s64 	%rd279, %rd70, %rd78;
	sub.s32 	%r38, %r34, %r231;
	setp.lt.s32 	%p4, %r38, 3584;
	@%p4 bra 	$L__BB8_33;
	add.s32 	%r231, %r231, 3584;
	setp.le.s32 	%p5, %r231, %r14;
	@%p5 bra 	$L__BB8_23;
$L__BB8_25:
	setp.le.s32 	%p6, %r34, %r231;
	@%p6 bra 	$L__BB8_33;
	sub.s32 	%r18, %r34, %r231;
	setp.ge.s32 	%p7, %r13, %r18;
	@%p7 bra 	$L__BB8_33;
	not.b32 	%r39, %r13;
	add.s32 	%r40, %r34, %r39;
	sub.s32 	%r19, %r40, %r231;
	and.b32  	%r41, %r19, 1536;
	setp.eq.s32 	%p8, %r41, 1536;
	mov.u32 	%r235, %r13;
	@%p8 bra 	$L__BB8_30;
	add.s32 	%r233, %r13, %r231;
	shr.u32 	%r42, %r19, 9;
	add.s32 	%r43, %r42, 1;
	and.b32  	%r44, %r43, 3;
	neg.s32 	%r232, %r44;
	mov.u32 	%r235, %r13;
$L__BB8_29:
	.pragma "nounroll";
	mul.wide.u32 	%rd82, %r233, 8;
	add.s64 	%rd81, %rd35, %rd82;
	// begin inline asm
	ld.global.nc.u64 %rd80, [%rd81];
	// end inline asm
	add.s64 	%rd279, %rd80, %rd279;
	add.s32 	%r235, %r235, 512;
	add.s32 	%r233, %r233, 512;
	add.s32 	%r232, %r232, 1;
	setp.ne.s32 	%p9, %r232, 0;
	@%p9 bra 	$L__BB8_29;
$L__BB8_30:
	setp.lt.u32 	%p10, %r19, 1536;
	@%p10 bra 	$L__BB8_33;
	cvt.u64.u32 	%rd83, %r235;
	cvt.u64.u32 	%rd84, %r231;
	add.s64 	%rd85, %rd83, %rd84;
	shl.b64 	%rd86, %rd85, 3;
	add.s64 	%rd87, %rd86, %rd35;
	add.s64 	%rd277, %rd87, 8192;
	add.s32 	%r236, %r235, %r231;
$L__BB8_32:
	mul.wide.u32 	%rd96, %r236, 8;
	add.s64 	%rd89, %rd35, %rd96;
	// begin inline asm
	ld.global.nc.u64 %rd88, [%rd89];
	// end inline asm
	add.s64 	%rd97, %rd88, %rd279;
	add.s64 	%rd91, %rd277, -4096;
	// begin inline asm
	ld.global.nc.u64 %rd90, [%rd91];
	// end inline asm
	add.s64 	%rd98, %rd90, %rd97;
	// begin inline asm
	ld.global.nc.u64 %rd92, [%rd277];
	// end inline asm
	add.s64 	%rd99, %rd92, %rd98;
	add.s64 	%rd95, %rd277, 4096;
	// begin inline asm
	ld.global.nc.u64 %rd94, [%rd95];
	// end inline asm
	add.s64 	%rd279, %rd94, %rd99;
	add.s32 	%r235, %r235, 2048;
	add.s64 	%rd277, %rd277, 16384;
	add.s32 	%r236, %r236, 2048;
	setp.lt.s32 	%p11, %r235, %r18;
	@%p11 bra 	$L__BB8_32;
$L__BB8_33:
	// begin inline asm
	mov.u32 %r45, %laneid;
	// end inline asm
	mov.b64 	{%r47, %r52}, %rd279;
	mov.b32 	%r53, 1;
	mov.b32 	%r94, 31;
	mov.b32 	%r95, -1;
	// begin inline asm
	shfl.sync.down.b32 %r46, %r47, %r53, %r94, %r95;
	// end inline asm
	// begin inline asm
	shfl.sync.down.b32 %r51, %r52, %r53, %r94, %r95;
	// end inline asm
	mov.b64 	%rd100, {%r46, %r51};
	setp.gt.s32 	%p12, %r45, 30;
	selp.b64 	%rd101, 0, %rd100, %p12;
	add.s64 	%rd102, %rd101, %rd279;
	mov.b64 	{%r57, %r62}, %rd102;
	mov.b32 	%r63, 2;
	// begin inline asm
	shfl.sync.down.b32 %r56, %r57, %r63, %r94, %r95;
	// end inline asm
	// begin inline asm
	shfl.sync.down.b32 %r61, %r62, %r63, %r94, %r95;
	// end inline asm
	mov.b64 	%rd103, {%r56, %r61};
	setp.gt.s32 	%p13, %r45, 29;
	selp.b64 	%rd104, 0, %rd103, %p13;
	add.s64 	%rd105, %rd104, %rd102;
	mov.b64 	{%r67, %r72}, %rd105;
	mov.b32 	%r73, 4;
	// begin inline asm
	shfl.sync.down.b32 %r66, %r67, %r73, %r94, %r95;
	// end inline asm
	// begin inline asm
	shfl.sync.down.b32 %r71, %r72, %r73, %r94, %r95;
	// end inline asm
	mov.b64 	%rd106, {%r66, %r71};
	setp.gt.s32 	%p14, %r45, 27;
	selp.b64 	%rd107, 0, %rd106, %p14;
	add.s64 	%rd108, %rd107, %rd105;
	mov.b64 	{%r77, %r82}, %rd108;
	mov.b32 	%r83, 8;
	// begin inline asm
	shfl.sync.down.b32 %r76, %r77, %r83, %r94, %r95;
	// end inline asm
	// begin inline asm
	shfl.sync.down.b32 %r81, %r82, %r83, %r94, %r95;
	// end inline asm
	mov.b64 	%rd109, {%r76, %r81};
	setp.gt.s32 	%p15, %r45, 23;
	selp.b64 	%rd110, 0, %rd109, %p15;
	add.s64 	%rd111, %rd110, %rd108;
	mov.b64 	{%r87, %r92}, %rd111;
	mov.b32 	%r93, 16;
	// begin inline asm
	shfl.sync.down.b32 %r86, %r87, %r93, %r94, %r95;
	// end inline asm
	// begin inline asm
	shfl.sync.down.b32 %r91, %r92, %r93, %r94, %r95;
	// end inline asm
	mov.b64 	%rd112, {%r86, %r91};
	setp.gt.s32 	%p16, %r45, 15;
	selp.b64 	%rd113, 0, %rd112, %p16;
	add.s64 	%rd280, %rd113, %rd111;
	setp.ne.s32 	%p17, %r45, 0;
	@%p17 bra 	$L__BB8_35;
	shr.u32 	%r96, %r13, 2;
	and.b32  	%r97, %r96, 248;
	mov.u32 	%r98, _ZZN3cub18CUB_300001_SM_10006detail6reduce28DeviceReduceSingleTileKernelINS2_10policy_hubIxjN4cuda3std3__44plusIxEEE10Policy1000EPxSC_iS9_xxNS7_10__identityEEEvT0_T1_T2_T3_T4_T6_E12temp_storage;
	add.s32 	%r99, %r98, %r97;
	st.shared.u64 	[%r99+16], %rd280;
$L__BB8_35:
	bar.sync 	0;
	setp.ne.s32 	%p18, %r13, 0;
	@%p18 bra 	$L__BB8_37;
	ld.shared.u64 	%rd114, [_ZZN3cub18CUB_300001_SM_10006detail6reduce28DeviceReduceSingleTileKernelINS2_10policy_hubIxjN4cuda3std3__44plusIxEEE10Policy1000EPxSC_iS9_xxNS7_10__identityEEEvT0_T1_T2_T3_T4_T6_E12temp_storage+24];
	add.s64 	%rd115, %rd114, %rd280;
	ld.shared.u64 	%rd116, [_ZZN3cub18CUB_300001_SM_10006detail6reduce28DeviceReduceSingleTileKernelINS2_10policy_hubIxjN4cuda3std3__44plusIxEEE10Policy1000EPxSC_iS9_xxNS7_10__identityEEEvT0_T1_T2_T3_T4_T6_E12temp_storage+32];
	add.s64 	%rd117, %rd115, %rd116;
	ld.shared.u64 	%rd118, [_ZZN3cub18CUB_300001_SM_10006detail6reduce28DeviceReduceSingleTileKernelINS2_10policy_hubIxjN4cuda3std3__44plusIxEEE10Policy1000EPxSC_iS9_xxNS7_10__identityEEEvT0_T1_T2_T3_T4_T6_E12temp_storage+40];
	add.s64 	%rd119, %rd117, %rd118;
	ld.shared.u64 	%rd120, [_ZZN3cub18CUB_300001_SM_10006detail6reduce28DeviceReduceSingleTileKernelINS2_10policy_hubIxjN4cuda3std3__44plusIxEEE10Policy1000EPxSC_iS9_xxNS7_10__identityEEEvT0_T1_T2_T3_T4_T6_E12temp_storage+48];
	add.s64 	%rd121, %rd119, %rd120;
	ld.shared.u64 	%rd122, [_ZZN3cub18CUB_300001_SM_10006detail6reduce28DeviceReduceSingleTileKernelINS2_10policy_hubIxjN4cuda3std3__44plusIxEEE10Policy1000EPxSC_iS9_xxNS7_10__identityEEEvT0_T1_T2_T3_T4_T6_E12temp_storage+56];
	add.s64 	%rd123, %rd121, %rd122;
	ld.shared.u64 	%rd124, [_ZZN3cub18CUB_300001_SM_10006detail6reduce28DeviceReduceSingleTileKernelINS2_10policy_hubIxjN4cuda3std3__44plusIxEEE10Policy1000EPxSC_iS9_xxNS7_10__identityEEEvT0_T1_T2_T3_T4_T6_E12temp_storage+64];
	add.s64 	%rd125, %rd123, %rd124;
	ld.shared.u64 	%rd126, [_ZZN3cub18CUB_300001_SM_10006detail6reduce28DeviceReduceSingleTileKernelINS2_10policy_hubIxjN4cuda3std3__44plusIxEEE10Policy1000EPxSC_iS9_xxNS7_10__identityEEEvT0_T1_T2_T3_T4_T6_E12temp_storage+72];
	add.s64 	%rd127, %rd125, %rd126;
	ld.shared.u64 	%rd128, [_ZZN3cub18CUB_300001_SM_10006detail6reduce28DeviceReduceSingleTileKernelINS2_10policy_hubIxjN4cuda3std3__44plusIxEEE10Policy1000EPxSC_iS9_xxNS7_10__identityEEEvT0_T1_T2_T3_T4_T6_E12temp_storage+80];
	add.s64 	%rd129, %rd127, %rd128;
	ld.shared.u64 	%rd130, [_ZZN3cub18CUB_300001_SM_10006detail6reduce28DeviceReduceSingleTileKernelINS2_10policy_hubIxjN4cuda3std3__44plusIxEEE10Policy1000EPxSC_iS9_xxNS7_10__identityEEEvT0_T1_T2_T3_T4_T6_E12temp_storage+88];
	add.s64 	%rd131, %rd129, %rd130;
	ld.shared.u64 	%rd132, [_ZZN3cub18CUB_300001_SM_10006detail6reduce28DeviceReduceSingleTileKernelINS2_10policy_hubIxjN4cuda3std3__44plusIxEEE10Policy1000EPxSC_iS9_xxNS7_10__identityEEEvT0_T1_T2_T3_T4_T6_E12temp_storage+96];
	add.s64 	%rd133, %rd131, %rd132;
	ld.shared.u64 	%rd134, [_ZZN3cub18CUB_300001_SM_10006detail6reduce28DeviceReduceSingleTileKernelINS2_10policy_hubIxjN4cuda3std3__44plusIxEEE10Policy1000EPxSC_iS9_xxNS7_10__identityEEEvT0_T1_T2_T3_T4_T6_E12temp_storage+104];
	add.s64 	%rd135, %rd133, %rd134;
	ld.shared.u64 	%rd136, [_ZZN3cub18CUB_300001_SM_10006detail6reduce28DeviceReduceSingleTileKernelINS2_10policy_hubIxjN4cuda3std3__44plusIxEEE10Policy1000EPxSC_iS9_xxNS7_10__identityEEEvT0_T1_T2_T3_T4_T6_E12temp_storage+112];
	add.s64 	%rd137, %rd135, %rd136;
	ld.shared.u64 	%rd138, [_ZZN3cub18CUB_300001_SM_10006detail6reduce28DeviceReduceSingleTileKernelINS2_10policy_hubIxjN4cuda3std3__44plusIxEEE10Policy1000EPxSC_iS9_xxNS7_10__identityEEEvT0_T1_T2_T3_T4_T6_E12temp_storage+120];
	add.s64 	%rd139, %rd137, %rd138;
	ld.shared.u64 	%rd140, [_ZZN3cub18CUB_300001_SM_10006detail6reduce28DeviceReduceSingleTileKernelINS2_10policy_hubIxjN4cuda3std3__44plusIxEEE10Policy1000EPxSC_iS9_xxNS7_10__identityEEEvT0_T1_T2_T3_T4_T6_E12temp_storage+128];
	add.s64 	%rd141, %rd139, %rd140;
	ld.shared.u64 	%rd142, [_ZZN3cub18CUB_300001_SM_10006detail6reduce28DeviceReduceSingleTileKernelINS2_10policy_hubIxjN4cuda3std3__44plusIxEEE10Policy1000EPxSC_iS9_xxNS7_10__identityEEEvT0_T1_T2_T3_T4_T6_E12temp_storage+136];
	add.s64 	%rd280, %rd141, %rd142;
$L__BB8_37:
	mov.u32 	%r223, %tid.x;
	setp.ne.s32 	%p56, %r223, 0;
	@%p56 bra 	$L__BB8_39;
	add.s64 	%rd264, %rd280, %rd36;
	st.global.u64 	[%rd1], %rd264;
$L__BB8_39:
	ret;

}
	// .globl	_ZN3cub18CUB_300001_SM_10006detail6reduce28DeviceReduceSingleTileKernelINS2_10policy_hubIxyN4cuda3std3__44plusIxEEE10Policy1000EN6thrust24THRUST_300001_SM_1000_NS10device_ptrIiEEPxyS9_xxNS7_10__identityEEEvT0_T1_T2_T3_T4_T6_
.visible .entry _ZN3cub18CUB_300001_SM_10006detail6reduce28DeviceReduceSingleTileKernelINS2_10policy_hubIxyN4cuda3std3__44plusIxEEE10Policy1000EN6thrust24THRUST_300001_SM_1000_NS10device_ptrIiEEPxyS9_xxNS7_10__identityEEEvT0_T1_T2_T3_T4_T6_(
	.param .align 8 .b8 _ZN3cub18CUB_300001_SM_10006detail6reduce28DeviceReduceSingleTileKernelINS2_10policy_hubIxyN4cuda3std3__44plusIxEEE10Policy1000EN6thrust24THRUST_300001_SM_1000_NS10device_ptrIiEEPxyS9_xxNS7_10__identityEEEvT0_T1_T2_T3_T4_T6__param_0[8],
	.param .u64 .ptr .align 1 _ZN3cub18CUB_300001_SM_10006detail6reduce28DeviceReduceSingleTileKernelINS2_10policy_hubIxyN4cuda3std3__44plusIxEEE10Policy1000EN6thrust24THRUST_300001_SM_1000_NS10device_ptrIiEEPxyS9_xxNS7_10__identityEEEvT0_T1_T2_T3_T4_T6__param_1,
	.param .u64 _ZN3cub18CUB_300001_SM_10006detail6reduce28DeviceReduceSingleTileKernelINS2_10policy_hubIxyN4cuda3std3__44plusIxEEE10Policy1000EN6thrust24THRUST_300001_SM_1000_NS10device_ptrIiEEPxyS9_xxNS7_10__identityEEEvT0_T1_T2_T3_T4_T6__param_2,
	.param .align 1 .b8 _ZN3cub18CUB_300001_SM_10006detail6reduce28DeviceReduceSingleTileKernelINS2_10policy_hubIxyN4cuda3std3__44plusIxEEE10Policy1000EN6thrust24THRUST_300001_SM_1000_NS10device_ptrIiEEPxyS9_xxNS7_10__identityEEEvT0_T1_T2_T3_T4_T6__param_3[1],
	.param .u64 _ZN3cub18CUB_300001_SM_10006detail6reduce28DeviceReduceSingleTileKernelINS2_10policy_hubIxyN4cuda3std3__44plusIxEEE10Policy1000EN6thrust24THRUST_300001_SM_1000_NS10device_ptrIiEEPxyS9_xxNS7_10__identityEEEvT0_T1_T2_T3_T4_T6__param_4,
	.param .align 1 .b8 _ZN3cub18CUB_300001_SM_10006detail6reduce28DeviceReduceSingleTileKernelINS2_10policy_hubIxyN4cuda3std3__44plusIxEEE10Policy1000EN6thrust24THRUST_300001_SM_1000_NS10device_ptrIiEEPxyS9_xxNS7_10__identityEEEvT0_T1_T2_T3_T4_T6__param_5[1]
)
.maxntid 512
.minnctapersm 1
{
	.reg .pred 	%p<67>;
	.reg .b32 	%r<246>;
	.reg .b64 	%rd<403>;
	// demoted variable
	.shared .align 8 .b8 _ZZN3cub18CUB_300001_SM_10006detail6reduce28DeviceReduceSingleTileKernelINS2_10policy_hubIxyN4cuda3std3__44plusIxEEE10Policy1000EN6thrust24THRUST_300001_SM_1000_NS10device_ptrIiEEPxyS9_xxNS7_10__identityEEEvT0_T1_T2_T3_T4_T6_E12temp_storage[152];
	ld.param.u64 	%rd57, [_ZN3cub18CUB_300001_SM_10006detail6reduce28DeviceReduceSingleTileKernelINS2_10policy_hubIxyN4cuda3std3__44plusIxEEE10Policy1000EN6thrust24THRUST_300001_SM_1000_NS10device_ptrIiEEPxyS9_xxNS7_10__identityEEEvT0_T1_T2_T3_T4_T6__param_0];
	ld.param.u64 	%rd60, [_ZN3cub18CUB_300001_SM_10006detail6reduce28DeviceReduceSingleTileKernelINS2_10policy_hubIxyN4cuda3std3__44plusIxEEE10Policy1000EN6thrust24THRUST_300001_SM_1000_NS10device_ptrIiEEPxyS9_xxNS7_10__identityEEEvT0_T1_T2_T3_T4_T6__param_1];
	ld.param.u64 	%rd58, [_ZN3cub18CUB_300001_SM_10006detail6reduce28DeviceReduceSingleTileKernelINS2_10policy_hubIxyN4cuda3std3__44plusIxEEE10Policy1000EN6thrust24THRUST_300001_SM_1000_NS10device_ptrIiEEPxyS9_xxNS7_10__identityEEEvT0_T1_T2_T3_T4_T6__param_2];
	ld.param.u64 	%rd59, [_ZN3cub18CUB_300001_SM_10006detail6reduce28DeviceReduceSingleTileKernelINS2_10policy_hubIxyN4cuda3std3__44plusIxEEE10Policy1000EN6thrust24THRUST_300001_SM_1000_NS10device_ptrIiEEPxyS9_xxNS7_10__identityEEEvT0_T1_T2_T3_T4_T6__param_4];
	cvta.to.global.u64 	%rd1, %rd60;
	setp.ne.s64 	%p1, %rd58, 0;
	@%p1 bra 	$L__BB9_3;
	mov.u32 	%r231, %tid.x;
	setp.ne.s32 	%p66, %r231, 0;
	@%p66 bra 	$L__BB9_51;
	st.global.u64 	[%rd1], %rd59;
	bra.uni 	$L__BB9_51;
$L__BB9_3:
	cvta.to.global.u64 	%rd2, %rd57;
	setp.gt.u64 	%p2, %rd58, 3583;
	@%p2 bra 	$L__BB9_28;
	cvt.u32.u64 	%r1, %rd58;
	mov.u32 	%r2, %tid.x;
	setp.ge.u32 	%p24, %r2, %r1;
	mov.b64 	%rd386, 0;
	mov.u32 	%r235, %r2;
	@%p24 bra 	$L__BB9_6;
	mul.wide.u32 	%rd207, %r2, 4;
	add.s64 	%rd208, %rd2, %rd207;
	ld.global.s32 	%rd386, [%rd208];
	add.s32 	%r235, %r2, 512;
$L__BB9_6:
	setp.ge.u32 	%p25, %r235, %r1;
	@%p25 bra 	$L__BB9_19;
	not.b32 	%r108, %r235;
	add.s32 	%r109, %r108, %r1;
	shr.u32 	%r110, %r109, 9;
	add.s32 	%r5, %r110, 1;
	and.b32  	%r6, %r5, 15;
	setp.lt.u32 	%p26, %r109, 7680;
	@%p26 bra 	$L__BB9_10;
	and.b32  	%r111, %r5, 16777200;
	neg.s32 	%r233, %r111;
	mul.wide.u32 	%rd210, %r235, 4;
	add.s64 	%rd211, %rd210, %rd2;
	add.s64 	%rd377, %rd211, 16384;
$L__BB9_9:
	.pragma "nounroll";
	ld.global.s32 	%rd212, [%rd377+-16384];
	add.s64 	%rd213, %rd386, %rd212;
	ld.global.s32 	%rd214, [%rd377+-14336];
	add.s64 	%rd215, %rd213, %rd214;
	ld.global.s32 	%rd216, [%rd377+-12288];
	add.s64 	%rd217, %rd215, %rd216;
	ld.global.s32 	%rd218, [%rd377+-10240];
	add.s64 	%rd219, %rd217, %rd218;
	ld.global.s32 	%rd220, [%rd377+-8192];
	add.s64 	%rd221, %rd219, %rd220;
	ld.global.s32 	%rd222, [%rd377+-6144];
	add.s64 	%rd223, %rd221, %rd222;
	ld.global.s32 	%rd224, [%rd377+-4096];
	add.s64 	%rd225, %rd223, %rd224;
	ld.global.s32 	%rd226, [%rd377+-2048];
	add.s64 	%rd227, %rd225, %rd226;
	ld.global.s32 	%rd228, [%rd377];
	add.s64 	%rd229, %rd227, %rd228;
	ld.global.s32 	%rd230, [%rd377+2048];
	add.s64 	%rd231, %rd229, %rd230;
	ld.global.s32 	%rd232, [%rd377+4096];
	add.s64 	%rd233, %rd231, %rd232;
	ld.global.s32 	%rd234, [%rd377+6144];
	add.s64 	%rd235, %rd233, %rd234;
	ld.global.s32 	%rd236, [%rd377+8192];
	add.s64 	%rd237, %rd235, %rd236;
	ld.global.s32 	%rd238, [%rd377+10240];
	add.s64 	%rd239, %rd237, %rd238;
	ld.global.s32 	%rd240, [%rd377+12288];
	add.s64 	%rd241, %rd239, %rd240;
	ld.global.s32 	%rd242, [%rd377+14336];
	add.s64 	%rd386, %rd241, %rd242;
	add.s32 	%r235, %r235, 8192;
	add.s32 	%r233, %r233, 16;
	add.s64 	%rd377, %rd377, 32768;
	setp.ne.s32 	%p27, %r233, 0;
	@%p27 bra 	$L__BB9_9;
$L__BB9_10:
	setp.eq.s32 	%p28, %r6, 0;
	@%p28 bra 	$L__BB9_19;
	and.b32  	%r13, %r5, 7;
	setp.lt.u32 	%p29, %r6, 8;
	@%p29 bra 	$L__BB9_13;
	mul.wide.s32 	%rd244, %r235, 4;
	add.s64 	%rd245, %rd2, %rd244;
	ld.global.s32 	%rd246, [%rd245];
	add.s64 	%rd247, %rd386, %rd246;
	ld.global.s32 	%rd248, [%rd245+2048];
	add.s64 	%rd249, %rd247, %rd248;
	ld.global.s32 	%rd250, [%rd245+4096];
	add.s64 	%rd251, %rd249, %rd250;
	ld.global.s32 	%rd252, [%rd245+6144];
	add.s64 	%rd253, %rd251, %rd252;
	ld.global.s32 	%rd254, [%rd245+8192];
	add.s64 	%rd255, %rd253, %rd254;
	ld.global.s32 	%rd256, [%rd245+10240];
	add.s64 	%rd257, %rd255, %rd256;
	ld.global.s32 	%rd258, [%rd245+12288];
	add.s64 	%rd259, %rd257, %rd258;
	ld.global.s32 	%rd260, [%rd245+14336];
	add.s64 	%rd386, %rd259, %rd260;
	add.s32 	%r235, %r235, 4096;
$L__BB9_13:
	setp.eq.s32 	%p30, %r13, 0;
	@%p30 bra 	$L__BB9_19;
	and.b32  	%r16, %r5, 3;
	setp.lt.u32 	%p31, %r13, 4;
	@%p31 bra 	$L__BB9_16;
	mul.wide.s32 	%rd262, %r235, 4;
	add.s64 	%rd263, %rd2, %rd262;
	ld.global.s32 	%rd264, [%rd263];
	add.s64 	%rd265, %rd386, %rd264;
	ld.global.s32 	%rd266, [%rd263+2048];
	add.s64 	%rd267, %rd265, %rd266;
	ld.global.s32 	%rd268, [%rd263+4096];
	add.s64 	%rd269, %rd267, %rd268;
	ld.global.s32 	%rd270, [%rd263+6144];
	add.s64 	%rd386, %rd269, %rd270;
	add.s32 	%r235, %r235, 2048;
$L__BB9_16:
	setp.eq.s32 	%p32, %r16, 0;
	@%p32 bra 	$L__BB9_19;
	neg.s32 	%r238, %r16;
$L__BB9_18:
	.pragma "nounroll";
	mul.wide.s32 	%rd271, %r235, 4;
	add.s64 	%rd272, %rd2, %rd271;
	ld.global.s32 	%rd273, [%rd272];
	add.s64 	%rd386, %rd386, %rd273;
	add.s32 	%r235, %r235, 512;
	add.s32 	%r238, %r238, 1;
	setp.ne.s32 	%p33, %r238, 0;
	@%p33 bra 	$L__BB9_18;
$L__BB9_19:
	setp.lt.u64 	%p34, %rd58, 512;
	@%p34 bra 	$L__BB9_24;
	// begin inline asm
	mov.u32 %r175, %laneid;
	// end inline asm
	mov.b64 	{%r177, %r182}, %rd386;
	mov.b32 	%r183, 1;
	mov.b32 	%r224, 31;
	mov.b32 	%r225, -1;
	// begin inline asm
	shfl.sync.down.b32 %r176, %r177, %r183, %r224, %r225;
	// end inline asm
	// begin inline asm
	shfl.sync.down.b32 %r181, %r182, %r183, %r224, %r225;
	// end inline asm
	mov.b64 	%rd332, {%r176, %r181};
	setp.gt.s32 	%p58, %r175, 30;
	selp.b64 	%rd333, 0, %rd332, %p58;
	add.s64 	%rd334, %rd333, %rd386;
	mov.b64 	{%r187, %r192}, %rd334;
	mov.b32 	%r193, 2;
	// begin inline asm
	shfl.sync.down.b32 %r186, %r187, %r193, %r224, %r225;
	// end inline asm
	// begin inline asm
	shfl.sync.down.b32 %r191, %r192, %r193, %r224, %r225;
	// end inline asm
	mov.b64 	%rd335, {%r186, %r191};
	setp.gt.s32 	%p59, %r175, 29;
	selp.b64 	%rd336, 0, %rd335, %p59;
	add.s64 	%rd337, %rd336, %rd334;
	mov.b64 	{%r197, %r202}, %rd337;
	mov.b32 	%r203, 4;
	// begin inline asm
	shfl.sync.down.b32 %r196, %r197, %r203, %r224, %r225;
	// end inline asm
	// begin inline asm
	shfl.sync.down.b32 %r201, %r202, %r203, %r224, %r225;
	// end inline asm
	mov.b64 	%rd338, {%r196, %r201};
	setp.gt.s32 	%p60, %r175, 27;
	selp.b64 	%rd339, 0, %rd338, %p60;
	add.s64 	%rd340, %rd339, %rd337;
	mov.b64 	{%r207, %r212}, %rd340;
	mov.b32 	%r213, 8;
	// begin inline asm
	shfl.sync.down.b32 %r206, %r207, %r213, %r224, %r225;
	// end inline asm
	// begin inline asm
	shfl.sync.down.b32 %r211, %r212, %r213, %r224, %r225;
	// end inline asm
	mov.b64 	%rd341, {%r206, %r211};
	setp.gt.s32 	%p61, %r175, 23;
	selp.b64 	%rd342, 0, %rd341, %p61;
	add.s64 	%rd343, %rd342, %rd340;
	mov.b64 	{%r217, %r222}, %rd343;
	mov.b32 	%r223, 16;
	// begin inline asm
	shfl.sync.down.b32 %r216, %r217, %r223, %r224, %r225;
	// end inline asm
	// begin inline asm
	shfl.sync.down.b32 %r221, %r222, %r223, %r224, %r225;
	// end inline asm
	mov.b64 	%rd344, {%r216, %r221};
	setp.gt.s32 	%p62, %r175, 15;
	selp.b64 	%rd345, 0, %rd344, %p62;
	add.s64 	%rd402, %rd345, %rd343;
	setp.ne.s32 	%p63, %r175, 0;
	@%p63 bra 	$L__BB9_22;
	shr.u32 	%r226, %r2, 2;
	and.b32  	%r227, %r226, 248;
	mov.u32 	%r228, _ZZN3cub18CUB_300001_SM_10006detail6reduce28DeviceReduceSingleTileKernelINS2_10policy_hubIxyN4cuda3std3__44plusIxEEE10Policy1000EN6thrust24THRUST_300001_SM_1000_NS10device_ptrIiEEPxyS9_xxNS7_10__identityEEEvT0_T1_T2_T3_T4_T6_E12temp_storage;
	add.s32 	%r229, %r228, %r227;
	st.shared.u64 	[%r229+16], %rd402;
$L__BB9_22:
	bar.sync 	0;
	setp.ne.s32 	%p64, %r2, 0;
	@%p64 bra 	$L__BB9_49;
	ld.shared.u64 	%rd346, [_ZZN3cub18CUB_300001_SM_10006detail6reduce28DeviceReduceSingleTileKernelINS2_10policy_hubIxyN4cuda3std3__44plusIxEEE10Policy1000EN6thrust24THRUST_300001_SM_1000_NS10device_ptrIiEEPxyS9_xxNS7_10__identityEEEvT0_T1_T2_T3_T4_T6_E12temp_storage+24];
	add.s64 	%rd347, %rd346, %rd402;
	ld.shared.u64 	%rd348, [_ZZN3cub18CUB_300001_SM_10006detail6reduce28DeviceReduceSingleTileKernelINS2_10policy_hubIxyN4cuda3std3__44plusIxEEE10Policy1000EN6thrust24THRUST_300001_SM_1000_NS10device_ptrIiEEPxyS9_xxNS7_10__identityEEEvT0_T1_T2_T3_T4_T6_E12temp_storage+32];
	add.s64 	%rd349, %rd347, %rd348;
	ld.shared.u64 	%rd350, [_ZZN3cub18CUB_300001_SM_10006detail6reduce28DeviceReduceSingleTileKernelINS2_10policy_hubIxyN4cuda3std3__44plusIxEEE10Policy1000EN6thrust24THRUST_300001_SM_1000_NS10device_ptrIiEEPxyS9_xxNS7_10__identityEEEvT0_T1_T2_T3_T4_T6_E12temp_storage+40];
	add.s64 	%rd351, %rd349, %rd350;
	ld.shared.u64 	%rd352, [_ZZN3cub18CUB_300001_SM_10006detail6reduce28DeviceReduceSingleTileKernelINS2_10policy_hubIxyN4cuda3std3__44plusIxEEE10Policy1000EN6thrust24THRUST_300001_SM_1000_NS10device_ptrIiEEPxyS9_xxNS7_10__identityEEEvT0_T1_T2_T3_T4_T6_E12temp_storage+48];
	add.s64 	%rd353, %rd351, %rd352;
	ld.shared.u64 	%rd354, [_ZZN3cub18CUB_300001_SM_10006detail6reduce28DeviceReduceSingleTileKernelINS2_10policy_hubIxyN4cuda3std3__44plusIxEEE10Policy1000EN6thrust24THRUST_300001_SM_1000_NS10device_ptrIiEEPxyS9_xxNS7_10__identityEEEvT0_T1_T2_T3_T4_T6_E12temp_storage+56];
	add.s64 	%rd355, %rd353, %rd354;
	ld.shared.u64 	%rd356, [_ZZN3cub18CUB_300001_SM_10006detail6reduce28DeviceReduceSingleTileKernelINS2_10policy_hubIxyN4cuda3std3__44plusIxEEE10Policy1000EN6thrust24THRUST_300001_SM_1000_NS10device_ptrIiEEPxyS9_xxNS7_10__identityEEEvT0_T1_T2_T3_T4_T6_E12temp_storage+64];
	add.s64 	%rd357, %rd355, %rd356;
	ld.shared.u64 	%rd358, [_ZZN3cub18CUB_300001_SM_10006detail6reduce28DeviceReduceSingleTileKernelINS2_10policy_hubIxyN4cuda3std3__44plusIxEEE10Policy1000EN6thrust24THRUST_300001_SM_1000_NS10device_ptrIiEEPxyS9_xxNS7_10__identityEEEvT0_T1_T2_T3_T4_T6_E12temp_storage+72];
	add.s64 	%rd359, %rd357, %rd358;
	ld.shared.u64 	%rd360, [_ZZN3cub18CUB_300001_SM_10006detail6reduce28DeviceReduceSingleTileKernelINS2_10policy_hubIxyN4cuda3std3__44plusIxEEE10Policy1000EN6thrust24THRUST_300001_SM_1000_NS10device_ptrIiEEPxyS9_xxNS7_10__identityEEEvT0_T1_T2_T3_T4_T6_E12temp_storage+80];
	add.s64 	%rd361, %rd359, %rd360;
	ld.shared.u64 	%rd362, [_ZZN3cub18CUB_300001_SM_10006detail6reduce28DeviceReduceSingleTileKernelINS2_10policy_hubIxyN4cuda3std3__44plusIxEEE10Policy1000EN6thrust24THRUST_300001_SM_1000_NS10device_ptrIiEEPxyS9_xxNS7_10__identityEEEvT0_T1_T2_T3_T4_T6_E12temp_storage+88];
	add.s64 	%rd363, %rd361, %rd362;
	ld.shared.u64 	%rd364, [_ZZN3cub18CUB_300001_SM_10006detail6reduce28DeviceReduceSingleTileKernelINS2_10policy_hubIxyN4cuda3std3__44plusIxEEE10Policy1000EN6thrust24THRUST_300001_SM_1000_NS10device_ptrIiEEPxyS9_xxNS7_10__identityEEEvT0_T1_T2_T3_T4_T6_E12temp_storage+96];
	add.s64 	%rd365, %rd363, %rd364;
	ld.shared.u64 	%rd366, [_ZZN3cub18CUB_300001_SM_10006detail6reduce28DeviceReduceSingleTileKernelINS2_10policy_hubIxyN4cuda3std3__44plusIxEEE10Policy1000EN6thrust24THRUST_300001_SM_1000_NS10device_ptrIiEEPxyS9_xxNS7_10__identityEEEvT0_T1_T2_T3_T4_T6_E12temp_storage+104];
	add.s64 	%rd367, %rd365, %rd366;
	ld.shared.u64 	%rd368, [_ZZN3cub18CUB_300001_SM_10006detail6reduce28DeviceReduceSingleTileKernelINS2_10policy_hubIxyN4cuda3std3__44plusIxEEE10Policy1000EN6thrust24THRUST_300001_SM_1000_NS10device_ptrIiEEPxyS9_xxNS7_10__identityEEEvT0_T1_T2_T3_T4_T6_E12temp_storage+112];
	add.s64 	%rd369, %rd367, %rd368;
	ld.shared.u64 	%rd370, [_ZZN3cub18CUB_300001_SM_10006detail6reduce28DeviceReduceSingleTileKernelINS2_10policy_hubIxyN4cuda3std3__44plusIxEEE10Policy1000EN6thrust24THRUST_300001_SM_1000_NS10device_ptrIiEEPxyS9_xxNS7_10__identityEEEvT0_T1_T2_T3_T4_T6_E12temp_storage+120];
	add.s64 	%rd371, %rd369, %rd370;
	ld.shared.u64 	%rd372, [_ZZN3cub18CUB_300001_SM_10006detail6reduce28DeviceReduceSingleTileKernelINS2_10policy_hubIxyN4cuda3std3__44plusIxEEE10Policy1000EN6thrust24THRUST_300001_SM_1000_NS10device_ptrIiEEPxyS9_xxNS7_10__identityEEEvT0_T1_T2_T3_T4_T6_E12temp_storage+128];
	add.s64 	%rd373, %rd371, %rd372;
	ld.shared.u64 	%rd374, [_ZZN3cub18CUB_300001_SM_10006detail6reduce28DeviceReduceSingleTileKernelINS2_10policy_hubIxyN4cuda3std3__44plusIxEEE10Policy1000EN6thrust24THRUST_300001_SM_1000_NS10device_ptrIiEEPxyS9_xxNS7_10__identityEEEvT0_T1_T2_T3_T4_T6_E12temp_storage+136];
	add.s64 	%rd402, %rd373, %rd374;
	bra.uni 	$L__BB9_49;
$L__BB9_24:
	// begin inline asm
	mov.u32 %r112, %laneid;
	// end inline asm
	and.b32  	%r163, %r2, 992;
	add.s32 	%r164, %r163, 32;
	setp.gt.u32 	%p35, %r164, %r1;
	not.b32 	%r165, %r163;
	add.s32 	%r166, %r1, %r165;
	selp.b32 	%r161, %r166, 31, %p35;
	mov.b64 	{%r114, %r119}, %rd386;
	mov.b32 	%r120, 1;
	mov.b32 	%r162, -1;
	// begin inline asm
	shfl.sync.down.b32 %r113, %r114, %r120, %r161, %r162;
	// end inline asm
	// begin inline asm
	shfl.sync.down.b32 %r118, %r119, %r120, %r161, %r162;
	// end inline asm
	mov.b64 	%rd274, {%r113, %r118};
	setp.lt.s32 	%p36, %r112, %r161;
	selp.b64 	%rd275, %rd274, 0, %p36;
	add.s64 	%rd276, %rd275, %rd386;
	mov.b64 	{%r124, %r129}, %rd276;
	mov.b32 	%r130, 2;
	// begin inline asm
	shfl.sync.down.b32 %r123, %r124, %r130, %r161, %r162;
	// end inline asm
	// begin inline asm
	shfl.sync.down.b32 %r128, %r129, %r130, %r161, %r162;
	// end inline asm
	mov.b64 	%rd277, {%r123, %r128};
	add.s32 	%r167, %r112, 2;
	setp.gt.s32 	%p37, %r167, %r161;
	selp.b64 	%rd278, 0, %rd277, %p37;
	add.s64 	%rd279, %rd278, %rd276;
	mov.b64 	{%r134, %r139}, %rd279;
	mov.b32 	%r140, 4;
	// begin inline asm
	shfl.sync.down.b32 %r133, %r134, %r140, %r161, %r162;
	// end inline asm
	// begin inline asm
	shfl.sync.down.b32 %r138, %r139, %r140, %r161, %r162;
	// end inline asm
	mov.b64 	%rd280, {%r133, %r138};
	add.s32 	%r168, %r112, 4;
	setp.gt.s32 	%p38, %r168, %r161;
	selp.b64 	%rd281, 0, %rd280, %p38;
	add.s64 	%rd282, %rd281, %rd279;
	mov.b64 	{%r144, %r149}, %rd282;
	mov.b32 	%r150, 8;
	// begin inline asm
	shfl.sync.down.b32 %r143, %r144, %r150, %r161, %r162;
	// end inline asm
	// begin inline asm
	shfl.sync.down.b32 %r148, %r149, %r150, %r161, %r162;
	// end inline asm
	mov.b64 	%rd283, {%r143, %r148};
	add.s32 	%r169, %r112, 8;
	setp.gt.s32 	%p39, %r169, %r161;
	selp.b64 	%rd284, 0, %rd283, %p39;
	add.s64 	%rd285, %rd284, %rd282;
	mov.b64 	{%r154, %r159}, %rd285;
	mov.b32 	%r160, 16;
	// begin inline asm
	shfl.sync.down.b32 %r153, %r154, %r160, %r161, %r162;
	// end inline asm
	// begin inline asm
	shfl.sync.down.b32 %r158, %r159, %r160, %r161, %r162;
	// end inline asm
	mov.b64 	%rd286, {%r153, %r158};
	add.s32 	%r170, %r112, 16;
	setp.gt.s32 	%p40, %r170, %r161;
	selp.b64 	%rd287, 0, %rd286, %p40;
	add.s64 	%rd402, %rd287, %rd285;
	setp.ne.s32 	%p41, %r112, 0;
	@%p41 bra 	$L__BB9_26;
	shr.u32 	%r171, %r2, 2;
	and.b32  	%r172, %r171, 248;
	mov.u32 	%r173, _ZZN3cub18CUB_300001_SM_10006detail6reduce28DeviceReduceSingleTileKernelINS2_10policy_hubIxyN4cuda3std3__44plusIxEEE10Policy1000EN6thrust24THRUST_300001_SM_1000_NS10device_ptrIiEEPxyS9_xxNS7_10__identityEEEvT0_T1_T2_T3_T4_T6_E12temp_storage;
	add.s32 	%r174, %r173, %r172;
	st.shared.u64 	[%r174+16], %rd402;
$L__BB9_26:
	bar.sync 	0;
	setp.ne.s32 	%p42, %r2, 0;
	@%p42 bra 	$L__BB9_49;
	setp.gt.u64 	%p43, %rd58, 32;
	ld.shared.u64 	%rd288, [_ZZN3cub18CUB_300001_SM_10006detail6reduce28DeviceReduceSingleTileKernelINS2_10policy_hubIxyN4cuda3std3__44plusIxEEE10Policy1000EN6thrust24THRUST_300001_SM_1000_NS10device_ptrIiEEPxyS9_xxNS7_10__identityEEEvT0_T1_T2_T3_T4_T6_E12temp_storage+24];
	selp.b64 	%rd289, %rd288, 0, %p43;
	add.s64 	%rd290, %rd289, %rd402;
	setp.gt.u64 	%p44, %rd58, 64;
	ld.shared.u64 	%rd291, [_ZZN3cub18CUB_300001_SM_10006detail6reduce28DeviceReduceSingleTileKernelINS2_10policy_hubIxyN4cuda3std3__44plusIxEEE10Policy1000EN6thrust24THRUST_300001_SM_1000_NS10device_ptrIiEEPxyS9_xxNS7_10__identityEEEvT0_T1_T2_T3_T4_T6_E12temp_storage+32];
	selp.b64 	%rd292, %rd291, 0, %p44;
	add.s64 	%rd293, %rd290, %rd292;
	setp.gt.u64 	%p45, %rd58, 96;
	ld.shared.u64 	%rd294, [_ZZN3cub18CUB_300001_SM_10006detail6reduce28DeviceReduceSingleTileKernelINS2_10policy_hubIxyN4cuda3std3__44plusIxEEE10Policy1000EN6thrust24THRUST_300001_SM_1000_NS10device_ptrIiEEPxyS9_xxNS7_10__identityEEEvT0_T1_T2_T3_T4_T6_E12temp_storage+40];
	selp.b64 	%rd295, %rd294, 0, %p45;
	add.s64 	%rd296, %rd293, %rd295;
	setp.gt.u64 	%p46, %rd58, 128;
	ld.shared.u64 	%rd297, [_ZZN3cub18CUB_300001_SM_10006detail6reduce28DeviceReduceSingleTileKernelINS2_10policy_hubIxyN4cuda3std3__44plusIxEEE10Policy1000EN6thrust24THRUST_300001_SM_1000_NS10device_ptrIiEEPxyS9_xxNS7_10__identityEEEvT0_T1_T2_T3_T4_T6_E12temp_storage+48];
	selp.b64 	%rd298, %rd297, 0, %p46;
	add.s64 	%rd299, %rd296, %rd298;
	setp.gt.u64 	%p47, %rd58, 160;
	ld.shared.u64 	%rd300, [_ZZN3cub18CUB_300001_SM_10006detail6reduce28DeviceReduceSingleTileKernelINS2_10policy_hubIxyN4cuda3std3__44plusIxEEE10Policy1000EN6thrust24THRUST_300001_SM_1000_NS10device_ptrIiEEPxyS9_xxNS7_10__identityEEEvT0_T1_T2_T3_T4_T6_E12temp_storage+56];
	selp.b64 	%rd301, %rd300, 0, %p47;
	add.s64 	%rd302, %rd299, %rd301;
	setp.gt.u64 	%p48, %rd58, 192;
	ld.shared.u64 	%rd303, [_ZZN3cub18CUB_300001_SM_10006detail6reduce28DeviceReduceSingleTileKernelINS2_10policy_hubIxyN4cuda3std3__44plusIxEEE10Policy1000EN6thrust24THRUST_300001_SM_1000_NS10device_ptrIiEEPxyS9_xxNS7_10__identityEEEvT0_T1_T2_T3_T4_T6_E12temp_storage+64];
	selp.b64 	%rd304, %rd303, 0, %p48;
	add.s64 	%rd305, %rd302, %rd304;
	setp.gt.u64 	%p49, %rd58, 224;
	ld.shared.u64 	%rd306, [_ZZN3cub18CUB_300001_SM_10006detail6reduce28DeviceReduceSingleTileKernelINS2_10policy_hubIxyN4cuda3std3__44plusIxEEE10Policy1000EN6thrust24THRUST_300001_SM_1000_NS10device_ptrIiEEPxyS9_xxNS7_10__identityEEEvT0_T1_T2_T3_T4_T6_E12temp_storage+72];
	selp.b64 	%rd307, %rd306, 0, %p49;
	add.s64 	%rd308, %rd305, %rd307;
	setp.gt.u64 	%p50, %rd58, 256;
	ld.shared.u64 	%rd309, [_ZZN3cub18CUB_300001_SM_10006detail6reduce28DeviceReduceSingleTileKernelINS2_10policy_hubIxyN4cuda3std3__44plusIxEEE10Policy1000EN6thrust24THRUST_300001_SM_1000_NS10device_ptrIiEEPxyS9_xxNS7_10__identityEEEvT0_T1_T2_T3_T4_T6_E12temp_storage+80];
	selp.b64 	%rd310, %rd309, 0, %p50;
	add.s64 	%rd311, %rd308, %rd310;
	setp.gt.u64 	%p51, %rd58, 288;
	ld.shared.u64 	%rd312, [_ZZN3cub18CUB_300001_SM_10006detail6reduce28DeviceReduceSingleTileKernelINS2_10policy_hubIxyN4cuda3std3__44plusIxEEE10Policy1000EN6thrust24THRUST_300001_SM_1000_NS10device_ptrIiEEPxyS9_xxNS7_10__identityEEEvT0_T1_T2_T3_T4_T6_E12temp_storage+88];
	selp.b64 	%rd313, %rd312, 0, %p51;
	add.s64 	%rd314, %rd311, %rd313;
	setp.gt.u64 	%p52, %rd58, 320;
	ld.shared.u64 	%rd315, [_ZZN3cub18CUB_300001_SM_10006detail6reduce28DeviceReduceSingleTileKernelINS2_10policy_hubIxyN4cuda3std3__44plusIxEEE10Policy1000EN6thrust24THRUST_300001_SM_1000_NS10device_ptrIiEEPxyS9_xxNS7_10__identityEEEvT0_T1_T2_T3_T4_T6_E12temp_storage+96];
	selp.b64 	%rd316, %rd315, 0, %p52;
	add.s64 	%rd317, %rd314, %rd316;
	setp.gt.u64 	%p53, %rd58, 352;
	ld.shared.u64 	%rd318, [_ZZN3cub18CUB_300001_SM_10006detail6reduce28DeviceReduceSingleTileKernelINS2_10policy_hubIxyN4cuda3std3__44plusIxEEE10Policy1000EN6thrust24THRUST_300001_SM_1000_NS10device_ptrIiEEPxyS9_xxNS7_10__identityEEEvT0_T1_T2_T3_T4_T6_E12temp_storage+104];
	selp.b64 	%rd319, %rd318, 0, %p53;
	add.s64 	%rd320, %rd317, %rd319;
	setp.gt.u64 	%p54, %rd58, 384;
	ld.shared.u64 	%rd321, [_ZZN3cub18CUB_300001_SM_10006detail6reduce28DeviceReduceSingleTileKernelINS2_10policy_hubIxyN4cuda3std3__44plusIxEEE10Policy1000EN6thrust24THRUST_300001_SM_1000_NS10device_ptrIiEEPxyS9_xxNS7_10__identityEEEvT0_T1_T2_T3_T4_T6_E12temp_storage+112];
	selp.b64 	%rd322, %rd321, 0, %p54;
	add.s64 	%rd323, %rd320, %rd322;
	setp.gt.u64 	%p55, %rd58, 416;
	ld.shared.u64 	%rd324, [_ZZN3cub18CUB_300001_SM_10006detail6reduce28DeviceReduceSingleTileKernelINS2_10policy_hubIxyN4cuda3std3__44plusIxEEE10Policy1000EN6thrust24THRUST_300001_SM_1000_NS10device_ptrIiEEPxyS9_xxNS7_10__identityEEEvT0_T1_T2_T3_T4_T6_E12temp_storage+120];
	selp.b64 	%rd325, %rd324, 0, %p55;
	add.s64 	%rd326, %rd323, %rd325;
	setp.gt.u64 	%p56, %rd58, 448;
	ld.shared.u64 	%rd327, [_ZZN3cub18CUB_300001_SM_10006detail6reduce28DeviceReduceSingleTileKernelINS2_10policy_hubIxyN4cuda3std3__44plusIxEEE10Policy1000EN6thrust24THRUST_300001_SM_1000_NS10device_ptrIiEEPxyS9_xxNS7_10__identityEEEvT0_T1_T2_T3_T4_T6_E12temp_storage+128];
	selp.b64 	%rd328, %rd327, 0, %p56;
	add.s64 	%rd329, %rd326, %rd328;
	setp.gt.u64 	%p57, %rd58, 480;
	ld.shared.u64 	%rd330, [_ZZN3cub18CUB_300001_SM_10006detail6reduce28DeviceReduceSingleTileKernelINS2_10policy_hubIxyN4cuda3std3__44plusIxEEE10Policy1000EN6thrust24THRUST_300001_SM_1000_NS10device_ptrIiEEPxyS9_xxNS7_10__identityEEEvT0_T1_T2_T3_T4_T6_E12temp_storage+136];
	selp.b64 	%rd331, %rd330, 0, %p57;
	add.s64 	%rd402, %rd329, %rd331;
	bra.uni 	$L__BB9_49;
$L__BB9_28:
	mov.u32 	%r24, %tid.x;
	cvt.u64.u32 	%rd25, %r24;
	mul.wide.u32 	%rd62, %r24, 4;
	add.s64 	%rd26, %rd2, %rd62;
	ld.global.s32 	%rd63, [%rd26];
	ld.global.s32 	%rd64, [%rd26+2048];
	ld.global.s32 	%rd65, [%rd26+4096];
	ld.global.s32 	%rd66, [%rd26+6144];
	ld.global.s32 	%rd67, [%rd26+8192];
	ld.global.s32 	%rd68, [%rd26+10240];
	ld.global.s32 	%rd69, [%rd26+12288];
	add.s64 	%rd70, %rd64, %rd63;
	add.s64 	%rd71, %rd70, %rd65;
	add.s64 	%rd72, %rd71, %rd66;
	add.s64 	%rd73, %rd72, %rd67;
	add.s64 	%rd74, %rd73, %rd68;
	add.s64 	%rd401, %rd74, %rd69;
	add.s64 	%rd28, %rd58, -3584;
	setp.lt.u64 	%p3, %rd28, 3584;
	mov.b64 	%rd390, 3584;
	@%p3 bra 	$L__BB9_32;
	mov.b64 	%rd390, 3584;
$L__BB9_30:
	shl.b64 	%rd76, %rd390, 2;
	add.s64 	%rd77, %rd26, %rd76;
	ld.global.s32 	%rd78, [%rd77];
	ld.global.s32 	%rd79, [%rd77+2048];
	ld.global.s32 	%rd80, [%rd77+4096];
	ld.global.s32 	%rd81, [%rd77+6144];
	ld.global.s32 	%rd82, [%rd77+8192];
	ld.global.s32 	%rd83, [%rd77+10240];
	ld.global.s32 	%rd84, [%rd77+12288];
	add.s64 	%rd85, %rd401, %rd78;
	add.s64 	%rd86, %rd85, %rd79;
	add.s64 	%rd87, %rd86, %rd80;
	add.s64 	%rd88, %rd87, %rd81;
	add.s64 	%rd89, %rd88, %rd82;
	add.s64 	%rd90, %rd89, %rd83;
	add.s64 	%rd401, %rd90, %rd84;
	sub.s64 	%rd91, %rd58, %rd390;
	setp.lt.u64 	%p4, %rd91, 3584;
	@%p4 bra 	$L__BB9_45;
	add.s64 	%rd390, %rd390, 3584;
	setp.le.u64 	%p5, %rd390, %rd28;
	@%p5 bra 	$L__BB9_30;
$L__BB9_32:
	setp.le.u64 	%p6, %rd58, %rd390;
	cvt.u32.u64 	%r42, %rd390;
	cvt.u32.u64 	%r43, %rd58;
	sub.s32 	%r44, %r43, %r42;
	setp.ge.s32 	%p7, %r24, %r44;
	or.pred  	%p8, %p6, %p7;
	@%p8 bra 	$L__BB9_45;
	not.b32 	%r47, %r24;
	add.s32 	%r48, %r47, %r43;
	sub.s32 	%r50, %r48, %r42;
	shr.u32 	%r51, %r50, 9;
	add.s32 	%r25, %r51, 1;
	and.b32  	%r26, %r25, 15;
	setp.lt.u32 	%p9, %r50, 7680;
	mov.u32 	%r242, %r24;
	@%p9 bra 	$L__BB9_36;
	and.b32  	%r52, %r25, 16777200;
	neg.s32 	%r240, %r52;
	add.s64 	%rd93, %rd390, %rd25;
	shl.b64 	%rd94, %rd93, 2;
	add.s64 	%rd95, %rd94, %rd2;
	add.s64 	%rd391, %rd95, 16384;
	mov.u32 	%r242, %r24;
$L__BB9_35:
	.pragma "nounroll";
	ld.global.s32 	%rd96, [%rd391+-16384];
	add.s64 	%rd97, %rd401, %rd96;
	ld.global.s32 	%rd98, [%rd391+-14336];
	add.s64 	%rd99, %rd97, %rd98;
	ld.global.s32 	%rd100, [%rd391+-12288];
	add.s64 	%rd101, %rd99, %rd100;
	ld.global.s32 	%rd102, [%rd391+-10240];
	add.s64 	%rd103, %rd101, %rd102;
	ld.global.s32 	%rd104, [%rd391+-8192];
	add.s64 	%rd105, %rd103, %rd104;
	ld.global.s32 	%rd106, [%rd391+-6144];
	add.s64 	%rd107, %rd105, %rd106;
	ld.global.s32 	%rd108, [%rd391+-4096];
	add.s64 	%rd109, %rd107, %rd108;
	ld.global.s32 	%rd110, [%rd391+-2048];
	add.s64 	%rd111, %rd109, %rd110;
	ld.global.s32 	%rd112, [%rd391];
	add.s64 	%rd113, %rd111, %rd112;
	ld.global.s32 	%rd114, [%rd391+2048];
	add.s64 	%rd115, %rd113, %rd114;
	ld.global.s32 	%rd116, [%rd391+4096];
	add.s64 	%rd117, %rd115, %rd116;
	ld.global.s32 	%rd118, [%rd391+6144];
	add.s64 	%rd119, %rd117, %rd118;
	ld.global.s32 	%rd120, [%rd391+8192];
	add.s64 	%rd121, %rd119, %rd120;
	ld.global.s32 	%rd122, [%rd391+10240];
	add.s64 	%rd123, %rd121, %rd122;
	ld.global.s32 	%rd124, [%rd391+12288];
	add.s64 	%rd125, %rd123, %rd124;
	ld.global.s32 	%rd126, [%rd391+14336];
	add.s64 	%rd401, %rd125, %rd126;
	add.s32 	%r242, %r242, 8192;
	add.s32 	%r240, %r240, 16;
	add.s64 	%rd391, %rd391, 32768;
	setp.ne.s32 	%p10, %r240, 0;
	@%p10 bra 	$L__BB9_35;
$L__BB9_36:
	setp.eq.s32 	%p11, %r26, 0;
	@%p11 bra 	$L__BB9_45;
	and.b32  	%r33, %r25, 7;
	setp.lt.u32 	%p12, %r26, 8;
	@%p12 bra 	$L__BB9_39;
	cvt.u64.u32 	%rd128, %r242;
	add.s64 	%rd129, %rd390, %rd128;
	shl.b64 	%rd130, %rd129, 2;
	add.s64 	%rd131, %rd2, %rd130;
	ld.global.s32 	%rd132, [%rd131];
	add.s64 	%rd133, %rd401, %rd132;
	ld.global.s32 	%rd134, [%rd131+2048];
	add.s64 	%rd135, %rd133, %rd134;
	ld.global.s32 	%rd136, [%rd131+4096];
	add.s64 	%rd137, %rd135, %rd136;
	ld.global.s32 	%rd138, [%rd131+6144];
	add.s64 	%rd139, %rd137, %rd138;
	ld.global.s32 	%rd140, [%rd131+8192];
	add.s64 	%rd141, %rd139, %rd140;
	ld.global.s32 	%rd142, [%rd131+10240];
	add.s64 	%rd143, %rd141, %rd142;
	ld.global.s32 	%rd144, [%rd131+12288];
	add.s64 	%rd145, %rd143, %rd144;
	ld.global.s32 	%rd146, [%rd131+14336];
	add.s64 	%rd401, %rd145, %rd146;
	add.s32 	%r242, %r242, 4096;
$L__BB9_39:
	setp.eq.s32 	%p13, %r33, 0;
	@%p13 bra 	$L__BB9_45;
	and.b32  	%r36, %r25, 3;
	setp.lt.u32 	%p14, %r33, 4;
	@%p14 bra 	$L__BB9_42;
	cvt.u64.u32 	%rd148, %r242;
	add.s64 	%rd149, %rd390, %rd148;
	shl.b64 	%rd150, %rd149, 2;
	add.s64 	%rd151, %rd2, %rd150;
	ld.global.s32 	%rd152, [%rd151];
	add.s64 	%rd153, %rd401, %rd152;
	ld.global.s32 	%rd154, [%rd151+2048];
	add.s64 	%rd155, %rd153, %rd154;
	ld.global.s32 	%rd156, [%rd151+4096];
	add.s64 	%rd157, %rd155, %rd156;
	ld.global.s32 	%rd158, [%rd151+6144];
	add.s64 	%rd401, %rd157, %rd158;
	add.s32 	%r242, %r242, 2048;
$L__BB9_42:
	setp.eq.s32 	%p15, %r36, 0;
	@%p15 bra 	$L__BB9_45;
	cvt.u64.u32 	%rd159, %r242;
	add.s64 	%rd160, %rd390, %rd159;
	shl.b64 	%rd161, %rd160, 2;
	add.s64 	%rd399, %rd2, %rd161;
	neg.s32 	%r245, %r36;
$L__BB9_44:
	.pragma "nounroll";
	ld.global.s32 	%rd162, [%rd399];
	add.s64 	%rd401, %rd401, %rd162;
	add.s64 	%rd399, %rd399, 2048;
	add.s32 	%r245, %r245, 1;
	setp.ne.s32 	%p16, %r245, 0;
	@%p16 bra 	$L__BB9_44;
$L__BB9_45:
	// begin inline asm
	mov.u32 %r53, %laneid;
	// end inline asm
	mov.b64 	{%r55, %r60}, %rd401;
	mov.b32 	%r61, 1;
	mov.b32 	%r102, 31;
	mov.b32 	%r103, -1;
	// begin inline asm
	shfl.sync.down.b32 %r54, %r55, %r61, %r102, %r103;
	// end inline asm
	// begin inline asm
	shfl.sync.down.b32 %r59, %r60, %r61, %r102, %r103;
	// end inline asm
	mov.b64 	%rd163, {%r54, %r59};
	setp.gt.s32 	%p17, %r53, 30;
	selp.b64 	%rd164, 0, %rd163, %p17;
	add.s64 	%rd165, %rd164, %rd401;
	mov.b64 	{%r65, %r70}, %rd165;
	mov.b32 	%r71, 2;
	// begin inline asm
	shfl.sync.down.b32 %r64, %r65, %r71, %r102, %r103;
	// end inline asm
	// begin inline asm
	shfl.sync.down.b32 %r69, %r70, %r71, %r102, %r103;
	// end inline asm
	mov.b64 	%rd166, {%r64, %r69};
	setp.gt.s32 	%p18, %r53, 29;
	selp.b64 	%rd167, 0, %rd166, %p18;
	add.s64 	%rd168, %rd167, %rd165;
	mov.b64 	{%r75, %r80}, %rd168;
	mov.b32 	%r81, 4;
	// begin inline asm
	shfl.sync.down.b32 %r74, %r75, %r81, %r102, %r103;
	// end inline asm
	// begin inline asm
	shfl.sync.down.b32 %r79, %r80, %r81, %r102, %r103;
	// end inline asm
	mov.b64 	%rd169, {%r74, %r79};
	setp.gt.s32 	%p19, %r53, 27;
	selp.b64 	%rd170, 0, %rd169, %p19;
	add.s64 	%rd171, %rd170, %rd168;
	mov.b64 	{%r85, %r90}, %rd171;
	mov.b32 	%r91, 8;
	// begin inline asm
	shfl.sync.down.b32 %r84, %r85, %r91, %r102, %r103;
	// end inline asm
	// begin inline asm
	shfl.sync.down.b32 %r89, %r90, %r91, %r102, %r103;
	// end inline asm
	mov.b64 	%rd172, {%r84, %r89};
	setp.gt.s32 	%p20, %r53, 23;
	selp.b64 	%rd173, 0, %rd172, %p20;
	add.s64 	%rd174, %rd173, %rd171;
	mov.b64 	{%r95, %r100}, %rd174;
	mov.b32 	%r101, 16;
	// begin inline asm
	shfl.sync.down.b32 %r94, %r95, %r101, %r102, %r103;
	// end inline asm
	// begin inline asm
	shfl.sync.down.b32 %r99, %r100, %r101, %r102, %r103;
	// end inline asm
	mov.b64 	%rd175, {%r94, %r99};
	setp.gt.s32 	%p21, %r53, 15;
	selp.b64 	%rd176, 0, %rd175, %p21;
	add.s64 	%rd402, %rd176, %rd174;
	setp.ne.s32 	%p22, %r53, 0;
	@%p22 bra 	$L__BB9_47;
	shr.u32 	%r104, %r24, 2;
	and.b32  	%r105, %r104, 248;
	mov.u32 	%r106, _ZZN3cub18CUB_300001_SM_10006detail6reduce28DeviceReduceSingleTileKernelINS2_10policy_hubIxyN4cuda3std3__44plusIxEEE10Policy1000EN6thrust24THRUST_300001_SM_1000_NS10device_ptrIiEEPxyS9_xxNS7_10__identityEEEvT0_T1_T2_T3_T4_T6_E12temp_storage;
	add.s32 	%r107, %r106, %r105;
	st.shared.u64 	[%r107+16], %rd402;
$L__BB9_47:
	bar.sync 	0;
	setp.ne.s32 	%p23, %r24, 0;
	@%p23 bra 	$L__BB9_49;
	ld.shared.u64 	%rd177, [_ZZN3cub18CUB_300001_SM_10006detail6reduce28DeviceReduceSingleTileKernelINS2_10policy_hubIxyN4cuda3std3__44plusIxEEE10Policy1000EN6thrust24THRUST_300001_SM_1000_NS10device_ptrIiEEPxyS9_xxNS7_10__identityEEEvT0_T1_T2_T3_T4_T6_E12temp_storage+24];
	add.s64 	%rd178, %rd177, %rd402;
	ld.shared.u64 	%rd179, [_ZZN3cub18CUB_300001_SM_10006detail6reduce28DeviceReduceSingleTileKernelINS2_10policy_hubIxyN4cuda3std3__44plusIxEEE10Policy1000EN6thrust24THRUST_300001_SM_1000_NS10device_ptrIiEEPxyS9_xxNS7_10__identityEEEvT0_T1_T2_T3_T4_T6_E12temp_storage+32];
	add.s64 	%rd180, %rd178, %rd179;
	ld.shared.u64 	%rd181, [_ZZN3cub18CUB_300001_SM_10006detail6reduce28DeviceReduceSingleTileKernelINS2_10policy_hubIxyN4cuda3std3__44plusIxEEE10Policy1000EN6thrust24THRUST_300001_SM_1000_NS10device_ptrIiEEPxyS9_xxNS7_10__identityEEEvT0_T1_T2_T3_T4_T6_E12temp_storage+40];
	add.s64 	%rd182, %rd180, %rd181;
	ld.shared.u64 	%rd183, [_ZZN3cub18CUB_300001_SM_10006detail6reduce28DeviceReduceSingleTileKernelINS2_10policy_hubIxyN4cuda3std3__44plusIxEEE10Policy1000EN6thrust24THRUST_300001_SM_1000_NS10device_ptrIiEEPxyS9_xxNS7_10__identityEEEvT0_T1_T2_T3_T4_T6_E12temp_storage+48];
	add.s64 	%rd184, %rd182, %rd183;
	ld.shared.u64 	%rd185, [_ZZN3cub18CUB_300001_SM_10006detail6reduce28DeviceReduceSingleTileKernelINS2_10policy_hubIxyN4cuda3std3__44plusIxEEE10Policy1000EN6thrust24THRUST_300001_SM_1000_NS10device_ptrIiEEPxyS9_xxNS7_10__identityEEEvT0_T1_T2_T3_T4_T6_E12temp_storage+56];
	add.s64 	%rd186, %rd184, %rd185;
	ld.shared.u64 	%rd187, [_ZZN3cub18CUB_300001_SM_10006detail6reduce28DeviceReduceSingleTileKernelINS2_10policy_hubIxyN4cuda3std3__44plusIxEEE10Policy1000EN6thrust24THRUST_300001_SM_1000_NS10device_ptrIiEEPxyS9_xxNS7_10__identityEEEvT0_T1_T2_T3_T4_T6_E12temp_storage+64];
	add.s64 	%rd188, %rd186, %rd187;
	ld.shared.u64 	%rd189, [_ZZN3cub18CUB_300001_SM_10006detail6reduce28DeviceReduceSingleTileKernelINS2_10policy_hubIxyN4cuda3std3__44plusIxEEE10Policy1000EN6thrust24THRUST_300001_SM_1000_NS10device_ptrIiEEPxyS9_xxNS7_10__identityEEEvT0_T1_T2_T3_T4_T6_E12temp_storage+72];
	add.s64 	%rd190, %rd188, %rd189;
	ld.shared.u64 	%rd191, [_ZZN3cub18CUB_300001_SM_10006detail6reduce28DeviceReduceSingleTileKernelINS2_10policy_hubIxyN4cuda3std3__44plusIxEEE10Policy1000EN6thrust24THRUST_300001_SM_1000_NS10device_ptrIiEEPxyS9_xxNS7_10__identityEEEvT0_T1_T2_T3_T4_T6_E12temp_storage+80];
	add.s64 	%rd192, %rd190, %rd191;
	ld.shared.u64 	%rd193, [_ZZN3cub18CUB_300001_SM_10006detail6reduce28DeviceReduceSingleTileKernelINS2_10policy_hubIxyN4cuda3std3__44plusIxEEE10Policy1000EN6thrust24THRUST_300001_SM_1000_NS10device_ptrIiEEPxyS9_xxNS7_10__identityEEEvT0_T1_T2_T3_T4_T6_E12temp_storage+88];
	add.s64 	%rd194, %rd192, %rd193;
	ld.shared.u64 	%rd195, [_ZZN3cub18CUB_300001_SM_10006detail6reduce28DeviceReduceSingleTileKernelINS2_10policy_hubIxyN4cuda3std3__44plusIxEEE10Policy1000EN6thrust24THRUST_300001_SM_1000_NS10device_ptrIiEEPxyS9_xxNS7_10__identityEEEvT0_T1_T2_T3_T4_T6_E12temp_storage+96];
	add.s64 	%rd196, %rd194, %rd195;
	ld.shared.u64 	%rd197, [_ZZN3cub18CUB_300001_SM_10006detail6reduce28DeviceReduceSingleTileKernelINS2_10policy_hubIxyN4cuda3std3__44plusIxEEE10Policy1000EN6thrust24THRUST_300001_SM_1000_NS10device_ptrIiEEPxyS9_xxNS7_10__identityEEEvT0_T1_T2_T3_T4_T6_E12temp_storage+104];
	add.s64 	%rd198, %rd196, %rd197;
	ld.shared.u64 	%rd199, [_ZZN3cub18CUB_300001_SM_10006detail6reduce28DeviceReduceSingleTileKernelINS2_10policy_hubIxyN4cuda3std3__44plusIxEEE10Policy1000EN6thrust24THRUST_300001_SM_1000_NS10device_ptrIiEEPxyS9_xxNS7_10__identityEEEvT0_T1_T2_T3_T4_T6_E12temp_storage+112];
	add.s64 	%rd200, %rd198, %rd199;
	ld.shared.u64 	%rd201, [_ZZN3cub18CUB_300001_SM_10006detail6reduce28DeviceReduceSingleTileKernelINS2_10policy_hubIxyN4cuda3std3__44plusIxEEE10Policy1000EN6thrust24THRUST_300001_SM_1000_NS10device_ptrIiEEPxyS9_xxNS7_10__identityEEEvT0_T1_T2_T3_T4_T6_E12temp_storage+120];
	add.s64 	%rd202, %rd200, %rd201;
	ld.shared.u64 	%rd203, [_ZZN3cub18CUB_300001_SM_10006detail6reduce28DeviceReduceSingleTileKernelINS2_10policy_hubIxyN4cuda3std3__44plusIxEEE10Policy1000EN6thrust24THRUST_300001_SM_1000_NS10device_ptrIiEEPxyS9_xxNS7_10__identityEEEvT0_T1_T2_T3_T4_T6_E12temp_storage+128];
	add.s64 	%rd204, %rd202, %rd203;
	ld.shared.u64 	%rd205, [_ZZN3cub18CUB_300001_SM_10006detail6reduce28DeviceReduceSingleTileKernelINS2_10policy_hubIxyN4cuda3std3__44plusIxEEE10Policy1000EN6thrust24THRUST_300001_SM_1000_NS10device_ptrIiEEPxyS9_xxNS7_10__identityEEEvT0_T1_T2_T3_T4_T6_E12temp_storage+136];
	add.s64 	%rd402, %rd204, %rd205;
$L__BB9_49:
	mov.u32 	%r230, %tid.x;
	setp.ne.s32 	%p65, %r230, 0;
	@%p65 bra 	$L__BB9_51;
	add.s64 	%rd375, %rd402, %rd59;
	st.global.u64 	[%rd1], %rd375;
$L__BB9_51:
	ret;

}
	// .globl	_ZN3cub18CUB_300001_SM_10006detail6reduce18DeviceReduceKernelINS2_10policy_hubIxyN4cuda3std3__44plusIxEEE10Policy1000EN6thrust24THRUST_300001_SM_1000_NS10device_ptrIiEEyS9_xNS7_10__identityEEEvT0_PT3_T1_NS0_13GridEvenShareISK_EET2_T4_
.visible .entry _ZN3cub18CUB_300001_SM_10006detail6reduce18DeviceReduceKernelINS2_10policy_hubIxyN4cuda3std3__44plusIxEEE10Policy1000EN6thrust24THRUST_300001_SM_1000_NS10device_ptrIiEEyS9_xNS7_10__identityEEEvT0_PT3_T1_NS0_13GridEvenShareISK_EET2_T4_(
	.param .align 8 .b8 _ZN3cub18CUB_300001_SM_10006detail6reduce18DeviceReduceKernelINS2_10policy_hubIxyN4cuda3std3__44plusIxEEE10Policy1000EN6thrust24THRUST_300001_SM_1000_NS10device_ptrIiEEyS9_xNS7_10__identityEEEvT0_PT3_T1_NS0_13GridEvenShareISK_EET2_T4__param_0[8],
	.param .u64 .ptr .align 1 _ZN3cub18CUB_300001_SM_10006detail6reduce18DeviceReduceKernelINS2_10policy_hubIxyN4cuda3std3__44plusIxEEE10Policy1000EN6thrust24THRUST_300001_SM_1000_NS10device_ptrIiEEyS9_xNS7_10__identityEEEvT0_PT3_T1_NS0_13GridEvenShareISK_EET2_T4__param_1,
	.param .u64 _ZN3cub18CUB_300001_SM_10006detail6reduce18DeviceReduceKernelINS2_10policy_hubIxyN4cuda3std3__44plusIxEEE10Policy1000EN6thrust24THRUST_300001_SM_1000_NS10device_ptrIiEEyS9_xNS7_10__identityEEEvT0_PT3_T1_NS0_13GridEvenShareISK_EET2_T4__param_2,
	.param .align 8 .b8 _ZN3cub18CUB_300001_SM_10006detail6reduce18DeviceReduceKernelINS2_10policy_hubIxyN4cuda3std3__44plusIxEEE10Policy1000EN6thrust24THRUST_300001_SM_1000_NS10device_ptrIiEEyS9_xNS7_10__identityEEEvT0_PT3_T1_NS0_13GridEvenShareISK_EET2_T4__param_3[72],
	.param .align 1 .b8 _ZN3cub18CUB_300001_SM_10006detail6reduce18DeviceReduceKernelINS2_10policy_hubIxyN4cuda3std3__44plusIxEEE10Policy1000EN6thrust24THRUST_300001_SM_1000_NS10device_ptrIiEEyS9_xNS7_10__identityEEEvT0_PT3_T1_NS0_13GridEvenShareISK_EET2_T4__param_4[1],
	.param .align 1 .b8 _ZN3cub18CUB_300001_SM_10006detail6reduce18DeviceReduceKernelINS2_10policy_hubIxyN4cuda3std3__44plusIxEEE10Policy1000EN6thrust24THRUST_300001_SM_1000_NS10device_ptrIiEEyS9_xNS7_10__identityEEEvT0_PT3_T1_NS0_13GridEvenShareISK_EET2_T4__param_5[1]
)
.maxntid 512
{
	.reg .pred 	%p<65>;
	.reg .b16 	%rs<4>;
	.reg .b32 	%r<280>;
	.reg .b64 	%rd<420>;
	// demoted variable
	.shared .align 8 .b8 _ZZN3cub18CUB_300001_SM_10006detail6reduce18DeviceReduceKernelINS2_10policy_hubIxyN4cuda3std3__44plusIxEEE10Policy1000EN6thrust24THRUST_300001_SM_1000_NS10device_ptrIiEEyS9_xNS7_10__identityEEEvT0_PT3_T1_NS0_13GridEvenShareISK_EET2_T4_E12temp_storage[152];
	ld.param.u64 	%rd1, [_ZN3cub18CUB_300001_SM_10006detail6reduce18DeviceReduceKernelINS2_10policy_hubIxyN4cuda3std3__44plusIxEEE10Policy1000EN6thrust24THRUST_300001_SM_1000_NS10device_ptrIiEEyS9_xNS7_10__identityEEEvT0_PT3_T1_NS0_13GridEvenShareISK_EET2_T4__param_3+32];
	ld.param.u32 	%r1, [_ZN3cub18CUB_300001_SM_10006detail6reduce18DeviceReduceKernelINS2_10policy_hubIxyN4cuda3std3__44plusIxEEE10Policy1000EN6thrust24THRUST_300001_SM_1000_NS10device_ptrIiEEyS9_xNS7_10__identityEEEvT0_PT3_T1_NS0_13GridEvenShareISK_EET2_T4__param_3+40];
	ld.param.u64 	%rd64, [_ZN3cub18CUB_300001_SM_10006detail6reduce18DeviceReduceKernelINS2_10policy_hubIxyN4cuda3std3__44plusIxEEE10Policy1000EN6thrust24THRUST_300001_SM_1000_NS10device_ptrIiEEyS9_xNS7_10__identityEEEvT0_PT3_T1_NS0_13GridEvenShareISK_EET2_T4__param_0];
	cvta.to.global.u64 	%rd2, %rd64;
	mov.u32 	%r2, %ctaid.x;
	mul.lo.s32 	%r50, %r1, 3584;
	cvt.s64.s32 	%rd3, %r50;
	mul.lo.s32 	%r51, %r2, 3584;
	cvt.u64.u32 	%rd4, %r51;
	sub.s64 	%rd5, %rd1, %rd4;
	setp.gt.u64 	%p1, %rd5, 3583;
	@%p1 bra 	$L__BB10_25;
	cvt.u32.u64 	%r136, %rd4;
	cvt.u32.u64 	%r3, %rd1;
	sub.s32 	%r4, %r3, %r136;
	mov.u32 	%r5, %tid.x;
	setp.ge.s32 	%p23, %r5, %r4;
	mov.b64 	%rd403, 0;
	mov.u32 	%r267, %r5;
	@%p23 bra 	$L__BB10_3;
	add.s32 	%r138, %r136, %r5;
	mul.wide.u32 	%rd214, %r138, 4;
	add.s64 	%rd215, %rd2, %rd214;
	ld.global.s32 	%rd403, [%rd215];
	add.s32 	%r267, %r5, 512;
$L__BB10_3:
	setp.ge.s32 	%p24, %r267, %r4;
	@%p24 bra 	$L__BB10_16;
	not.b32 	%r140, %r267;
	add.s32 	%r141, %r140, %r3;
	sub.s32 	%r142, %r141, %r136;
	shr.u32 	%r143, %r142, 9;
	add.s32 	%r8, %r143, 1;
	and.b32  	%r9, %r8, 15;
	setp.lt.u32 	%p25, %r142, 7680;
	@%p25 bra 	$L__BB10_7;
	and.b32  	%r144, %r8, 16777200;
	neg.s32 	%r265, %r144;
	mul.wide.u32 	%rd217, %r2, 14336;
	mul.wide.u32 	%rd218, %r267, 4;
	add.s64 	%rd219, %rd217, %rd218;
	add.s64 	%rd220, %rd219, %rd2;
	add.s64 	%rd394, %rd220, 16384;
$L__BB10_6:
	.pragma "nounroll";
	ld.global.s32 	%rd221, [%rd394+-16384];
	add.s64 	%rd222, %rd403, %rd221;
	ld.global.s32 	%rd223, [%rd394+-14336];
	add.s64 	%rd224, %rd222, %rd223;
	ld.global.s32 	%rd225, [%rd394+-12288];
	add.s64 	%rd226, %rd224, %rd225;
	ld.global.s32 	%rd227, [%rd394+-10240];
	add.s64 	%rd228, %rd226, %rd227;
	ld.global.s32 	%rd229, [%rd394+-8192];
	add.s64 	%rd230, %rd228, %rd229;
	ld.global.s32 	%rd231, [%rd394+-6144];
	add.s64 	%rd232, %rd230, %rd231;
	ld.global.s32 	%rd233, [%rd394+-4096];
	add.s64 	%rd234, %rd232, %rd233;
	ld.global.s32 	%rd235, [%rd394+-2048];
	add.s64 	%rd236, %rd234, %rd235;
	ld.global.s32 	%rd237, [%rd394];
	add.s64 	%rd238, %rd236, %rd237;
	ld.global.s32 	%rd239, [%rd394+2048];
	add.s64 	%rd240, %rd238, %rd239;
	ld.global.s32 	%rd241, [%rd394+4096];
	add.s64 	%rd242, %rd240, %rd241;
	ld.global.s32 	%rd243, [%rd394+6144];
	add.s64 	%rd244, %rd242, %rd243;
	ld.global.s32 	%rd245, [%rd394+8192];
	add.s64 	%rd246, %rd244, %rd245;
	ld.global.s32 	%rd247, [%rd394+10240];
	add.s64 	%rd248, %rd246, %rd247;
	ld.global.s32 	%rd249, [%rd394+12288];
	add.s64 	%rd250, %rd248, %rd249;
	ld.global.s32 	%rd251, [%rd394+14336];
	add.s64 	%rd403, %rd250, %rd251;
	add.s32 	%r267, %r267, 8192;
	add.s32 	%r265, %r265, 16;
	add.s64 	%rd394, %rd394, 32768;
	setp.ne.s32 	%p26, %r265, 0;
	@%p26 bra 	$L__BB10_6;
$L__BB10_7:
	setp.eq.s32 	%p27, %r9, 0;
	@%p27 bra 	$L__BB10_16;
	and.b32  	%r16, %r8, 7;
	setp.lt.u32 	%p28, %r9, 8;
	@%p28 bra 	$L__BB10_10;
	cvt.s64.s32 	%rd253, %r267;
	add.s64 	%rd254, %rd253, %rd4;
	shl.b64 	%rd255, %rd254, 2;
	add.s64 	%rd256, %rd2, %rd255;
	ld.global.s32 	%rd257, [%rd256];
	add.s64 	%rd258, %rd403, %rd257;
	ld.global.s32 	%rd259, [%rd256+2048];
	add.s64 	%rd260, %rd258, %rd259;
	ld.global.s32 	%rd261, [%rd256+4096];
	add.s64 	%rd262, %rd260, %rd261;
	ld.global.s32 	%rd263, [%rd256+6144];
	add.s64 	%rd264, %rd262, %rd263;
	ld.global.s32 	%rd265, [%rd256+8192];
	add.s64 	%rd266, %rd264, %rd265;
	ld.global.s32 	%rd267, [%rd256+10240];
	add.s64 	%rd268, %rd266, %rd267;
	ld.global.s32 	%rd269, [%rd256+12288];
	add.s64 	%rd270, %rd268, %rd269;
	ld.global.s32 	%rd271, [%rd256+14336];
	add.s64 	%rd403, %rd270, %rd271;
	add.s32 	%r267, %r267, 4096;
$L__BB10_10:
	setp.eq.s32 	%p29, %r16, 0;
	@%p29 bra 	$L__BB10_16;
	and.b32  	%r19, %r8, 3;
	setp.lt.u32 	%p30, %r16, 4;
	@%p30 bra 	$L__BB10_13;
	cvt.s64.s32 	%rd273, %r267;
	add.s64 	%rd274, %rd273, %rd4;
	shl.b64 	%rd275, %rd274, 2;
	add.s64 	%rd276, %rd2, %rd275;
	ld.global.s32 	%rd277, [%rd276];
	add.s64 	%rd278, %rd403, %rd277;
	ld.global.s32 	%rd279, [%rd276+2048];
	add.s64 	%rd280, %rd278, %rd279;
	ld.global.s32 	%rd281, [%rd276+4096];
	add.s64 	%rd282, %rd280, %rd281;
	ld.global.s32 	%rd283, [%rd276+6144];
	add.s64 	%rd403, %rd282, %rd283;
	add.s32 	%r267, %r267, 2048;
$L__BB10_13:
	setp.eq.s32 	%p31, %r19, 0;
	@%p31 bra 	$L__BB10_16;
	mul.wide.u32 	%rd284, %r2, 14336;
	add.s64 	%rd21, %rd2, %rd284;
	neg.s32 	%r270, %r19;
$L__BB10_15:
	.pragma "nounroll";
	mul.wide.s32 	%rd285, %r267, 4;
	add.s64 	%rd286, %rd21, %rd285;
	ld.global.s32 	%rd287, [%rd286];
	add.s64 	%rd403, %rd403, %rd287;
	add.s32 	%r267, %r267, 512;
	add.s32 	%r270, %r270, 1;
	setp.ne.s32 	%p32, %r270, 0;
	@%p32 bra 	$L__BB10_15;
$L__BB10_16:
	setp.lt.s32 	%p33, %r4, 512;
	@%p33 bra 	$L__BB10_21;
	// begin inline asm
	mov.u32 %r208, %laneid;
	// end inline asm
	mov.b64 	{%r210, %r215}, %rd403;
	mov.b32 	%r216, 1;
	mov.b32 	%r257, 31;
	mov.b32 	%r258, -1;
	// begin inline asm
	shfl.sync.down.b32 %r209, %r210, %r216, %r257, %r258;
	// end inline asm
	// begin inline asm
	shfl.sync.down.b32 %r214, %r215, %r216, %r257, %r258;
	// end inline asm
	mov.b64 	%rd346, {%r209, %r214};
	setp.gt.s32 	%p57, %r208, 30;
	selp.b64 	%rd347, 0, %rd346, %p57;
	add.s64 	%rd348, %rd347, %rd403;
	mov.b64 	{%r220, %r225}, %rd348;
	mov.b32 	%r226, 2;
	// begin inline asm
	shfl.sync.down.b32 %r219, %r220, %r226, %r257, %r258;
	// end inline asm
	// begin inline asm
	shfl.sync.down.b32 %r224, %r225, %r226, %r257, %r258;
	// end inline asm
	mov.b64 	%rd349, {%r219, %r224};
	setp.gt.s32 	%p58, %r208, 29;
	selp.b64 	%rd350, 0, %rd349, %p58;
	add.s64 	%rd351, %rd350, %rd348;
	mov.b64 	{%r230, %r235}, %rd351;
	mov.b32 	%r236, 4;
	// begin inline asm
	shfl.sync.down.b32 %r229, %r230, %r236, %r257, %r258;
	// end inline asm
	// begin inline asm
	shfl.sync.down.b32 %r234, %r235, %r236, %r257, %r258;
	// end inline asm
	mov.b64 	%rd352, {%r229, %r234};
	setp.gt.s32 	%p59, %r208, 27;
	selp.b64 	%rd353, 0, %rd352, %p59;
	add.s64 	%rd354, %rd353, %rd351;
	mov.b64 	{%r240, %r245}, %rd354;
	mov.b32 	%r246, 8;
	// begin inline asm
	shfl.sync.down.b32 %r239, %r240, %r246, %r257, %r258;
	// end inline asm
	// begin inline asm
	shfl.sync.down.b32 %r244, %r245, %r246, %r257, %r258;
	// end inline asm
	mov.b64 	%rd355, {%r239, %r244};
	setp.gt.s32 	%p60, %r208, 23;
	selp.b64 	%rd356, 0, %rd355, %p60;
	add.s64 	%rd357, %rd356, %rd354;
	mov.b64 	{%r250, %r255}, %rd357;
	mov.b32 	%r256, 16;
	// begin inline asm
	shfl.sync.down.b32 %r249, %r250, %r256, %r257, %r258;
	// end inline asm
	// begin inline asm
	shfl.sync.down.b32 %r254, %r255, %r256, %r257, %r258;
	// end inline asm
	mov.b64 	%rd358, {%r249, %r254};
	setp.gt.s32 	%p61, %r208, 15;
	selp.b64 	%rd359, 0, %rd358, %p61;
	add.s64 	%rd419, %rd359, %rd357;
	setp.ne.s32 	%p62, %r208, 0;
	@%p62 bra 	$L__BB10_19;
	shr.u32 	%r259, %r5, 2;
	and.b32  	%r260, %r259, 248;
	mov.u32 	%r261, _ZZN3cub18CUB_300001_SM_10006detail6reduce18DeviceReduceKernelINS2_10policy_hubIxyN4cuda3std3__44plusIxEEE10Policy1000EN6thrust24THRUST_300001_SM_1000_NS10device_ptrIiEEyS9_xNS7_10__identityEEEvT0_PT3_T1_NS0_13GridEvenShareISK_EET2_T4_E12temp_storage;
	add.s32 	%r262, %r261, %r260;
	st.shared.u64 	[%r262+16], %rd419;
$L__BB10_19:
	bar.sync 	0;
	setp.ne.s32 	%p63, %r5, 0;
	@%p63 bra 	$L__BB10_46;
	ld.shared.u64 	%rd360, [_ZZN3cub18CUB_300001_SM_10006detail6reduce18DeviceReduceKernelINS2_10policy_hubIxyN4cuda3std3__44plusIxEEE10Policy1000EN6thrust24THRUST_300001_SM_1000_NS10device_ptrIiEEyS9_xNS7_10__identityEEEvT0_PT3_T1_NS0_13GridEvenShareISK_EET2_T4_E12temp_storage+24];
	add.s64 	%rd361, %rd360, %rd419;
	ld.shared.u64 	%rd362, [_ZZN3cub18CUB_300001_SM_10006detail6reduce18DeviceReduceKernelINS2_10policy_hubIxyN4cuda3std3__44plusIxEEE10Policy1000EN6thrust24THRUST_300001_SM_1000_NS10device_ptrIiEEyS9_xNS7_10__identityEEEvT0_PT3_T1_NS0_13GridEvenShareISK_EET2_T4_E12temp_storage+32];
	add.s64 	%rd363, %rd361, %rd362;
	ld.shared.u64 	%rd364, [_ZZN3cub18CUB_300001_SM_10006detail6reduce18DeviceReduceKernelINS2_10policy_hubIxyN4cuda3std3__44plusIxEEE10Policy1000EN6thrust24THRUST_300001_SM_1000_NS10device_ptrIiEEyS9_xNS7_10__identityEEEvT0_PT3_T1_NS0_13GridEvenShareISK_EET2_T4_E12temp_storage+40];
	add.s64 	%rd365, %rd363, %rd364;
	ld.shared.u64 	%rd366, [_ZZN3cub18CUB_300001_SM_10006detail6reduce18DeviceReduceKernelINS2_10policy_hubIxyN4cuda3std3__44plusIxEEE10Policy1000EN6thrust24THRUST_300001_SM_1000_NS10device_ptrIiEEyS9_xNS7_10__identityEEEvT0_PT3_T1_NS0_13GridEvenShareISK_EET2_T4_E12temp_storage+48];
	add.s64 	%rd367, %rd365, %rd366;
	ld.shared.u64 	%rd368, [_ZZN3cub18CUB_300001_SM_10006detail6reduce18DeviceReduceKernelINS2_10policy_hubIxyN4cuda3std3__44plusIxEEE10Policy1000EN6thrust24THRUST_300001_SM_1000_NS10device_ptrIiEEyS9_xNS7_10__identityEEEvT0_PT3_T1_NS0_13GridEvenShareISK_EET2_T4_E12temp_storage+56];
	add.s64 	%rd369, %rd367, %rd368;
	ld.shared.u64 	%rd370, [_ZZN3cub18CUB_300001_SM_10006detail6reduce18DeviceReduceKernelINS2_10policy_hubIxyN4cuda3std3__44plusIxEEE10Policy1000EN6thrust24THRUST_300001_SM_1000_NS10device_ptrIiEEyS9_xNS7_10__identityEEEvT0_PT3_T1_NS0_13GridEvenShareISK_EET2_T4_E12temp_storage+64];
	add.s64 	%rd371, %rd369, %rd370;
	ld.shared.u64 	%rd372, [_ZZN3cub18CUB_300001_SM_10006detail6reduce18DeviceReduceKernelINS2_10policy_hubIxyN4cuda3std3__44plusIxEEE10Policy1000EN6thrust24THRUST_300001_SM_1000_NS10device_ptrIiEEyS9_xNS7_10__identityEEEvT0_PT3_T1_NS0_13GridEvenShareISK_EET2_T4_E12temp_storage+72];
	add.s64 	%rd373, %rd371, %rd372;
	ld.shared.u64 	%rd374, [_ZZN3cub18CUB_300001_SM_10006detail6reduce18DeviceReduceKernelINS2_10policy_hubIxyN4cuda3std3__44plusIxEEE10Policy1000EN6thrust24THRUST_300001_SM_1000_NS10device_ptrIiEEyS9_xNS7_10__identityEEEvT0_PT3_T1_NS0_13GridEvenShareISK_EET2_T4_E12temp_storage+80];
	add.s64 	%rd375, %rd373, %rd374;
	ld.shared.u64 	%rd376, [_ZZN3cub18CUB_300001_SM_10006detail6reduce18DeviceReduceKernelINS2_10policy_hubIxyN4cuda3std3__44plusIxEEE10Policy1000EN6thrust24THRUST_300001_SM_1000_NS10device_ptrIiEEyS9_xNS7_10__identityEEEvT0_PT3_T1_NS0_13GridEvenShareISK_EET2_T4_E12temp_storage+88];
	add.s64 	%rd377, %rd375, %rd376;
	ld.shared.u64 	%rd378, [_ZZN3cub18CUB_300001_SM_10006detail6reduce18DeviceReduceKernelINS2_10policy_hubIxyN4cuda3std3__44plusIxEEE10Policy1000EN6thrust24THRUST_300001_SM_1000_NS10device_ptrIiEEyS9_xNS7_10__identityEEEvT0_PT3_T1_NS0_13GridEvenShareISK_EET2_T4_E12temp_storage+96];
	add.s64 	%rd379, %rd377, %rd378;
	ld.shared.u64 	%rd380, [_ZZN3cub18CUB_300001_SM_10006detail6reduce18DeviceReduceKernelINS2_10policy_hubIxyN4cuda3std3__44plusIxEEE10Policy1000EN6thrust24THRUST_300001_SM_1000_NS10device_ptrIiEEyS9_xNS7_10__identityEEEvT0_PT3_T1_NS0_13GridEvenShareISK_EET2_T4_E12temp_storage+104];
	add.s64 	%rd381, %rd379, %rd380;
	ld.shared.u64 	%rd382, [_ZZN3cub18CUB_300001_SM_10006detail6reduce18DeviceReduceKernelINS2_10policy_hubIxyN4cuda3std3__44plusIxEEE10Policy1000EN6thrust24THRUST_300001_SM_1000_NS10device_ptrIiEEyS9_xNS7_10__identityEEEvT0_PT3_T1_NS0_13GridEvenShareISK_EET2_T4_E12temp_storage+112];
	add.s64 	%rd383, %rd381, %rd382;
	ld.shared.u64 	%rd384, [_ZZN3cub18CUB_300001_SM_10006detail6reduce18DeviceReduceKernelINS2_10policy_hubIxyN4cuda3std3__44plusIxEEE10Policy1000EN6thrust24THRUST_300001_SM_1000_NS10device_ptrIiEEyS9_xNS7_10__identityEEEvT0_PT3_T1_NS0_13GridEvenShareISK_EET2_T4_E12temp_storage+120];
	add.s64 	%rd385, %rd383, %rd384;
	ld.shared.u64 	%rd386, [_ZZN3cub18CUB_300001_SM_10006detail6reduce18DeviceReduceKernelINS2_10policy_hubIxyN4cuda3std3__44plusIxEEE10Policy1000EN6thrust24THRUST_300001_SM_1000_NS10device_ptrIiEEyS9_xNS7_10__identityEEEvT0_PT3_T1_NS0_13GridEvenShareISK_EET2_T4_E12temp_storage+128];
	add.s64 	%rd387, %rd385, %rd386;
	ld.shared.u64 	%rd388, [_ZZN3cub18CUB_300001_SM_10006detail6reduce18DeviceReduceKernelINS2_10policy_hubIxyN4cuda3std3__44plusIxEEE10Policy1000EN6thrust24THRUST_300001_SM_1000_NS10device_ptrIiEEyS9_xNS7_10__identityEEEvT0_PT3_T1_NS0_13GridEvenShareISK_EET2_T4_E12temp_storage+136];
	add.s64 	%rd419, %rd387, %rd388;
	bra.uni 	$L__BB10_46;
$L__BB10_21:
	// begin inline asm
	mov.u32 %r145, %laneid;
	// end inline asm
	and.b32  	%r196, %r5, 992;
	add.s32 	%r197, %r196, 32;
	setp.gt.s32 	%p34, %r197, %r4;
	not.b32 	%r198, %r196;
	add.s32 	%r199, %r4, %r198;
	selp.b32 	%r194, %r199, 31, %p34;
	mov.b64 	{%r147, %r152}, %rd403;
	mov.b32 	%r153, 1;
	mov.b32 	%r195, -1;
	// begin inline asm
	shfl.sync.down.b32 %r146, %r147, %r153, %r194, %r195;
	// end inline asm
	// begin inline asm
	shfl.sync.down.b32 %r151, %r152, %r153, %r194, %r195;
	// end inline asm
	mov.b64 	%rd288, {%r146, %r151};
	setp.lt.s32 	%p35, %r145, %r194;
	selp.b64 	%rd289, %rd288, 0, %p35;
	add.s64 	%rd290, %rd289, %rd403;
	mov.b64 	{%r157, %r162}, %rd290;
	mov.b32 	%r163, 2;
	// begin inline asm
	shfl.sync.down.b32 %r156, %r157, %r163, %r194, %r195;
	// end inline asm
	// begin inline asm
	shfl.sync.down.b32 %r161, %r162, %r163, %r194, %r195;
	// end inline asm
	mov.b64 	%rd291, {%r156, %r161};
	add.s32 	%r200, %r145, 2;
	setp.gt.s32 	%p36, %r200, %r194;
	selp.b64 	%rd292, 0, %rd291, %p36;
	add.s64 	%rd293, %rd292, %rd290;
	mov.b64 	{%r167, %r172}, %rd293;
	mov.b32 	%r173, 4;
	// begin inline asm
	shfl.sync.down.b32 %r166, %r167, %r173, %r194, %r195;
	// end inline asm
	// begin inline asm
	shfl.sync.down.b32 %r171, %r172, %r173, %r194, %r195;
	// end inline asm
	mov.b64 	%rd294, {%r166, %r171};
	add.s32 	%r201, %r145, 4;
	setp.gt.s32 	%p37, %r201, %r194;
	selp.b64 	%rd295, 0, %rd294, %p37;
	add.s64 	%rd296, %rd295, %rd293;
	mov.b64 	{%r177, %r182}, %rd296;
	mov.b32 	%r183, 8;
	// begin inline asm
	shfl.sync.down.b32 %r176, %r177, %r183, %r194, %r195;
	// end inline asm
	// begin inline asm
	shfl.sync.down.b32 %r181, %r182, %r183, %r194, %r195;
	// end inline asm
	mov.b64 	%rd297, {%r176, %r181};
	add.s32 	%r202, %r145, 8;
	setp.gt.s32 	%p38, %r202, %r194;
	selp.b64 	%rd298, 0, %rd297, %p38;
	add.s64 	%rd299, %rd298, %rd296;
	mov.b64 	{%r187, %r192}, %rd299;
	mov.b32 	%r193, 16;
	// begin inline asm
	shfl.sync.down.b32 %r186, %r187, %r193, %r194, %r195;
	// end inline asm
	// begin inline asm
	shfl.sync.down.b32 %r191, %r192, %r193, %r194, %r195;
	// end inline asm
	mov.b64 	%rd300, {%r186, %r191};
	add.s32 	%r203, %r145, 16;
	setp.gt.s32 	%p39, %r203, %r194;
	selp.b64 	%rd301, 0, %rd300, %p39;
	add.s64 	%rd419, %rd301, %rd299;
	setp.ne.s32 	%p40, %r145, 0;
	@%p40 bra 	$L__BB10_23;
	shr.u32 	%r204, %r5, 2;
	and.b32  	%r205, %r204, 248;
	mov.u32 	%r206, _ZZN3cub18CUB_300001_SM_10006detail6reduce18DeviceReduceKernelINS2_10policy_hubIxyN4cuda3std3__44plusIxEEE10Policy1000EN6thrust24THRUST_300001_SM_1000_NS10device_ptrIiEEyS9_xNS7_10__identityEEEvT0_PT3_T1_NS0_13GridEvenShareISK_EET2_T4_E12temp_storage;
	add.s32 	%r207, %r206, %r205;
	st.shared.u64 	[%r207+16], %rd419;
$L__BB10_23:
	bar.sync 	0;
	setp.ne.s32 	%p41, %r5, 0;
	@%p41 bra 	$L__BB10_46;
	setp.gt.s32 	%p42, %r4, 32;
	ld.shared.u64 	%rd302, [_ZZN3cub18CUB_300001_SM_10006detail6reduce18DeviceReduceKernelINS2_10policy_hubIxyN4cuda3std3__44plusIxEEE10Policy1000EN6thrust24THRUST_300001_SM_1000_NS10device_ptrIiEEyS9_xNS7_10__identityEEEvT0_PT3_T1_NS0_13GridEvenShareISK_EET2_T4_E12temp_storage+24];
	selp.b64 	%rd303, %rd302, 0, %p42;
	add.s64 	%rd304, %rd303, %rd419;
	setp.gt.s32 	%p43, %r4, 64;
	ld.shared.u64 	%rd305, [_ZZN3cub18CUB_300001_SM_10006detail6reduce18DeviceReduceKernelINS2_10policy_hubIxyN4cuda3std3__44plusIxEEE10Policy1000EN6thrust24THRUST_300001_SM_1000_NS10device_ptrIiEEyS9_xNS7_10__identityEEEvT0_PT3_T1_NS0_13GridEvenShareISK_EET2_T4_E12temp_storage+32];
	selp.b64 	%rd306, %rd305, 0, %p43;
	add.s64 	%rd307, %rd304, %rd306;
	setp.gt.s32 	%p44, %r4, 96;
	ld.shared.u64 	%rd308, [_ZZN3cub18CUB_300001_SM_10006detail6reduce18DeviceReduceKernelINS2_10policy_hubIxyN4cuda3std3__44plusIxEEE10Policy1000EN6thrust24THRUST_300001_SM_1000_NS10device_ptrIiEEyS9_xNS7_10__identityEEEvT0_PT3_T1_NS0_13GridEvenShareISK_EET2_T4_E12temp_storage+40];
	selp.b64 	%rd309, %rd308, 0, %p44;
	add.s64 	%rd310, %rd307, %rd309;
	setp.gt.s32 	%p45, %r4, 128;
	ld.shared.u64 	%rd311, [_ZZN3cub18CUB_300001_SM_10006detail6reduce18DeviceReduceKernelINS2_10policy_hubIxyN4cuda3std3__44plusIxEEE10Policy1000EN6thrust24THRUST_300001_SM_1000_NS10device_ptrIiEEyS9_xNS7_10__identityEEEvT0_PT3_T1_NS0_13GridEvenShareISK_EET2_T4_E12temp_storage+48];
	selp.b64 	%rd312, %rd311, 0, %p45;
	add.s64 	%rd313, %rd310, %rd312;
	setp.gt.s32 	%p46, %r4, 160;
	ld.shared.u64 	%rd314, [_ZZN3cub18CUB_300001_SM_10006detail6reduce18DeviceReduceKernelINS2_10policy_hubIxyN4cuda3std3__44plusIxEEE10Policy1000EN6thrust24THRUST_300001_SM_1000_NS10device_ptrIiEEyS9_xNS7_10__identityEEEvT0_PT3_T1_NS0_13GridEvenShareISK_EET2_T4_E12temp_storage+56];
	selp.b64 	%rd315, %rd314, 0, %p46;
	add.s64 	%rd316, %rd313, %rd315;
	setp.gt.s32 	%p47, %r4, 192;
	ld.shared.u64 	%rd317, [_ZZN3cub18CUB_300001_SM_10006detail6reduce18DeviceReduceKernelINS2_10policy_hubIxyN4cuda3std3__44plusIxEEE10Policy1000EN6thrust24THRUST_300001_SM_1000_NS10device_ptrIiEEyS9_xNS7_10__identityEEEvT0_PT3_T1_NS0_13GridEvenShareISK_EET2_T4_E12temp_storage+64];
	selp.b64 	%rd318, %rd317, 0, %p47;
	add.s64 	%rd319, %rd316, %rd318;
	setp.gt.s32 	%p48, %r4, 224;
	ld.shared.u64 	%rd320, [_ZZN3cub18CUB_300001_SM_10006detail6reduce18DeviceReduceKernelINS2_10policy_hubIxyN4cuda3std3__44plusIxEEE10Policy1000EN6thrust24THRUST_300001_SM_1000_NS10device_ptrIiEEyS9_xNS7_10__identityEEEvT0_PT3_T1_NS0_13GridEvenShareISK_EET2_T4_E12temp_storage+72];
	selp.b64 	%rd321, %rd320, 0, %p48;
	add.s64 	%rd322, %rd319, %rd321;
	setp.gt.s32 	%p49, %r4, 256;
	ld.shared.u64 	%rd323, [_ZZN3cub18CUB_300001_SM_10006detail6reduce18DeviceReduceKernelINS2_10policy_hubIxyN4cuda3std3__44plusIxEEE10Policy1000EN6thrust24THRUST_300001_SM_1000_NS10device_ptrIiEEyS9_xNS7_10__identityEEEvT0_PT3_T1_NS0_13GridEvenShareISK_EET2_T4_E12temp_storage+80];
	selp.b64 	%rd324, %rd323, 0, %p49;
	add.s64 	%rd325, %rd322, %rd324;
	setp.gt.s32 	%p50, %r4, 288;
	ld.shared.u64 	%rd326, [_ZZN3cub18CUB_300001_SM_10006detail6reduce18DeviceReduceKernelINS2_10policy_hubIxyN4cuda3std3__44plusIxEEE10Policy1000EN6thrust24THRUST_300001_SM_1000_NS10device_ptrIiEEyS9_xNS7_10__identityEEEvT0_PT3_T1_NS0_13GridEvenShareISK_EET2_T4_E12temp_storage+88];
	selp.b64 	%rd327, %rd326, 0, %p50;
	add.s64 	%rd328, %rd325, %rd327;
	setp.gt.s32 	%p51, %r4, 320;
	ld.shared.u64 	%rd329, [_ZZN3cub18CUB_300001_SM_10006detail6reduce18DeviceReduceKernelINS2_10policy_hubIxyN4cuda3std3__44plusIxEEE10Policy1000EN6thrust24THRUST_300001_SM_1000_NS10device_ptrIiEEyS9_xNS7_10__identityEEEvT0_PT3_T1_NS0_13GridEvenShareISK_EET2_T4_E12temp_storage+96];
	selp.b64 	%rd330, %rd329, 0, %p51;
	add.s64 	%rd331, %rd328, %rd330;
	setp.gt.s32 	%p52, %r4, 352;
	ld.shared.u64 	%rd332, [_ZZN3cub18CUB_300001_SM_10006detail6reduce18DeviceReduceKernelINS2_10policy_hubIxyN4cuda3std3__44plusIxEEE10Policy1000EN6thrust24THRUST_300001_SM_1000_NS10device_ptrIiEEyS9_xNS7_10__identityEEEvT0_PT3_T1_NS0_13GridEvenShareISK_EET2_T4_E12temp_storage+104];
	selp.b64 	%rd333, %rd332, 0, %p52;
	add.s64 	%rd334, %rd331, %rd333;
	setp.gt.s32 	%p53, %r4, 384;
	ld.shared.u64 	%rd335, [_ZZN3cub18CUB_300001_SM_10006detail6reduce18DeviceReduceKernelINS2_10policy_hubIxyN4cuda3std3__44plusIxEEE10Policy1000EN6thrust24THRUST_300001_SM_1000_NS10device_ptrIiEEyS9_xNS7_10__identityEEEvT0_PT3_T1_NS0_13GridEvenShareISK_EET2_T4_E12temp_storage+112];
	selp.b64 	%rd336, %rd335, 0, %p53;
	add.s64 	%rd337, %rd334, %rd336;
	setp.gt.s32 	%p54, %r4, 416;
	ld.shared.u64 	%rd338, [_ZZN3cub18CUB_300001_SM_10006detail6reduce18DeviceReduceKernelINS2_10policy_hubIxyN4cuda3std3__44plusIxEEE10Policy1000EN6thrust24THRUST_300001_SM_1000_NS10device_ptrIiEEyS9_xNS7_10__identityEEEvT0_PT3_T1_NS0_13GridEvenShareISK_EET2_T4_E12temp_storage+120];
	selp.b64 	%rd339, %rd338, 0, %p54;
	add.s64 	%rd340, %rd337, %rd339;
	setp.gt.s32 	%p55, %r4, 448;
	ld.shared.u64 	%rd341, [_ZZN3cub18CUB_300001_SM_10006detail6reduce18DeviceReduceKernelINS2_10policy_hubIxyN4cuda3std3__44plusIxEEE10Policy1000EN6thrust24THRUST_300001_SM_1000_NS10device_ptrIiEEyS9_xNS7_10__identityEEEvT0_PT3_T1_NS0_13GridEvenShareISK_EET2_T4_E12temp_storage+128];
	selp.b64 	%rd342, %rd341, 0, %p55;
	add.s64 	%rd343, %rd340, %rd342;
	setp.gt.s32 	%p56, %r4, 480;
	ld.shared.u64 	%rd344, [_ZZN3cub18CUB_300001_SM_10006detail6reduce18DeviceReduceKernelINS2_10policy_hubIxyN4cuda3std3__44plusIxEEE10Policy1000EN6thrust24THRUST_300001_SM_1000_NS10device_ptrIiEEyS9_xNS7_10__identityEEEvT0_PT3_T1_NS0_13GridEvenShareISK_EET2_T4_E12temp_storage+136];
	selp.b64 	%rd345, %rd344, 0, %p56;
	add.s64 	%rd419, %rd343, %rd345;
	bra.uni 	$L__BB10_46;
$L__BB10_25:
	cvt.u32.u64 	%r52, %rd4;
	mov.u32 	%r27, %tid.x;
	add.s32 	%r53, %r52, %r27;
	mul.wide.u32 	%rd65, %r53, 4;
	add.s64 	%rd66, %rd2, %rd65;
	ld.global.s32 	%rd67, [%rd66];
	ld.global.s32 	%rd68, [%rd66+2048];
	ld.global.s32 	%rd69, [%rd66+4096];
	ld.global.s32 	%rd70, [%rd66+6144];
	ld.global.s32 	%rd71, [%rd66+8192];
	ld.global.s32 	%rd72, [%rd66+10240];
	ld.global.s32 	%rd73, [%rd66+12288];
	add.s64 	%rd74, %rd68, %rd67;
	add.s64 	%rd75, %rd74, %rd69;
	add.s64 	%rd76, %rd75, %rd70;
	add.s64 	%rd77, %rd76, %rd71;
	add.s64 	%rd78, %rd77, %rd72;
	add.s64 	%rd418, %rd78, %rd73;
	setp.lt.u64 	%p2, %rd5, %rd3;
	@%p2 bra 	$L__BB10_42;
	cvt.u32.u64 	%r55, %rd3;
	cvt.u64.u32 	%rd30, %r27;
	add.s64 	%rd405, %rd4, %rd3;
	cvt.u32.u64 	%r28, %rd1;
	not.b32 	%r57, %r27;
	add.s32 	%r58, %r57, %r28;
	sub.s32 	%r59, %r58, %r55;
	sub.s32 	%r272, %r59, %r52;
	add.s64 	%rd79, %rd405, %rd30;
	shl.b64 	%rd80, %rd79, 2;
	add.s64 	%rd81, %rd80, %rd2;
	add.s64 	%rd404, %rd81, 16384;
	mov.b32 	%r273, 0;
	mov.u64 	%rd407, %rd4;
$L__BB10_27:
	cvt.s64.s32 	%rd37, %r50;
	add.s64 	%rd407, %rd407, %rd37;
	add.s64 	%rd82, %rd1, -3584;
	setp.gt.u64 	%p3, %rd407, %rd82;
	@%p3 bra 	$L__BB10_29;
	mul.lo.s32 	%r61, %r1, 3584;
	cvt.s64.s32 	%rd83, %r61;
	add.s64 	%rd84, %rd407, %rd30;
	shl.b64 	%rd85, %rd84, 2;
	add.s64 	%rd86, %rd2, %rd85;
	ld.global.s32 	%rd87, [%rd86];
	ld.global.s32 	%rd88, [%rd86+2048];
	ld.global.s32 	%rd89, [%rd86+4096];
	ld.global.s32 	%rd90, [%rd86+6144];
	ld.global.s32 	%rd91, [%rd86+8192];
	ld.global.s32 	%rd92, [%rd86+10240];
	ld.global.s32 	%rd93, [%rd86+12288];
	add.s64 	%rd94, %rd418, %rd87;
	add.s64 	%rd95, %rd94, %rd88;
	add.s64 	%rd96, %rd95, %rd89;
	add.s64 	%rd97, %rd96, %rd90;
	add.s64 	%rd98, %rd97, %rd91;
	add.s64 	%rd99, %rd98, %rd92;
	add.s64 	%rd418, %rd99, %rd93;
	sub.s64 	%rd100, %rd1, %rd407;
	setp.lt.u64 	%p4, %rd100, %rd83;
	add.s32 	%r273, %r273, 1;
	add.s64 	%rd405, %rd405, %rd83;
	sub.s32 	%r272, %r272, %r61;
	mul.wide.s32 	%rd101, %r61, 4;
	add.s64 	%rd404, %rd404, %rd101;
	@%p4 bra 	$L__BB10_42;
	bra.uni 	$L__BB10_27;
$L__BB10_29:
	setp.le.u64 	%p5, %rd1, %rd407;
	cvt.u32.u64 	%r62, %rd407;
	cvt.u32.u64 	%r63, %rd1;
	sub.s32 	%r64, %r63, %r62;
	setp.ge.s32 	%p6, %r27, %r64;
	or.pred  	%p7, %p5, %p6;
	@%p7 bra 	$L__BB10_42;
	cvt.u32.u64 	%r66, %rd37;
	cvt.u32.u64 	%r67, %rd4;
	not.b32 	%r68, %r27;
	add.s32 	%r69, %r68, %r28;
	add.s32 	%r70, %r66, %r67;
	sub.s32 	%r71, %r69, %r70;
	mul.lo.s32 	%r72, %r1, %r273;
	mad.lo.s32 	%r73, %r72, -3584, %r71;
	shr.u32 	%r74, %r73, 9;
	add.s32 	%r34, %r74, 1;
	and.b32  	%r35, %r34, 15;
	setp.lt.u32 	%p8, %r73, 7680;
	mov.u32 	%r276, %r27;
	@%p8 bra 	$L__BB10_33;
	shr.u32 	%r75, %r272, 9;
	add.s32 	%r76, %r75, 1;
	and.b32  	%r77, %r76, 16777200;
	neg.s32 	%r274, %r77;
	mov.u32 	%r276, %r27;
$L__BB10_32:
	.pragma "nounroll";
	ld.global.s32 	%rd103, [%rd404+-16384];
	add.s64 	%rd104, %rd418, %rd103;
	ld.global.s32 	%rd105, [%rd404+-14336];
	add.s64 	%rd106, %rd104, %rd105;
	ld.global.s32 	%rd107, [%rd404+-12288];
	add.s64 	%rd108, %rd106, %rd107;
	ld.global.s32 	%rd109, [%rd404+-10240];
	add.s64 	%rd110, %rd108, %rd109;
	ld.global.s32 	%rd111, [%rd404+-8192];
	add.s64 	%rd112, %rd110, %rd111;
	ld.global.s32 	%rd113, [%rd404+-6144];
	add.s64 	%rd114, %rd112, %rd113;
	ld.global.s32 	%rd115, [%rd404+-4096];
	add.s64 	%rd116, %rd114, %rd115;
	ld.global.s32 	%rd117, [%rd404+-2048];
	add.s64 	%rd118, %rd116, %rd117;
	ld.global.s32 	%rd119, [%rd404];
	add.s64 	%rd120, %rd118, %rd119;
	ld.global.s32 	%rd121, [%rd404+2048];
	add.s64 	%rd122, %rd120, %rd121;
	ld.global.s32 	%rd123, [%rd404+4096];
	add.s64 	%rd124, %rd122, %rd123;
	ld.global.s32 	%rd125, [%rd404+6144];
	add.s64 	%rd126, %rd124, %rd125;
	ld.global.s32 	%rd127, [%rd404+8192];
	add.s64 	%rd128, %rd126, %rd127;
	ld.global.s32 	%rd129, [%rd404+10240];
	add.s64 	%rd130, %rd128, %rd129;
	ld.global.s32 	%rd131, [%rd404+12288];
	add.s64 	%rd132, %rd130, %rd131;
	ld.global.s32 	%rd133, [%rd404+14336];
	add.s64 	%rd418, %rd132, %rd133;
	add.s32 	%r276, %r276, 8192;
	add.s32 	%r274, %r274, 16;
	add.s64 	%rd404, %rd404, 32768;
	setp.ne.s32 	%p9, %r274, 0;
	@%p9 bra 	$L__BB10_32;
$L__BB10_33:
	setp.eq.s32 	%p10, %r35, 0;
	@%p10 bra 	$L__BB10_42;
	and.b32  	%r42, %r34, 7;
	setp.lt.u32 	%p11, %r35, 8;
	@%p11 bra 	$L__BB10_36;
	cvt.u64.u32 	%rd135, %r276;
	add.s64 	%rd136, %rd407, %rd135;
	shl.b64 	%rd137, %rd136, 2;
	add.s64 	%rd138, %rd2, %rd137;
	ld.global.s32 	%rd139, [%rd138];
	add.s64 	%rd140, %rd418, %rd139;
	ld.global.s32 	%rd141, [%rd138+2048];
	add.s64 	%rd142, %rd140, %rd141;
	ld.global.s32 	%rd143, [%rd138+4096];
	add.s64 	%rd144, %rd142, %rd143;
	ld.global.s32 	%rd145, [%rd138+6144];
	add.s64 	%rd146, %rd144, %rd145;
	ld.global.s32 	%rd147, [%rd138+8192];
	add.s64 	%rd148, %rd146, %rd147;
	ld.global.s32 	%rd149, [%rd138+10240];
	add.s64 	%rd150, %rd148, %rd149;
	ld.global.s32 	%rd151, [%rd138+12288];
	add.s64 	%rd152, %rd150, %rd151;
	ld.global.s32 	%rd153, [%rd138+14336];
	add.s64 	%rd418, %rd152, %rd153;
	add.s32 	%r276, %r276, 4096;
$L__BB10_36:
	setp.eq.s32 	%p12, %r42, 0;
	@%p12 bra 	$L__BB10_42;
	setp.lt.u32 	%p13, %r42, 4;
	@%p13 bra 	$L__BB10_39;
	cvt.u64.u32 	%rd155, %r276;
	add.s64 	%rd156, %rd407, %rd155;
	shl.b64 	%rd157, %rd156, 2;
	add.s64 	%rd158, %rd2, %rd157;
	ld.global.s32 	%rd159, [%rd158];
	add.s64 	%rd160, %rd418, %rd159;
	ld.global.s32 	%rd161, [%rd158+2048];
	add.s64 	%rd162, %rd160, %rd161;
	ld.global.s32 	%rd163, [%rd158+4096];
	add.s64 	%rd164, %rd162, %rd163;
	ld.global.s32 	%rd165, [%rd158+6144];
	add.s64 	%rd418, %rd164, %rd165;
	add.s32 	%r276, %r276, 2048;
$L__BB10_39:
	and.b32  	%r78, %r34, 3;
	setp.eq.s32 	%p14, %r78, 0;
	@%p14 bra 	$L__BB10_42;
	cvt.u64.u32 	%rd166, %r276;
	add.s64 	%rd167, %rd166, %rd405;
	shl.b64 	%rd168, %rd167, 2;
	add.s64 	%rd416, %rd2, %rd168;
	cvt.u16.u32 	%rs1, %r272;
	shr.u16 	%rs2, %rs1, 9;
	add.s16 	%rs3, %rs2, 1;
	cvt.u32.u16 	%r79, %rs3;
	and.b32  	%r80, %r79, 3;
	neg.s32 	%r279, %r80;
$L__BB10_41:
	.pragma "nounroll";
	ld.global.s32 	%rd169, [%rd416];
	add.s64 	%rd418, %rd418, %rd169;
	add.s64 	%rd416, %rd416, 2048;
	add.s32 	%r279, %r279, 1;
	setp.ne.s32 	%p15, %r279, 0;
	@%p15 bra 	$L__BB10_41;
$L__BB10_42:
	// begin inline asm
	mov.u32 %r81, %laneid;
	// end inline asm
	mov.b64 	{%r83, %r88}, %rd418;
	mov.b32 	%r89, 1;
	mov.b32 	%r130, 31;
	mov.b32 	%r131, -1;
	// begin inline asm
	shfl.sync.down.b32 %r82, %r83, %r89, %r130, %r131;
	// end inline asm
	// begin inline asm
	shfl.sync.down.b32 %r87, %r88, %r89, %r130, %r131;
	// end inline asm
	mov.b64 	%rd170, {%r82, %r87};
	setp.gt.s32 	%p16, %r81, 30;
	selp.b64 	%rd171, 0, %rd170, %p16;
	add.s64 	%rd172, %rd171, %rd418;
	mov.b64 	{%r93, %r98}, %rd172;
	mov.b32 	%r99, 2;
	// begin inline asm
	shfl.sync.down.b32 %r92, %r93, %r99, %r130, %r131;
	// end inline asm
	// begin inline asm
	shfl.sync.down.b32 %r97, %r98, %r99, %r130, %r131;
	// end inline asm
	mov.b64 	%rd173, {%r92, %r97};
	setp.gt.s32 	%p17, %r81, 29;
	selp.b64 	%rd174, 0, %rd173, %p17;
	add.s64 	%rd175, %rd174, %rd172;
	mov.b64 	{%r103, %r108}, %rd175;
	mov.b32 	%r109, 4;
	// begin inline asm
	shfl.sync.down.b32 %r102, %r103, %r109, %r130, %r131;
	// end inline asm
	// begin inline asm
	shfl.sync.down.b32 %r107, %r108, %r109, %r130, %r131;
	// end inline asm
	mov.b64 	%rd176, {%r102, %r107};
	setp.gt.s32 	%p18, %r81, 27;
	selp.b64 	%rd177, 0, %rd176, %p18;
	add.s64 	%rd178, %rd177, %rd175;
	mov.b64 	{%r113, %r118}, %rd178;
	mov.b32 	%r119, 8;
	// begin inline asm
	shfl.sync.down.b32 %r112, %r113, %r119, %r130, %r131;
	// end inline asm
	// begin inline asm
	shfl.sync.down.b32 %r117, %r118, %r119, %r130, %r131;
	// end inline asm
	mov.b64 	%rd179, {%r112, %r117};
	setp.gt.s32 	%p19, %r81, 23;
	selp.b64 	%rd180, 0, %rd179, %p19;
	add.s64 	%rd181, %rd180, %rd178;
	mov.b64 	{%r123, %r128}, %rd181;
	mov.b32 	%r129, 16;
	// begin inline asm
	shfl.sync.down.b32 %r122, %r123, %r129, %r130, %r131;
	// end inline asm
	// begin inline asm
	shfl.sync.down.b32 %r127, %r128, %r129, %r130, %r131;
	// end inline asm
	mov.b64 	%rd182, {%r122, %r127};
	setp.gt.s32 	%p20, %r81, 15;
	selp.b64 	%rd183, 0, %rd182, %p20;
	add.s64 	%rd419, %rd183, %rd181;
	setp.ne.s32 	%p21, %r81, 0;
	@%p21 bra 	$L__BB10_44;
	shr.u32 	%r132, %r27, 2;
	and.b32  	%r133, %r132, 248;
	mov.u32 	%r134, _ZZN3cub18CUB_300001_SM_10006detail6reduce18DeviceReduceKernelINS2_10policy_hubIxyN4cuda3std3__44plusIxEEE10Policy1000EN6thrust24THRUST_300001_SM_1000_NS10device_ptrIiEEyS9_xNS7_10__identityEEEvT0_PT3_T1_NS0_13GridEvenShareISK_EET2_T4_E12temp_storage;
	add.s32 	%r135, %r134, %r133;
	st.shared.u64 	[%r135+16], %rd419;
$L__BB10_44:
	bar.sync 	0;
	setp.ne.s32 	%p22, %r27, 0;
	@%p22 bra 	$L__BB10_46;
	ld.shared.u64 	%rd184, [_ZZN3cub18CUB_300001_SM_10006detail6reduce18DeviceReduceKernelINS2_10policy_hubIxyN4cuda3std3__44plusIxEEE10Policy1000EN6thrust24THRUST_300001_SM_1000_NS10device_ptrIiEEyS9_xNS7_10__identityEEEvT0_PT3_T1_NS0_13GridEvenShareISK_EET2_T4_E12temp_storage+24];
	add.s64 	%rd185, %rd184, %rd419;
	ld.shared.u64 	%rd186, [_ZZN3cub18CUB_300001_SM_10006detail6reduce18DeviceReduceKernelINS2_10policy_hubIxyN4cuda3std3__44plusIxEEE10Policy1000EN6thrust24THRUST_300001_SM_1000_NS10device_ptrIiEEyS9_xNS7_10__identityEEEvT0_PT3_T1_NS0_13GridEvenShareISK_EET2_T4_E12temp_storage+32];
	add.s64 	%rd187, %rd185, %rd186;
	ld.shared.u64 	%rd188, [_ZZN3cub18CUB_300001_SM_10006detail6reduce18DeviceReduceKernelINS2_10policy_hubIxyN4cuda3std3__44plusIxEEE10Policy1000EN6thrust24THRUST_300001_SM_1000_NS10device_ptrIiEEyS9_xNS7_10__identityEEEvT0_PT3_T1_NS0_13GridEvenShareISK_EET2_T4_E12temp_storage+40];
	add.s64 	%rd189, %rd187, %rd188;
	ld.shared.u64 	%rd190, [_ZZN3cub18CUB_300001_SM_10006detail6reduce18DeviceReduceKernelINS2_10policy_hubIxyN4cuda3std3__44plusIxEEE10Policy1000EN6thrust24THRUST_300001_SM_1000_NS10device_ptrIiEEyS9_xNS7_10__identityEEEvT0_PT3_T1_NS0_13GridEvenShareISK_EET2_T4_E12temp_storage+48];
	add.s64 	%rd191, %rd189, %rd190;
	ld.shared.u64 	%rd192, [_ZZN3cub18CUB_300001_SM_10006detail6reduce18DeviceReduceKernelINS2_10policy_hubIxyN4cuda3std3__44plusIxEEE10Policy1000EN6thrust24THRUST_300001_SM_1000_NS10device_ptrIiEEyS9_xNS7_10__identityEEEvT0_PT3_T1_NS0_13GridEvenShareISK_EET2_T4_E12temp_storage+56];
	add.s64 	%rd193, %rd191, %rd192;
	ld.shared.u64 	%rd194, [_ZZN3cub18CUB_300001_SM_10006detail6reduce18DeviceReduceKernelINS2_10policy_hubIxyN4cuda3std3__44plusIxEEE10Policy1000EN6thrust24THRUST_300001_SM_1000_NS10device_ptrIiEEyS9_xNS7_10__identityEEEvT0_PT3_T1_NS0_13GridEvenShareISK_EET2_T4_E12temp_storage+64];
	add.s64 	%rd195, %rd193, %rd194;
	ld.shared.u64 	%rd196, [_ZZN3cub18CUB_300001_SM_10006detail6reduce18DeviceReduceKernelINS2_10policy_hubIxyN4cuda3std3__44plusIxEEE10Policy1000EN6thrust24THRUST_300001_SM_1000_NS10device_ptrIiEEyS9_xNS7_10__identityEEEvT0_PT3_T1_NS0_13GridEvenShareISK_EET2_T4_E12temp_storage+72];
	add.s64 	%rd197, %rd195, %rd196;
	ld.shared.u64 	%rd198, [_ZZN3cub18CUB_300001_SM_10006detail6reduce18DeviceReduceKernelINS2_10policy_hubIxyN4cuda3std3__44plusIxEEE10Policy1000EN6thrust24THRUST_300001_SM_1000_NS10device_ptrIiEEyS9_xNS7_10__identityEEEvT0_PT3_T1_NS0_13GridEvenShareISK_EET2_T4_E12temp_storage+80];
	add.s64 	%rd199, %rd197, %rd198;
	ld.shared.u64 	%rd200, [_ZZN3cub18CUB_300001_SM_10006detail6reduce18DeviceReduceKernelINS2_10policy_hubIxyN4cuda3std3__44plusIxEEE10Policy1000EN6thrust24THRUST_300001_SM_1000_NS10device_ptrIiEEyS9_xNS7_10__identityEEEvT0_PT3_T1_NS0_13GridEvenShareISK_EET2_T4_E12temp_storage+88];
	add.s64 	%rd201, %rd199, %rd200;
	ld.shared.u64 	%rd202, [_ZZN3cub18CUB_300001_SM_10006detail6reduce18DeviceReduceKernelINS2_10policy_hubIxyN4cuda3std3__44plusIxEEE10Policy1000EN6thrust24THRUST_300001_SM_1000_NS10device_ptrIiEEyS9_xNS7_10__identityEEEvT0_PT3_T1_NS0_13GridEvenShareISK_EET2_T4_E12temp_storage+96];
	add.s64 	%rd203, %rd201, %rd202;
	ld.shared.u64 	%rd204, [_ZZN3cub18CUB_300001_SM_10006detail6reduce18DeviceReduceKernelINS2_10policy_hubIxyN4cuda3std3__44plusIxEEE10Policy1000EN6thrust24THRUST_300001_SM_1000_NS10device_ptrIiEEyS9_xNS7_10__identityEEEvT0_PT3_T1_NS0_13GridEvenShareISK_EET2_T4_E12temp_storage+104];
	add.s64 	%rd205, %rd203, %rd204;
	ld.shared.u64 	%rd206, [_ZZN3cub18CUB_300001_SM_10006detail6reduce18DeviceReduceKernelINS2_10policy_hubIxyN4cuda3std3__44plusIxEEE10Policy1000EN6thrust24THRUST_300001_SM_1000_NS10device_ptrIiEEyS9_xNS7_10__identityEEEvT0_PT3_T1_NS0_13GridEvenShareISK_EET2_T4_E12temp_storage+112];
	add.s64 	%rd207, %rd205, %rd206;
	ld.shared.u64 	%rd208, [_ZZN3cub18CUB_300001_SM_10006detail6reduce18DeviceReduceKernelINS2_10policy_hubIxyN4cuda3std3__44plusIxEEE10Policy1000EN6thrust24THRUST_300001_SM_1000_NS10device_ptrIiEEyS9_xNS7_10__identityEEEvT0_PT3_T1_NS0_13GridEvenShareISK_EET2_T4_E12temp_storage+120];
	add.s64 	%rd209, %rd207, %rd208;
	ld.shared.u64 	%rd210, [_ZZN3cub18CUB_300001_SM_10006detail6reduce18DeviceReduceKernelINS2_10policy_hubIxyN4cuda3std3__44plusIxEEE10Policy1000EN6thrust24THRUST_300001_SM_1000_NS10device_ptrIiEEyS9_xNS7_10__identityEEEvT0_PT3_T1_NS0_13GridEvenShareISK_EET2_T4_E12temp_storage+128];
	add.s64 	%rd211, %rd209, %rd210;
	ld.shared.u64 	%rd212, [_ZZN3cub18CUB_300001_SM_10006detail6reduce18DeviceReduceKernelINS2_10policy_hubIxyN4cuda3std3__44plusIxEEE10Policy1000EN6thrust24THRUST_300001_SM_1000_NS10device_ptrIiEEyS9_xNS7_10__identityEEEvT0_PT3_T1_NS0_13GridEvenShareISK_EET2_T4_E12temp_storage+136];
	add.s64 	%rd419, %rd211, %rd212;
$L__BB10_46:
	mov.u32 	%r263, %tid.x;
	setp.ne.s32 	%p64, %r263, 0;
	@%p64 bra 	$L__BB10_48;
	ld.param.u64 	%rd392, [_ZN3cub18CUB_300001_SM_10006detail6reduce18DeviceReduceKernelINS2_10policy_hubIxyN4cuda3std3__44plusIxEEE10Policy1000EN6thrust24THRUST_300001_SM_1000_NS10device_ptrIiEEyS9_xNS7_10__identityEEEvT0_PT3_T1_NS0_13GridEvenShareISK_EET2_T4__param_1];
	cvta.to.global.u64 	%rd389, %rd392;
	mul.wide.u32 	%rd390, %r2, 8;
	add.s64 	%rd391, %rd389, %rd390;
	st.global.u64 	[%rd391], %rd419;
$L__BB10_48:
	ret;

}
	// .globl	_ZN3cub18CUB_300001_SM_10006detail6reduce28DeviceReduceSingleTileKernelINS2_10policy_hubIxyN4cuda3std3__44plusIxEEE10Policy1000EPxSC_iS9_xxNS7_10__identityEEEvT0_T1_T2_T3_T4_T6_
.visible .entry _ZN3cub18CUB_300001_SM_10006detail6reduce28DeviceReduceSingleTileKernelINS2_10policy_hubIxyN4cuda3std3__44plusIxEEE10Policy1000EPxSC_iS9_xxNS7_10__identityEEEvT0_T1_T2_T3_T4_T6_(
	.param .u64 .ptr .align 1 _ZN3cub18CUB_300001_SM_10006detail6reduce28DeviceReduceSingleTileKernelINS2_10policy_hubIxyN4cuda3std3__44plusIxEEE10Policy1000EPxSC_iS9_xxNS7_10__identityEEEvT0_T1_T2_T3_T4_T6__param_0,
	.param .u64 .ptr .align 1 _ZN3cub18CUB_300001_SM_10006detail6reduce28DeviceReduceSingleTileKernelINS2_10policy_hubIxyN4cuda3std3__44plusIxEEE10Policy1000EPxSC_iS9_xxNS7_10__identityEEEvT0_T1_T2_T3_T4_T6__param_1,
	.param .u32 _ZN3cub18CUB_300001_SM_10006detail6reduce28DeviceReduceSingleTileKernelINS2_10policy_hubIxyN4cuda3std3__44plusIxEEE10Policy1000EPxSC_iS9_xxNS7_10__identityEEEvT0_T1_T2_T3_T4_T6__param_2,
	.param .align 1 .b8 _ZN3cub18CUB_300001_SM_10006detail6reduce28DeviceReduceSingleTileKernelINS2_10policy_hubIxyN4cuda3std3__44plusIxEEE10Policy1000EPxSC_iS9_xxNS7_10__identityEEEvT0_T1_T2_T3_T4_T6__param_3[1],
	.param .u64 _ZN3cub18CUB_300001_SM_10006detail6reduce28DeviceReduceSingleTileKernelINS2_10policy_hubIxyN4cuda3std3__44plusIxEEE10Policy1000EPxSC_iS9_xxNS7_10__identityEEEvT0_T1_T2_T3_T4_T6__param_4,
	.param .align 1 .b8 _ZN3cub18CUB_300001_SM_10006detail6reduce28DeviceReduceSingleTileKernelINS2_10policy_hubIxyN4cuda3std3__44plusIxEEE10Policy1000EPxSC_iS9_xxNS7_10__identityEEEvT0_T1_T2_T3_T4_T6__param_5[1]
)
.maxntid 512
.minnctapersm 1
{
	.reg .pred 	%p<58>;
	.reg .b32 	%r<238>;
	.reg .b64 	%rd<281>;
	// demoted variable
	.shared .align 8 .b8 _ZZN3cub18CUB_300001_SM_10006detail6reduce28DeviceReduceSingleTileKernelINS2_10policy_hubIxyN4cuda3std3__44plusIxEEE10Policy1000EPxSC_iS9_xxNS7_10__identityEEEvT0_T1_T2_T3_T4_T6_E12temp_storage[152];
	ld.param.u64 	%rd35, [_ZN3cub18CUB_300001_SM_10006detail6reduce28DeviceReduceSingleTileKernelINS2_10policy_hubIxyN4cuda3std3__44plusIxEEE10Policy1000EPxSC_iS9_xxNS7_10__identityEEEvT0_T1_T2_T3_T4_T6__param_0];
	ld.param.u64 	%rd37, [_ZN3cub18CUB_300001_SM_10006detail6reduce28DeviceReduceSingleTileKernelINS2_10policy_hubIxyN4cuda3std3__44plusIxEEE10Policy1000EPxSC_iS9_xxNS7_10__identityEEEvT0_T1_T2_T3_T4_T6__param_1];
	ld.param.u32 	%r34, [_ZN3cub18CUB_300001_SM_10006detail6reduce28DeviceReduceSingleTileKernelINS2_10policy_hubIxyN4cuda3std3__44plusIxEEE10Policy1000EPxSC_iS9_xxNS7_10__identityEEEvT0_T1_T2_T3_T4_T6__param_2];
	ld.param.u64 	%rd36, [_ZN3cub18CUB_300001_SM_10006detail6reduce28DeviceReduceSingleTileKernelINS2_10policy_hubIxyN4cuda3std3__44plusIxEEE10Policy1000EPxSC_iS9_xxNS7_10__identityEEEvT0_T1_T2_T3_T4_T6__param_4];
	cvta.to.global.u64 	%rd1, %rd37;
	setp.ne.s32 	%p1, %r34, 0;
	@%p1 bra 	$L__BB11_3;
	mov.u32 	%r224, %tid.x;
	setp.ne.s32 	%p57, %r224, 0;
	@%p57 bra 	$L__BB11_39;
	st.global.u64 	[%rd1], %rd36;
	bra.uni 	$L__BB11_39;
$L__BB11_3:
	setp.gt.s32 	%p2, %r34, 3583;
	@%p2 bra 	$L__BB11_21;
	mov.u32 	%r1, %tid.x;
	setp.ge.s32 	%p19, %r1, %r34;
	mov.b64 	%rd271, 0;
	mov.u32 	%r228, %r1;
	@%p19 bra 	$L__BB11_6;
	mul.wide.u32 	%rd146, %r1, 8;
	add.s64 	%rd145, %rd35, %rd146;
	// begin inline asm
	ld.global.nc.u64 %rd271, [%rd145];
	// end inline asm
	add.s32 	%r228, %r1, 512;
$L__BB11_6:
	setp.ge.s32 	%p20, %r228, %r34;
	@%p20 bra 	$L__BB11_12;
	not.b32 	%r100, %r228;
	add.s32 	%r4, %r34, %r100;
	and.b32  	%r101, %r4, 1536;
	setp.eq.s32 	%p21, %r101, 1536;
	@%p21 bra 	$L__BB11_10;
	mul.wide.u32 	%rd148, %r228, 8;
	add.s64 	%rd266, %rd35, %rd148;
	shr.u32 	%r102, %r4, 9;
	add.s32 	%r103, %r102, 1;
	and.b32  	%r104, %r103, 3;
	neg.s32 	%r226, %r104;
$L__BB11_9:
	.pragma "nounroll";
	// begin inline asm
	ld.global.nc.u64 %rd149, [%rd266];
	// end inline asm
	add.s64 	%rd271, %rd149, %rd271;
	add.s32 	%r228, %r228, 512;
	add.s64 	%rd266, %rd266, 4096;
	add.s32 	%r226, %r226, 1;
	setp.ne.s32 	%p22, %r226, 0;
	@%p22 bra 	$L__BB11_9;
$L__BB11_10:
	setp.lt.u32 	%p23, %r4, 1536;
	@%p23 bra 	$L__BB11_12;
$L__BB11_11:
	mul.wide.s32 	%rd159, %r228, 8;
	add.s64 	%rd152, %rd35, %rd159;
	// begin inline asm
	ld.global.nc.u64 %rd151, [%rd152];
	// end inline asm
	add.s64 	%rd160, %rd151, %rd271;
	add.s64 	%rd154, %rd152, 4096;
	// begin inline asm
	ld.global.nc.u64 %rd153, [%rd154];
	// end inline asm
	add.s64 	%rd161, %rd153, %rd160;
	add.s64 	%rd156, %rd152, 8192;
	// begin inline asm
	ld.global.nc.u64 %rd155, [%rd156];
	// end inline asm
	add.s64 	%rd162, %rd155, %rd161;
	add.s64 	%rd158, %rd152, 12288;
	// begin inline asm
	ld.global.nc.u64 %rd157, [%rd158];
	// end inline asm
	add.s64 	%rd271, %rd157, %rd162;
	add.s32 	%r228, %r228, 2048;
	setp.lt.s32 	%p24, %r228, %r34;
	@%p24 bra 	$L__BB11_11;
$L__BB11_12:
	setp.lt.s32 	%p25, %r34, 512;
	@%p25 bra 	$L__BB11_17;
	// begin inline asm
	mov.u32 %r168, %laneid;
	// end inline asm
	mov.b64 	{%r170, %r175}, %rd271;
	mov.b32 	%r176, 1;
	mov.b32 	%r217, 31;
	mov.b32 	%r218, -1;
	// begin inline asm
	shfl.sync.down.b32 %r169, %r170, %r176, %r217, %r218;
	// end inline asm
	// begin inline asm
	shfl.sync.down.b32 %r174, %r175, %r176, %r217, %r218;
	// end inline asm
	mov.b64 	%rd221, {%r169, %r174};
	setp.gt.s32 	%p49, %r168, 30;
	selp.b64 	%rd222, 0, %rd221, %p49;
	add.s64 	%rd223, %rd222, %rd271;
	mov.b64 	{%r180, %r185}, %rd223;
	mov.b32 	%r186, 2;
	// begin inline asm
	shfl.sync.down.b32 %r179, %r180, %r186, %r217, %r218;
	// end inline asm
	// begin inline asm
	shfl.sync.down.b32 %r184, %r185, %r186, %r217, %r218;
	// end inline asm
	mov.b64 	%rd224, {%r179, %r184};
	setp.gt.s32 	%p50, %r168, 29;
	selp.b64 	%rd225, 0, %rd224, %p50;
	add.s64 	%rd226, %rd225, %rd223;
	mov.b64 	{%r190, %r195}, %rd226;
	mov.b32 	%r196, 4;
	// begin inline asm
	shfl.sync.down.b32 %r189, %r190, %r196, %r217, %r218;
	// end inline asm
	// begin inline asm
	shfl.sync.down.b32 %r194, %r195, %r196, %r217, %r218;
	// end inline asm
	mov.b64 	%rd227, {%r189, %r194};
	setp.gt.s32 	%p51, %r168, 27;
	selp.b64 	%rd228, 0, %rd227, %p51;
	add.s64 	%rd229, %rd228, %rd226;
	mov.b64 	{%r200, %r205}, %rd229;
	mov.b32 	%r206, 8;
	// begin inline asm
	shfl.sync.down.b32 %r199, %r200, %r206, %r217, %r218;
	// end inline asm
	// begin inline asm
	shfl.sync.down.b32 %r204, %r205, %r206, %r217, %r218;
	// end inline asm
	mov.b64 	%rd230, {%r199, %r204};
	setp.gt.s32 	%p52, %r168, 23;
	selp.b64 	%rd231, 0, %rd230, %p52;
	add.s64 	%rd232, %rd231, %rd229;
	mov.b64 	{%r210, %r215}, %rd232;
	mov.b32 	%r216, 16;
	// begin inline asm
	shfl.sync.down.b32 %r209, %r210, %r216, %r217, %r218;
	// end inline asm
	// begin inline asm
	shfl.sync.down.b32 %r214, %r215, %r216, %r217, %r218;
	// end inline asm
	mov.b64 	%rd233, {%r209, %r214};
	setp.gt.s32 	%p53, %r168, 15;
	selp.b64 	%rd234, 0, %rd233, %p53;
	add.s64 	%rd280, %rd234, %rd232;
	setp.ne.s32 	%p54, %r168, 0;
	@%p54 bra 	$L__BB11_15;
	shr.u32 	%r219, %r1, 2;
	and.b32  	%r220, %r219, 248;
	mov.u32 	%r221, _ZZN3cub18CUB_300001_SM_10006detail6reduce28DeviceReduceSingleTileKernelINS2_10policy_hubIxyN4cuda3std3__44plusIxEEE10Policy1000EPxSC_iS9_xxNS7_10__identityEEEvT0_T1_T2_T3_T4_T6_E12temp_storage;
	add.s32 	%r222, %r221, %r220;
	st.shared.u64 	[%r222+16], %rd280;
$L__BB11_15:
	bar.sync 	0;
	setp.ne.s32 	%p55, %r1, 0;
	@%p55 bra 	$L__BB11_37;
	ld.shared.u64 	%rd235, [_ZZN3cub18CUB_300001_SM_10006detail6reduce28DeviceReduceSingleTileKernelINS2_10policy_hubIxyN4cuda3std3__44plusIxEEE10Policy1000EPxSC_iS9_xxNS7_10__identityEEEvT0_T1_T2_T3_T4_T6_E12temp_storage+24];
	add.s64 	%rd236, %rd235, %rd280;
	ld.shared.u64 	%rd237, [_ZZN3cub18CUB_300001_SM_10006detail6reduce28DeviceReduceSingleTileKernelINS2_10policy_hubIxyN4cuda3std3__44plusIxEEE10Policy1000EPxSC_iS9_xxNS7_10__identityEEEvT0_T1_T2_T3_T4_T6_E12temp_storage+32];
	add.s64 	%rd238, %rd236, %rd237;
	ld.shared.u64 	%rd239, [_ZZN3cub18CUB_300001_SM_10006detail6reduce28DeviceReduceSingleTileKernelINS2_10policy_hubIxyN4cuda3std3__44plusIxEEE10Policy1000EPxSC_iS9_xxNS7_10__identityEEEvT0_T1_T2_T3_T4_T6_E12temp_storage+40];
	add.s64 	%rd240, %rd238, %rd239;
	ld.shared.u64 	%rd241, [_ZZN3cub18CUB_300001_SM_10006detail6reduce28DeviceReduceSingleTileKernelINS2_10policy_hubIxyN4cuda3std3__44plusIxEEE10Policy1000EPxSC_iS9_xxNS7_10__identityEEEvT0_T1_T2_T3_T4_T6_E12temp_storage+48];
	add.s64 	%rd242, %rd240, %rd241;
	ld.shared.u64 	%rd243, [_ZZN3cub18CUB_300001_SM_10006detail6reduce28DeviceReduceSingleTileKernelINS2_10policy_hubIxyN4cuda3std3__44plusIxEEE10Policy1000EPxSC_iS9_xxNS7_10__identityEEEvT0_T1_T2_T3_T4_T6_E12temp_storage+56];
	add.s64 	%rd244, %rd242, %rd243;
	ld.shared.u64 	%rd245, [_ZZN3cub18CUB_300001_SM_10006detail6reduce28DeviceReduceSingleTileKernelINS2_10policy_hubIxyN4cuda3std3__44plusIxEEE10Policy1000EPxSC_iS9_xxNS7_10__identityEEEvT0_T1_T2_T3_T4_T6_E12temp_storage+64];
	add.s64 	%rd246, %rd244, %rd245;
	ld.shared.u64 	%rd247, [_ZZN3cub18CUB_300001_SM_10006detail6reduce28DeviceReduceSingleTileKernelINS2_10policy_hubIxyN4cuda3std3__44plusIxEEE10Policy1000EPxSC_iS9_xxNS7_10__identityEEEvT0_T1_T2_T3_T4_T6_E12temp_storage+72];
	add.s64 	%rd248, %rd246, %rd247;
	ld.shared.u64 	%rd249, [_ZZN3cub18CUB_300001_SM_10006detail6reduce28DeviceReduceSingleTileKernelINS2_10policy_hubIxyN4cuda3std3__44plusIxEEE10Policy1000EPxSC_iS9_xxNS7_10__identityEEEvT0_T1_T2_T3_T4_T6_E12temp_storage+80];
	add.s64 	%rd250, %rd248, %rd249;
	ld.shared.u64 	%rd251, [_ZZN3cub18CUB_300001_SM_10006detail6reduce28DeviceReduceSingleTileKernelINS2_10policy_hubIxyN4cuda3std3__44plusIxEEE10Policy1000EPxSC_iS9_xxNS7_10__identityEEEvT0_T1_T2_T3_T4_T6_E12temp_storage+88];
	add.s64 	%rd252, %rd250, %rd251;
	ld.shared.u64 	%rd253, [_ZZN3cub18CUB_300001_SM_10006detail6reduce28DeviceReduceSingleTileKernelINS2_10policy_hubIxyN4cuda3std3__44plusIxEEE10Policy1000EPxSC_iS9_xxNS7_10__identityEEEvT0_T1_T2_T3_T4_T6_E12temp_storage+96];
	add.s64 	%rd254, %rd252, %rd253;
	ld.shared.u64 	%rd255, [_ZZN3cub18CUB_300001_SM_10006detail6reduce28DeviceReduceSingleTileKernelINS2_10policy_hubIxyN4cuda3std3__44plusIxEEE10Policy1000EPxSC_iS9_xxNS7_10__identityEEEvT0_T1_T2_T3_T4_T6_E12temp_storage+104];
	add.s64 	%rd256, %rd254, %rd255;
	ld.shared.u64 	%rd257, [_ZZN3cub18CUB_300001_SM_10006detail6reduce28DeviceReduceSingleTileKernelINS2_10policy_hubIxyN4cuda3std3__44plusIxEEE10Policy1000EPxSC_iS9_xxNS7_10__identityEEEvT0_T1_T2_T3_T4_T6_E12temp_storage+112];
	add.s64 	%rd258, %rd256, %rd257;
	ld.shared.u64 	%rd259, [_ZZN3cub18CUB_300001_SM_10006detail6reduce28DeviceReduceSingleTileKernelINS2_10policy_hubIxyN4cuda3std3__44plusIxEEE10Policy1000EPxSC_iS9_xxNS7_10__identityEEEvT0_T1_T2_T3_T4_T6_E12temp_storage+120];
	add.s64 	%rd260, %rd258, %rd259;
	ld.shared.u64 	%rd261, [_ZZN3cub18CUB_300001_SM_10006detail6reduce28DeviceReduceSingleTileKernelINS2_10policy_hubIxyN4cuda3std3__44plusIxEEE10Policy1000EPxSC_iS9_xxNS7_10__identityEEEvT0_T1_T2_T3_T4_T6_E12temp_storage+128];
	add.s64 	%rd262, %rd260, %rd261;
	ld.shared.u64 	%rd263, [_ZZN3cub18CUB_300001_SM_10006detail6reduce28DeviceReduceSingleTileKernelINS2_10policy_hubIxyN4cuda3std3__44plusIxEEE10Policy1000EPxSC_iS9_xxNS7_10__identityEEEvT0_T1_T2_T3_T4_T6_E12temp_storage+136];
	add.s64 	%rd280, %rd262, %rd263;
	bra.uni 	$L__BB11_37;
$L__BB11_17:
	// begin inline asm
	mov.u32 %r105, %laneid;
	// end inline asm
	and.b32  	%r156, %r1, 992;
	add.s32 	%r157, %r156, 32;
	setp.gt.s32 	%p26, %r157, %r34;
	not.b32 	%r158, %r156;
	add.s32 	%r159, %r34, %r158;
	selp.b32 	%r154, %r159, 31, %p26;
	mov.b64 	{%r107, %r112}, %rd271;
	mov.b32 	%r113, 1;
	mov.b32 	%r155, -1;
	// begin inline asm
	shfl.sync.down.b32 %r106, %r107, %r113, %r154, %r155;
	// end inline asm
	// begin inline asm
	shfl.sync.down.b32 %r111, %r112, %r113, %r154, %r155;
	// end inline asm
	mov.b64 	%rd163, {%r106, %r111};
	setp.lt.s32 	%p27, %r105, %r154;
	selp.b64 	%rd164, %rd163, 0, %p27;
	add.s64 	%rd165, %rd164, %rd271;
	mov.b64 	{%r117, %r122}, %rd165;
	mov.b32 	%r123, 2;
	// begin inline asm
	shfl.sync.down.b32 %r116, %r117, %r123, %r154, %r155;
	// end inline asm
	// begin inline asm
	shfl.sync.down.b32 %r121, %r122, %r123, %r154, %r155;
	// end inline asm
	mov.b64 	%rd166, {%r116, %r121};
	add.s32 	%r160, %r105, 2;
	setp.gt.s32 	%p28, %r160, %r154;
	selp.b64 	%rd167, 0, %rd166, %p28;
	add.s64 	%rd168, %rd167, %rd165;
	mov.b64 	{%r127, %r132}, %rd168;
	mov.b32 	%r133, 4;
	// begin inline asm
	shfl.sync.down.b32 %r126, %r127, %r133, %r154, %r155;
	// end inline asm
	// begin inline asm
	shfl.sync.down.b32 %r131, %r132, %r133, %r154, %r155;
	// end inline asm
	mov.b64 	%rd169, {%r126, %r131};
	add.s32 	%r161, %r105, 4;
	setp.gt.s32 	%p29, %r161, %r154;
	selp.b64 	%rd170, 0, %rd169, %p29;
	add.s64 	%rd171, %rd170, %rd168;
	mov.b64 	{%r137, %r142}, %rd171;
	mov.b32 	%r143, 8;
	// begin inline asm
	shfl.sync.down.b32 %r136, %r137, %r143, %r154, %r155;
	// end inline asm
	// begin inline asm
	shfl.sync.down.b32 %r141, %r142, %r143, %r154, %r155;
	// end inline asm
	mov.b64 	%rd172, {%r136, %r141};
	add.s32 	%r162, %r105, 8;
	setp.gt.s32 	%p30, %r162, %r154;
	selp.b64 	%rd173, 0, %rd172, %p30;
	add.s64 	%rd174, %rd173, %rd171;
	mov.b64 	{%r147, %r152}, %rd174;
	mov.b32 	%r153, 16;
	// begin inline asm
	shfl.sync.down.b32 %r146, %r147, %r153, %r154, %r155;
	// end inline asm
	// begin inline asm
	shfl.sync.down.b32 %r151, %r152, %r153, %r154, %r155;
	// end inline asm
	mov.b64 	%rd175, {%r146, %r151};
	add.s32 	%r163, %r105, 16;
	setp.gt.s32 	%p31, %r163, %r154;
	selp.b64 	%rd176, 0, %rd175, %p31;
	add.s64 	%rd280, %rd176, %rd174;
	setp.ne.s32 	%p32, %r105, 0;
	@%p32 bra 	$L__BB11_19;
	shr.u32 	%r164, %r1, 2;
	and.b32  	%r165, %r164, 248;
	mov.u32 	%r166, _ZZN3cub18CUB_300001_SM_10006detail6reduce28DeviceReduceSingleTileKernelINS2_10policy_hubIxyN4cuda3std3__44plusIxEEE10Policy1000EPxSC_iS9_xxNS7_10__identityEEEvT0_T1_T2_T3_T4_T6_E12temp_storage;
	add.s32 	%r167, %r166, %r165;
	st.shared.u64 	[%r167+16], %rd280;
$L__BB11_19:
	bar.sync 	0;
	setp.ne.s32 	%p33, %r1, 0;
	@%p33 bra 	$L__BB11_37;
	setp.gt.s32 	%p34, %r34, 32;
	ld.shared.u64 	%rd177, [_ZZN3cub18CUB_300001_SM_10006detail6reduce28DeviceReduceSingleTileKernelINS2_10policy_hubIxyN4cuda3std3__44plusIxEEE10Policy1000EPxSC_iS9_xxNS7_10__identityEEEvT0_T1_T2_T3_T4_T6_E12temp_storage+24];
	selp.b64 	%rd178, %rd177, 0, %p34;
	add.s64 	%rd179, %rd178, %rd280;
	setp.gt.s32 	%p35, %r34, 64;
	ld.shared.u64 	%rd180, [_ZZN3cub18CUB_300001_SM_10006detail6reduce28DeviceReduceSingleTileKernelINS2_10policy_hubIxyN4cuda3std3__44plusIxEEE10Policy1000EPxSC_iS9_xxNS7_10__identityEEEvT0_T1_T2_T3_T4_T6_E12temp_storage+32];
	selp.b64 	%rd181, %rd180, 0, %p35;
	add.s64 	%rd182, %rd179, %rd181;
	setp.gt.s32 	%p36, %r34, 96;
	ld.shared.u64 	%rd183, [_ZZN3cub18CUB_300001_SM_10006detail6reduce28DeviceReduceSingleTileKernelINS2_10policy_hubIxyN4cuda3std3__44plusIxEEE10Policy1000EPxSC_iS9_xxNS7_10__identityEEEvT0_T1_T2_T3_T4_T6_E12temp_storage+40];
	selp.b64 	%rd184, %rd183, 0, %p36;
	add.s64 	%rd185, %rd182, %rd184;
	setp.gt.s32 	%p37, %r34, 128;
	ld.shared.u64 	%rd186, [_ZZN3cub18CUB_300001_SM_10006detail6reduce28DeviceReduceSingleTileKernelINS2_10policy_hubIxyN4cuda3std3__44plusIxEEE10Policy1000EPxSC_iS9_xxNS7_10__identityEEEvT0_T1_T2_T3_T4_T6_E12temp_storage+48];
	selp.b64 	%rd187, %rd186, 0, %p37;
	add.s64 	%rd188, %rd185, %rd187;
	setp.gt.s32 	%p38, %r34, 160;
	ld.shared.u64 	%rd189, [_ZZN3cub18CUB_300001_SM_10006detail6reduce28DeviceReduceSingleTileKernelINS2_10policy_hubIxyN4cuda3std3__44plusIxEEE10Policy1000EPxSC_iS9_xxNS7_10__identityEEEvT0_T1_T2_T3_T4_T6_E12temp_storage+56];
	selp.b64 	%rd190, %rd189, 0, %p38;
	add.s64 	%rd191, %rd188, %rd190;
	setp.gt.s32 	%p39, %r34, 192;
	ld.shared.u64 	%rd192, [_ZZN3cub18CUB_300001_SM_10006detail6reduce28DeviceReduceSingleTileKernelINS2_10policy_hubIxyN4cuda3std3__44plusIxEEE10Policy1000EPxSC_iS9_xxNS7_10__identityEEEvT0_T1_T2_T3_T4_T6_E12temp_storage+64];
	selp.b64 	%rd193, %rd192, 0, %p39;
	add.s64 	%rd194, %rd191, %rd193;
	setp.gt.s32 	%p40, %r34, 224;
	ld.shared.u64 	%rd195, [_ZZN3cub18CUB_300001_SM_10006detail6reduce28DeviceReduceSingleTileKernelINS2_10policy_hubIxyN4cuda3std3__44plusIxEEE10Policy1000EPxSC_iS9_xxNS7_10__identityEEEvT0_T1_T2_T3_T4_T6_E12temp_storage+72];
	selp.b64 	%rd196, %rd195, 0, %p40;
	add.s64 	%rd197, %rd194, %rd196;
	setp.gt.s32 	%p41, %r34, 256;
	ld.shared.u64 	%rd198, [_ZZN3cub18CUB_300001_SM_10006detail6reduce28DeviceReduceSingleTileKernelINS2_10policy_hubIxyN4cuda3std3__44plusIxEEE10Policy1000EPxSC_iS9_xxNS7_10__identityEEEvT0_T1_T2_T3_T4_T6_E12temp_storage+80];
	selp.b64 	%rd199, %rd198, 0, %p41;
	add.s64 	%rd200, %rd197, %rd199;
	setp.gt.s32 	%p42, %r34, 288;
	ld.shared.u64 	%rd201, [_ZZN3cub18CUB_300001_SM_10006detail6reduce28DeviceReduceSingleTileKernelINS2_10policy_hubIxyN4cuda3std3__44plusIxEEE10Policy1000EPxSC_iS9_xxNS7_10__identityEEEvT0_T1_T2_T3_T4_T6_E12temp_storage+88];
	selp.b64 	%rd202, %rd201, 0, %p42;
	add.s64 	%rd203, %rd200, %rd202;
	setp.gt.s32 	%p43, %r34, 320;
	ld.shared.u64 	%rd204, [_ZZN3cub18CUB_300001_SM_10006detail6reduce28DeviceReduceSingleTileKernelINS2_10policy_hubIxyN4cuda3std3__44plusIxEEE10Policy1000EPxSC_iS9_xxNS7_10__identityEEEvT0_T1_T2_T3_T4_T6_E12temp_storage+96];
	selp.b64 	%rd205, %rd204, 0, %p43;
	add.s64 	%rd206, %rd203, %rd205;
	setp.gt.s32 	%p44, %r34, 352;
	ld.shared.u64 	%rd207, [_ZZN3cub18CUB_300001_SM_10006detail6reduce28DeviceReduceSingleTileKernelINS2_10policy_hubIxyN4cuda3std3__44plusIxEEE10Policy1000EPxSC_iS9_xxNS7_10__identityEEEvT0_T1_T2_T3_T4_T6_E12temp_storage+104];
	selp.b64 	%rd208, %rd207, 0, %p44;
	add.s64 	%rd209, %rd206, %rd208;
	setp.gt.s32 	%p45, %r34, 384;
	ld.shared.u64 	%rd210, [_ZZN3cub18CUB_300001_SM_10006detail6reduce28DeviceReduceSingleTileKernelINS2_10policy_hubIxyN4cuda3std3__44plusIxEEE10Policy1000EPxSC_iS9_xxNS7_10__identityEEEvT0_T1_T2_T3_T4_T6_E12temp_storage+112];
	selp.b64 	%rd211, %rd210, 0, %p45;
	add.s64 	%rd212, %rd209, %rd211;
	setp.gt.s32 	%p46, %r34, 416;
	ld.shared.u64 	%rd213, [_ZZN3cub18CUB_300001_SM_10006detail6reduce28DeviceReduceSingleTileKernelINS2_10policy_hubIxyN4cuda3std3__44plusIxEEE10Policy1000EPxSC_iS9_xxNS7_10__identityEEEvT0_T1_T2_T3_T4_T6_E12temp_storage+120];
	selp.b64 	%rd214, %rd213, 0, %p46;
	add.s64 	%rd215, %rd212, %rd214;
	setp.gt.s32 	%p47, %r34, 448;
	ld.shared.u64 	%rd216, [_ZZN3cub18CUB_300001_SM_10006detail6reduce28DeviceReduceSingleTileKernelINS2_10policy_hubIxyN4cuda3std3__44plusIxEEE10Policy1000EPxSC_iS9_xxNS7_10__identityEEEvT0_T1_T2_T3_T4_T6_E12temp_storage+128];
	selp.b64 	%rd217, %rd216, 0, %p47;
	add.s64 	%rd218, %rd215, %rd217;
	setp.gt.s32 	%p48, %r34, 480;
	ld.shared.u64 	%rd219, [_ZZN3cub18CUB_300001_SM_10006detail6reduce28DeviceReduceSingleTileKernelINS2_10policy_hubIxyN4cuda3std3__44plusIxEEE10Policy1000EPxSC_iS9_xxNS7_10__identityEEEvT0_T1_T2_T3_T4_T6_E12temp_storage+136];
	selp.b64 	%rd220, %rd219, 0, %p48;
	add.s64 	%rd280, %rd218, %rd220;
	bra.uni 	$L__BB11_37;
$L__BB11_21:
	mov.u32 	%r13, %tid.x;
	mul.wide.u32 	%rd52, %r13, 8;
	add.s64 	%rd39, %rd35, %rd52;
	// begin inline asm
	ld.global.nc.u64 %rd38, [%rd39];
	// end inline asm
	add.s64 	%rd41, %rd39, 4096;
	// begin inline asm
	ld.global.nc.u64 %rd40, [%rd41];
	// end inline asm
	add.s64 	%rd43, %rd39, 8192;
	// begin inline asm
	ld.global.nc.u64 %rd42, [%rd43];
	// end inline asm
	add.s64 	%rd45, %rd39, 12288;
	// begin inline asm
	ld.global.nc.u64 %rd44, [%rd45];
	// end inline asm
	add.s64 	%rd47, %rd39, 16384;
	// begin inline asm
	ld.global.nc.u64 %rd46, [%rd47];
	// end inline asm
	add.s64 	%rd49, %rd39, 20480;
	// begin inline asm
	ld.global.nc.u64 %rd48, [%rd49];
	// end inline asm
	add.s64 	%rd51, %rd39, 24576;
	// begin inline asm
	ld.global.nc.u64 %rd50, [%rd51];
	// end inline asm
	add.s64 	%rd53, %rd40, %rd38;
	add.s64 	%rd54, %rd42, %rd53;
	add.s64 	%rd55, %rd44, %rd54;
	add.s64 	%rd56, %rd46, %rd55;
	add.s64 	%rd57, %rd48, %rd56;
	add.s64 	%rd279, %rd50, %rd57;
	setp.lt.u32 	%p3, %r34, 7168;
	mov.b32 	%r231, 3584;
	@%p3 bra 	$L__BB11_25;
	add.s32 	%r14, %r34, -3584;
	mov.b32 	%r231, 3584;
$L__BB11_23:
	add.s32 	%r37, %r231, %r13;
	mul.wide.u32 	%rd72, %r37, 8;
	add.s64 	%rd59, %rd35, %rd72;
	// begin inline asm
	ld.global.nc.u64 %rd58, [%rd59];
	// end inline asm
	add.s64 	%rd61, %rd59, 4096;
	// begin inline asm
	ld.global.nc.u64 %rd60, [%rd61];
	// end inline asm
	add.s64 	%rd63, %rd59, 8192;
	// begin inline asm
	ld.global.nc.u64 %rd62, [%rd63];
	// end inline asm
	add.s64 	%rd65, %rd59, 12288;
	// begin inline asm
	ld.global.nc.u64 %rd64, [%rd65];
	// end inline asm
	add.s64 	%rd67, %rd59, 16384;
	// begin inline asm
	ld.global.nc.u64 %rd66, [%rd67];
	// end inline asm
	add.s64 	%rd69, %rd59, 20480;
	// begin inline asm
	ld.global.nc.u64 %rd68, [%rd69];
	// end inline asm
	add.s64 	%rd71, %rd59, 24576;
	// begin inline asm
	ld.global.nc.u64 %rd70, [%rd71];
	// end inline asm
	add.s64 	%rd73, %rd58, %rd279;
	add.s64 	%rd74, %rd60, %rd73;
	add.s64 	%rd75, %rd62, %rd74;
	add.s64 	%rd76, %rd64, %rd75;
	add.s64 	%rd77, %rd66, %rd76;
	add.s64 	%rd78, %rd68, %rd77;
	add.s64 	%rd279, %rd70, %rd78;
	sub.s32 	%r38, %r34, %r231;
	setp.lt.s32 	%p4, %r38, 3584;
	@%p4 bra 	$L__BB11_33;
	add.s32 	%r231, %r231, 3584;
	setp.le.s32 	%p5, %r231, %r14;
	@%p5 bra 	$L__BB11_23;
$L__BB11_25:
	setp.le.s32 	%p6, %r34, %r231;
	@%p6 bra 	$L__BB11_33;
	sub.s32 	%r18, %r34, %r231;
	setp.ge.s32 	%p7, %r13, %r18;
	@%p7 bra 	$L__BB11_33;
	not.b32 	%r39, %r13;
	add.s32 	%r40, %r34, %r39;
	sub.s32 	%r19, %r40, %r231;
	and.b32  	%r41, %r19, 1536;
	setp.eq.s32 	%p8, %r41, 1536;
	mov.u32 	%r235, %r13;
	@%p8 bra 	$L__BB11_30;
	add.s32 	%r233, %r13, %r231;
	shr.u32 	%r42, %r19, 9;
	add.s32 	%r43, %r42, 1;
	and.b32  	%r44, %r43, 3;
	neg.s32 	%r232, %r44;
	mov.u32 	%r235, %r13;
$L__BB11_29:
	.pragma "nounroll";
	mul.wide.u32 	%rd82, %r233, 8;
	add.s64 	%rd81, %rd35, %rd82;
	// begin inline asm
	ld.global.nc.u64 %rd80, [%rd81];
	// end inline asm
	add.s64 	%rd279, %rd80, %rd279;
	add.s32 	%r235, %r235, 512;
	add.s32 	%r233, %r233, 512;
	add.s32 	%r232, %r232, 1;
	setp.ne.s32 	%p9, %r232, 0;
	@%p9 bra 	$L__BB11_29;
$L__BB11_30:
	setp.lt.u32 	%p10, %r19, 1536;
	@%p10 bra 	$L__BB11_33;
	cvt.u64.u32 	%rd83, %r235;
	cvt.u64.u32 	%rd84, %r231;
	add.s64 	%rd85, %rd83, %rd84;
	shl.b64 	%rd86, %rd85, 3;
	add.s64 	%rd87, %rd86, %rd35;
	add.s64 	%rd277, %rd87, 8192;
	add.s32 	%r236, %r235, %r231;
$L__BB11_32:
	mul.wide.u32 	%rd96, %r236, 8;
	add.s64 	%rd89, %rd35, %rd96;
	// begin inline asm
	ld.global.nc.u64 %rd88, [%rd89];
	// end inline asm
	add.s64 	%rd97, %rd88, %rd279;
	add.s64 	%rd91, %rd277, -4096;
	// begin inline asm
	ld.global.nc.u64 %rd90, [%rd91];
	// end inline asm
	add.s64 	%rd98, %rd90, %rd97;
	// begin inline asm
	ld.global.nc.u64 %rd92, [%rd277];
	// end inline asm
	add.s64 	%rd99, %rd92, %rd98;
	add.s64 	%rd95, %rd277, 4096;
	// begin inline asm
	ld.global.nc.u64 %rd94, [%rd95];
	// end inline asm
	add.s64 	%rd279, %rd94, %rd99;
	add.s32 	%r235, %r235, 2048;
	add.s64 	%rd277, %rd277, 16384;
	add.s32 	%r236, %r236, 2048;
	setp.lt.s32 	%p11, %r235, %r18;
	@%p11 bra 	$L__BB11_32;
$L__BB11_33:
	// begin inline asm
	mov.u32 %r45, %laneid;
	// end inline asm
	mov.b64 	{%r47, %r52}, %rd279;
	mov.b32 	%r53, 1;
	mov.b32 	%r94, 31;
	mov.b32 	%r95, -1;
	// begin inline asm
	shfl.sync.down.b32 %r46, %r47, %r53, %r94, %r95;
	// end inline asm
	// begin inline asm
	shfl.sync.down.b32 %r51, %r52, %r53, %r94, %r95;
	// end inline asm
	mov.b64 	%rd100, {%r46, %r51};
	setp.gt.s32 	%p12, %r45, 30;
	selp.b64 	%rd101, 0, %rd100, %p12;
	add.s64 	%rd102, %rd101, %rd279;
	mov.b64 	{%r57, %r62}, %rd102;
	mov.b32 	%r63, 2;
	// begin inline asm
	shfl.sync.down.b32 %r56, %r57, %r63, %r94, %r95;
	// end inline asm
	// begin inline asm
	shfl.sync.down.b32 %r61, %r62, %r63, %r94, %r95;
	// end inline asm
	mov.b64 	%rd103, {%r56, %r61};
	setp.gt.s32 	%p13, %r45, 29;
	selp.b64 	%rd104, 0, %rd103, %p13;
	add.s64 	%rd105, %rd104, %rd102;
	mov.b64 	{%r67, %r72}, %rd105;
	mov.b32 	%r73, 4;
	// begin inline asm
	shfl.sync.down.b32 %r66, %r67, %r73, %r94, %r95;
	// end inline asm
	// begin inline asm
	shfl.sync.down.b32 %r71, %r72, %r73, %r94, %r95;
	// end inline asm
	mov.b64 	%rd106, {%r66, %r71};
	setp.gt.s32 	%p14, %r45, 27;
	selp.b64 	%rd107, 0, %rd106, %p14;
	add.s64 	%rd108, %rd107, %rd105;
	mov.b64 	{%r77, %r82}, %rd108;
	mov.b32 	%r83, 8;
	// begin inline asm
	shfl.sync.down.b32 %r76, %r77, %r83, %r94, %r95;
	// end inline asm
	// begin inline asm
	shfl.sync.down.b32 %r81, %r82, %r83, %r94, %r95;
	// end inline asm
	mov.b64 	%rd109, {%r76, %r81};
	setp.gt.s32 	%p15, %r45, 23;
	selp.b64 	%rd110, 0, %rd109, %p15;
	add.s64 	%rd111, %rd110, %rd108;
	mov.b64 	{%r87, %r92}, %rd111;
	mov.b32 	%r93, 16;
	// begin inline asm
	shfl.sync.down.b32 %r86, %r87, %r93, %r94, %r95;
	// end inline asm
	// begin inline asm
	shfl.sync.down.b32 %r91, %r92, %r93, %r94, %r95;
	// end inline asm
	mov.b64 	%rd112, {%r86, %r91};
	setp.gt.s32 	%p16, %r45, 15;
	selp.b64 	%rd113, 0, %rd112, %p16;
	add.s64 	%rd280, %rd113, %rd111;
	setp.ne.s32 	%p17, %r45, 0;
	@%p17 bra 	$L__BB11_35;
	shr.u32 	%r96, %r13, 2;
	and.b32  	%r97, %r96, 248;
	mov.u32 	%r98, _ZZN3cub18CUB_300001_SM_10006detail6reduce28DeviceReduceSingleTileKernelINS2_10policy_hubIxyN4cuda3std3__44plusIxEEE10Policy1000EPxSC_iS9_xxNS7_10__identityEEEvT0_T1_T2_T3_T4_T6_E12temp_storage;
	add.s32 	%r99, %r98, %r97;
	st.shared.u64 	[%r99+16], %rd280;
$L__BB11_35:
	bar.sync 	0;
	setp.ne.s32 	%p18, %r13, 0;
	@%p18 bra 	$L__BB11_37;
	ld.shared.u64 	%rd114, [_ZZN3cub18CUB_300001_SM_10006detail6reduce28DeviceReduceSingleTileKernelINS2_10policy_hubIxyN4cuda3std3__44plusIxEEE10Policy1000EPxSC_iS9_xxNS7_10__identityEEEvT0_T1_T2_T3_T4_T6_E12temp_storage+24];
	add.s64 	%rd115, %rd114, %rd280;
	ld.shared.u64 	%rd116, [_ZZN3cub18CUB_300001_SM_10006detail6reduce28DeviceReduceSingleTileKernelINS2_10policy_hubIxyN4cuda3std3__44plusIxEEE10Policy1000EPxSC_iS9_xxNS7_10__identityEEEvT0_T1_T2_T3_T4_T6_E12temp_storage+32];
	add.s64 	%rd117, %rd115, %rd116;
	ld.shared.u64 	%rd118, [_ZZN3cub18CUB_300001_SM_10006detail6reduce28DeviceReduceSingleTileKernelINS2_10policy_hubIxyN4cuda3std3__44plusIxEEE10Policy1000EPxSC_iS9_xxNS7_10__identityEEEvT0_T1_T2_T3_T4_T6_E12temp_storage+40];
	add.s64 	%rd119, %rd117, %rd118;
	ld.shared.u64 	%rd120, [_ZZN3cub18CUB_300001_SM_10006detail6reduce28DeviceReduceSingleTileKernelINS2_10policy_hubIxyN4cuda3std3__44plusIxEEE10Policy1000EPxSC_iS9_xxNS7_10__identityEEEvT0_T1_T2_T3_T4_T6_E12temp_storage+48];
	add.s64 	%rd121, %rd119, %rd120;
	ld.shared.u64 	%rd122, [_ZZN3cub18CUB_300001_SM_10006detail6reduce28DeviceReduceSingleTileKernelINS2_10policy_hubIxyN4cuda3std3__44plusIxEEE10Policy1000EPxSC_iS9_xxNS7_10__identityEEEvT0_T1_T2_T3_T4_T6_E12temp_storage+56];
	add.s64 	%rd123, %rd121, %rd122;
	ld.shared.u64 	%rd124, [_ZZN3cub18CUB_300001_SM_10006detail6reduce28DeviceReduceSingleTileKernelINS2_10policy_hubIxyN4cuda3std3__44plusIxEEE10Policy1000EPxSC_iS9_xxNS7_10__identityEEEvT0_T1_T2_T3_T4_T6_E12temp_storage+64];
	add.s64 	%rd125, %rd123, %rd124;
	ld.shared.u64 	%rd126, [_ZZN3cub18CUB_300001_SM_10006detail6reduce28DeviceReduceSingleTileKernelINS2_10policy_hubIxyN4cuda3std3__44plusIxEEE10Policy1000EPxSC_iS9_xxNS7_10__identityEEEvT0_T1_T2_T3_T4_T6_E12temp_storage+72];
	add.s64 	%rd127, %rd125, %rd126;
	ld.shared.u64 	%rd128, [_ZZN3cub18CUB_300001_SM_10006detail6reduce28DeviceReduceSingleTileKernelINS2_10policy_hubIxyN4cuda3std3__44plusIxEEE10Policy1000EPxSC_iS9_xxNS7_10__identityEEEvT0_T1_T2_T3_T4_T6_E12temp_storage+80];
	add.s64 	%rd129, %rd127, %rd128;
	ld.shared.u64 	%rd130, [_ZZN3cub18CUB_300001_SM_10006detail6reduce28DeviceReduceSingleTileKernelINS2_10policy_hubIxyN4cuda3std3__44plusIxEEE10Policy1000EPxSC_iS9_xxNS7_10__identityEEEvT0_T1_T2_T3_T4_T6_E12temp_storage+88];
	add.s64 	%rd131, %rd129, %rd130;
	ld.shared.u64 	%rd132, [_ZZN3cub18CUB_300001_SM_10006detail6reduce28DeviceReduceSingleTileKernelINS2_10policy_hubIxyN4cuda3std3__44plusIxEEE10Policy1000EPxSC_iS9_xxNS7_10__identityEEEvT0_T1_T2_T3_T4_T6_E12temp_storage+96];
	add.s64 	%rd133, %rd131, %rd132;
	ld.shared.u64 	%rd134, [_ZZN3cub18CUB_300001_SM_10006detail6reduce28DeviceReduceSingleTileKernelINS2_10policy_hubIxyN4cuda3std3__44plusIxEEE10Policy1000EPxSC_iS9_xxNS7_10__identityEEEvT0_T1_T2_T3_T4_T6_E12temp_storage+104];
	add.s64 	%rd135, %rd133, %rd134;
	ld.shared.u64 	%rd136, [_ZZN3cub18CUB_300001_SM_10006detail6reduce28DeviceReduceSingleTileKernelINS2_10policy_hubIxyN4cuda3std3__44plusIxEEE10Policy1000EPxSC_iS9_xxNS7_10__identityEEEvT0_T1_T2_T3_T4_T6_E12temp_storage+112];
	add.s64 	%rd137, %rd135, %rd136;
	ld.shared.u64 	%rd138, [_ZZN3cub18CUB_300001_SM_10006detail6reduce28DeviceReduceSingleTileKernelINS2_10policy_hubIxyN4cuda3std3__44plusIxEEE10Policy1000EPxSC_iS9_xxNS7_10__identityEEEvT0_T1_T2_T3_T4_T6_E12temp_storage+120];
	add.s64 	%rd139, %rd137, %rd138;
	ld.shared.u64 	%rd140, [_ZZN3cub18CUB_300001_SM_10006detail6reduce28DeviceReduceSingleTileKernelINS2_10policy_hubIxyN4cuda3std3__44plusIxEEE10Policy1000EPxSC_iS9_xxNS7_10__identityEEEvT0_T1_T2_T3_T4_T6_E12temp_storage+128];
	add.s64 	%rd141, %rd139, %rd140;
	ld.shared.u64 	%rd142, [_ZZN3cub18CUB_300001_SM_10006detail6reduce28DeviceReduceSingleTileKernelINS2_10policy_hubIxyN4cuda3std3__44plusIxEEE10Policy1000EPxSC_iS9_xxNS7_10__identityEEEvT0_T1_T2_T3_T4_T6_E12temp_storage+136];
	add.s64 	%rd280, %rd141, %rd142;
$L__BB11_37:
	mov.u32 	%r223, %tid.x;
	setp.ne.s32 	%p56, %r223, 0;
	@%p56 bra 	$L__BB11_39;
	add.s64 	%rd264, %rd280, %rd36;
	st.global.u64 	[%rd1], %rd264;
$L__BB11_39:
	ret;

}


// ===== COMPILED SASS (sm_100) =====

	.target	sm_100

	.elftype	@"ET_EXEC"


//--------------------- .note.nv.tkinfo           --------------------------
	.section	.note.nv.tkinfo,"",@"SHT_NOTE"
	.sectionflags	@"SHF_NOTE_NV_TKINFO"
	.tkinfo
        /*0018*/ 	.word	0x00000002
        /*0030*/ 	.string	""
        /*0030*/ 	.string	"ptxas"
        /*0030*/ 	.string	"Cuda compilation tools, release 13.0, V13.0.88"
        /*0030*/ 	.string	"Build cuda_13.0.r13.0/compiler.36424714_0"
        /*0030*/ 	.string	"-arch sm_100 -m 64 "



//--------------------- .note.nv.cuinfo           --------------------------
	.section	.note.nv.cuinfo,"",@"SHT_NOTE"
	.sectionflags	@"SHF_NOTE_NV_CUINFO"
        /*0018*/ 	.short	0x0002
        /*001a*/ 	.short	0x0064
        /*001c*/ 	.short	0x0082
	.zero		2


//--------------------- .nv.info                  --------------------------
	.section	.nv.info,"",@"SHT_CUDA_INFO"
	.align	4


	//----- nvinfo : EIATTR_REGCOUNT
	.align		4
        /*0000*/ 	.byte	0x04, 0x2f
        /*0002*/ 	.short	(.L_52 - .L_51)
	.align		4
.L_51:
        /*0004*/ 	.word	index@(_Z21train_sequence_kernelPKhliPK16TransformerModelPaPiji)
        /*0008*/ 	.word	0x00000040


	//----- nvinfo : EIATTR_FRAME_SIZE
	.align		4
.L_52:
        /*000c*/ 	.byte	0x04, 0x11
        /*000e*/ 	.short	(.L_54 - .L_53)
	.align		4
.L_53:
        /*0010*/ 	.word	index@($__internal_7_$__cuda_sm20_rem_s64)
        /*0014*/ 	.word	0x00000000


	//----- nvinfo : EIATTR_FRAME_SIZE
	.align		4
.L_54:
        /*0018*/ 	.byte	0x04, 0x11
        /*001a*/ 	.short	(.L_56 - .L_55)
	.align		4
.L_55:
        /*001c*/ 	.word	index@($__internal_6_$__cuda_sm20_div_s64)
        /*0020*/ 	.word	0x00000000


	//----- nvinfo : EIATTR_FRAME_SIZE
	.align		4
.L_56:
        /*0024*/ 	.byte	0x04, 0x11
        /*0026*/ 	.short	(.L_58 - .L_57)
	.align		4
.L_57:
        /*0028*/ 	.word	index@(_Z21train_sequence_kernelPKhliPK16TransformerModelPaPiji)
        /*002c*/ 	.word	0x00000000


	//----- nvinfo : EIATTR_REGCOUNT
	.align		4
.L_58:
        /*0030*/ 	.byte	0x04, 0x2f
        /*0032*/ 	.short	(.L_60 - .L_59)
	.align		4
.L_59:
        /*0034*/ 	.word	index@(_Z22compute_fitness_kernelPKiPii)
        /*0038*/ 	.word	0x0000000c


	//----- nvinfo : EIATTR_FRAME_SIZE
	.align		4
.L_60:
        /*003c*/ 	.byte	0x04, 0x11
        /*003e*/ 	.short	(.L_62 - .L_61)
	.align		4
.L_61:
        /*0040*/ 	.word	index@(_Z22compute_fitness_kernelPKiPii)
        /*0044*/ 	.word	0x00000000


	//----- nvinfo : EIATTR_REGCOUNT
	.align		4
.L_62:
        /*0048*/ 	.byte	0x04, 0x2f
        /*004a*/ 	.short	(.L_64 - .L_63)
	.align		4
.L_63:
        /*004c*/ 	.word	index@(_Z25update_matrix_adam_kernelPaP9AdamParamiiiiiPKijf)
        /*0050*/ 	.word	0x00000015


	//----- nvinfo : EIATTR_FRAME_SIZE
	.align		4
.L_64:
        /*0054*/ 	.byte	0x04, 0x11
        /*0056*/ 	.short	(.L_66 - .L_65)
	.align		4
.L_65:
        /*0058*/ 	.word	index@($__internal_5_$__cuda_sm3x_div_rn_noftz_f32_slowpath)
        /*005c*/ 	.word	0x00000000


	//----- nvinfo : EIATTR_FRAME_SIZE
	.align		4
.L_66:
        /*0060*/ 	.byte	0x04, 0x11
        /*0062*/ 	.short	(.L_68 - .L_67)
	.align		4
.L_67:
        /*0064*/ 	.word	index@($__internal_4_$__cuda_sm20_sqrt_rn_f32_slowpath)
        /*0068*/ 	.word	0x00000000


	//----- nvinfo : EIATTR_FRAME_SIZE
	.align		4
.L_68:
        /*006c*/ 	.byte	0x04, 0x11
        /*006e*/ 	.short	(.L_70 - .L_69)
	.align		4
.L_69:
        /*0070*/ 	.word	index@(_Z25update_matrix_adam_kernelPaP9AdamParamiiiiiPKijf)
        /*0074*/ 	.word	0x00000000


	//----- nvinfo : EIATTR_REGCOUNT
	.align		4
.L_70:
        /*0078*/ 	.byte	0x04, 0x2f
        /*007a*/ 	.short	(.L_72 - .L_71)
	.align		4
.L_71:
        /*007c*/ 	.word	index@(_Z25update_vector_adam_kernelPaP9AdamParamiiiPKijf)
        /*0080*/ 	.word	0x00000020


	//----- nvinfo : EIATTR_FRAME_SIZE
	.align		4
.L_72:
        /*0084*/ 	.byte	0x04, 0x11
        /*0086*/ 	.short	(.L_74 - .L_73)
	.align		4
.L_73:
        /*0088*/ 	.word	index@($__internal_3_$__cuda_sm3x_div_rn_noftz_f32_slowpath)
        /*008c*/ 	.word	0x00000000


	//----- nvinfo : EIATTR_FRAME_SIZE
	.align		4
.L_74:
        /*0090*/ 	.byte	0x04, 0x11
        /*0092*/ 	.short	(.L_76 - .L_75)
	.align		4
.L_75:
        /*0094*/ 	.word	index@($__internal_2_$__cuda_sm20_sqrt_rn_f32_slowpath)
        /*0098*/ 	.word	0x00000000


	//----- nvinfo : EIATTR_FRAME_SIZE
	.align		4
.L_76:
        /*009c*/ 	.byte	0x04, 0x11
        /*009e*/ 	.short	(.L_78 - .L_77)
	.align		4
.L_77:
        /*00a0*/ 	.word	index@(_Z25update_vector_adam_kernelPaP9AdamParamiiiPKijf)
        /*00a4*/ 	.word	0x00000000


	//----- nvinfo : EIATTR_REGCOUNT
	.align		4
.L_78:
        /*00a8*/ 	.byte	0x04, 0x2f
        /*00aa*/ 	.short	(.L_80 - .L_79)
	.align		4
.L_79:
        /*00ac*/ 	.word	index@(_Z24generate_sequence_kernelPhiiPK16TransformerModelPaj)
        /*00b0*/ 	.word	0x00000020


	//----- nvinfo : EIATTR_FRAME_SIZE
	.align		4
.L_80:
        /*00b4*/ 	.byte	0x04, 0x11
        /*00b6*/ 	.short	(.L_82 - .L_81)
	.align		4
.L_81:
        /*00b8*/ 	.word	index@($__internal_1_$__cuda_sm20_rem_u64)
        /*00bc*/ 	.word	0x00000000


	//----- nvinfo : EIATTR_FRAME_SIZE
	.align		4
.L_82:
        /*00c0*/ 	.byte	0x04, 0x11
        /*00c2*/ 	.short	(.L_84 - .L_83)
	.align		4
.L_83:
        /*00c4*/ 	.word	index@($__internal_0_$__cuda_sm20_div_s64)
        /*00c8*/ 	.word	0x00000000


	//----- nvinfo : EIATTR_FRAME_SIZE
	.align		4
.L_84:
        /*00cc*/ 	.byte	0x04, 0x11
        /*00ce*/ 	.short	(.L_86 - .L_85)
	.align		4
.L_85:
        /*00d0*/ 	.word	index@(_Z24generate_sequence_kernelPhiiPK16TransformerModelPaj)
        /*00d4*/ 	.word	0x00000000


	//----- nvinfo : EIATTR_REGCOUNT
	.align		4
.L_86:
        /*00d8*/ 	.byte	0x04, 0x2f
        /*00da*/ 	.short	(.L_88 - .L_87)
	.align		4
.L_87:
        /*00dc*/ 	.word	index@(_ZN3cub18CUB_300001_SM_10006detail11EmptyKernelIvEEvv)
        /*00e0*/ 	.word	0x00000004


	//----- nvinfo : EIATTR_FRAME_SIZE
	.align		4
.L_88:
        /*00e4*/ 	.byte	0x04, 0x11
        /*00e6*/ 	.short	(.L_90 - .L_89)
	.align		4
.L_89:
        /*00e8*/ 	.word	index@(_ZN3cub18CUB_300001_SM_10006detail11EmptyKernelIvEEvv)
        /*00ec*/ 	.word	0x00000000


	//----- nvinfo : EIATTR_REGCOUNT
	.align		4
.L_90:
        /*00f0*/ 	.byte	0x04, 0x2f
        /*00f2*/ 	.short	(.L_92 - .L_91)
	.align		4
.L_91:
        /*00f4*/ 	.word	index@(_ZN3cub18CUB_300001_SM_10006detail6reduce28DeviceReduceSingleTileKernelINS2_10policy_hubIxjN4cuda3std3__44plusIxEEE10Policy1000EN6thrust24THRUST_300001_SM_1000_NS10device_ptrIiEEPxjS9_xxNS7_10__identityEEEvT0_T1_T2_T3_T4_T6_)
        /*00f8*/ 	.word	0x00000028


	//----- nvinfo : EIATTR_FRAME_SIZE
	.align		4
.L_92:
        /*00fc*/ 	.byte	0x04, 0x11
        /*00fe*/ 	.short	(.L_94 - .L_93)
	.align		4
.L_93:
        /*0100*/ 	.word	index@(_ZN3cub18CUB_300001_SM_10006detail6reduce28DeviceReduceSingleTileKernelINS2_10policy_hubIxjN4cuda3std3__44plusIxEEE10Policy1000EN6thrust24THRUST_300001_SM_1000_NS10device_ptrIiEEPxjS9_xxNS7_10__identityEEEvT0_T1_T2_T3_T4_T6_)
        /*0104*/ 	.word	0x00000000


	//----- nvinfo : EIATTR_REGCOUNT
	.align		4
.L_94:
        /*0108*/ 	.byte	0x04, 0x2f
        /*010a*/ 	.short	(.L_96 - .L_95)
	.align		4
.L_95:
        /*010c*/ 	.word	index@(_ZN3cub18CUB_300001_SM_10006detail6reduce18DeviceReduceKernelINS2_10policy_hubIxjN4cuda3std3__44plusIxEEE10Policy1000EN6thrust24THRUST_300001_SM_1000_NS10device_ptrIiEEjS9_xNS7_10__identityEEEvT0_PT3_T1_NS0_13GridEvenShareISK_EET2_T4_)
        /*0110*/ 	.word	0x00000020


	//----- nvinfo : EIATTR_FRAME_SIZE
	.align		4
.L_96:
        /*0114*/ 	.byte	0x04, 0x11
        /*0116*/ 	.short	(.L_98 - .L_97)
	.align		4
.L_97:
        /*0118*/ 	.word	index@(_ZN3cub18CUB_300001_SM_10006detail6reduce18DeviceReduceKernelINS2_10policy_hubIxjN4cuda3std3__44plusIxEEE10Policy1000EN6thrust24THRUST_300001_SM_1000_NS10device_ptrIiEEjS9_xNS7_10__identityEEEvT0_PT3_T1_NS0_13GridEvenShareISK_EET2_T4_)
        /*011c*/ 	.word	0x00000000


	//----- nvinfo : EIATTR_REGCOUNT
	.align		4
.L_98:
        /*0120*/ 	.byte	0x04, 0x2f
        /*0122*/ 	.short	(.L_100 - .L_99)
	.align		4
.L_99:
        /*0124*/ 	.word	index@(_ZN3cub18CUB_300001_SM_10006detail6reduce28DeviceReduceSingleTileKernelINS2_10policy_hubIxjN4cuda3std3__44plusIxEEE10Policy1000EPxSC_iS9_xxNS7_10__identityEEEvT0_T1_T2_T3_T4_T6_)
        /*0128*/ 	.word	0x00000030


	//----- nvinfo : EIATTR_FRAME_SIZE
	.align		4
.L_100:
        /*012c*/ 	.byte	0x04, 0x11
        /*012e*/ 	.short	(.L_102 - .L_101)
	.align		4
.L_101:
        /*0130*/ 	.word	index@(_ZN3cub18CUB_300001_SM_10006detail6reduce28DeviceReduceSingleTileKernelINS2_10policy_hubIxjN4cuda3std3__44plusIxEEE10Policy1000EPxSC_iS9_xxNS7_10__identityEEEvT0_T1_T2_T3_T4_T6_)
        /*0134*/ 	.word	0x00000000


	//----- nvinfo : EIATTR_REGCOUNT
	.align		4
.L_102:
        /*0138*/ 	.byte	0x04, 0x2f
        /*013a*/ 	.short	(.L_104 - .L_103)
	.align		4
.L_103:
        /*013c*/ 	.word	index@(_ZN3cub18CUB_300001_SM_10006detail6reduce28DeviceReduceSingleTileKernelINS2_10policy_hubIxyN4cuda3std3__44plusIxEEE10Policy1000EN6thrust24THRUST_300001_SM_1000_NS10device_ptrIiEEPxyS9_xxNS7_10__identityEEEvT0_T1_T2_T3_T4_T6_)
        /*0140*/ 	.word	0x00000026


	//----- nvinfo : EIATTR_FRAME_SIZE
	.align		4
.L_104:
        /*0144*/ 	.byte	0x04, 0x11
        /*0146*/ 	.short	(.L_106 - .L_105)
	.align		4
.L_105:
        /*0148*/ 	.word	index@(_ZN3cub18CUB_300001_SM_10006detail6reduce28DeviceReduceSingleTileKernelINS2_10policy_hubIxyN4cuda3std3__44plusIxEEE10Policy1000EN6thrust24THRUST_300001_SM_1000_NS10device_ptrIiEEPxyS9_xxNS7_10__identityEEEvT0_T1_T2_T3_T4_T6_)
        /*014c*/ 	.word	0x00000000


	//----- nvinfo : EIATTR_REGCOUNT
	.align		4
.L_106:
        /*0150*/ 	.byte	0x04, 0x2f
        /*0152*/ 	.short	(.L_108 - .L_107)
	.align		4
.L_107:
        /*0154*/ 	.word	index@(_ZN3cub18CUB_300001_SM_10006detail6reduce18DeviceReduceKernelINS2_10policy_hubIxyN4cuda3std3__44plusIxEEE10Policy1000EN6thrust24THRUST_300001_SM_1000_NS10device_ptrIiEEyS9_xNS7_10__identityEEEvT0_PT3_T1_NS0_13GridEvenShareISK_EET2_T4_)
        /*0158*/ 	.word	0x0000001e


	//----- nvinfo : EIATTR_FRAME_SIZE
	.align		4
.L_108:
        /*015c*/ 	.byte	0x04, 0x11
        /*015e*/ 	.short	(.L_110 - .L_109)
	.align		4
.L_109:
        /*0160*/ 	.word	index@(_ZN3cub18CUB_300001_SM_10006detail6reduce18DeviceReduceKernelINS2_10policy_hubIxyN4cuda3std3__44plusIxEEE10Policy1000EN6thrust24THRUST_300001_SM_1000_NS10device_ptrIiEEyS9_xNS7_10__identityEEEvT0_PT3_T1_NS0_13GridEvenShareISK_EET2_T4_)
        /*0164*/ 	.word	0x00000000


	//----- nvinfo : EIATTR_REGCOUNT
	.align		4
.L_110:
        /*0168*/ 	.byte	0x04, 0x2f
        /*016a*/ 	.short	(.L_112 - .L_111)
	.align		4
.L_111:
        /*016c*/ 	.word	index@(_ZN3cub18CUB_300001_SM_10006detail6reduce28DeviceReduceSingleTileKernelINS2_10policy_hubIxyN4cuda3std3__44plusIxEEE10Policy1000EPxSC_iS9_xxNS7_10__identityEEEvT0_T1_T2_T3_T4_T6_)
        /*0170*/ 	.word	0x00000030


	//----- nvinfo : EIATTR_FRAME_SIZE
	.align		4
.L_112:
        /*0174*/ 	.byte	0x04, 0x11
        /*0176*/ 	.short	(.L_114 - .L_113)
	.align		4
.L_113:
        /*0178*/ 	.word	index@(_ZN3cub18CUB_300001_SM_10006detail6reduce28DeviceReduceSingleTileKernelINS2_10policy_hubIxyN4cuda3std3__44plusIxEEE10Policy1000EPxSC_iS9_xxNS7_10__identityEEEvT0_T1_T2_T3_T4_T6_)
        /*017c*/ 	.word	0x00000000


	//----- nvinfo : EIATTR_MIN_STACK_SIZE
	.align		4
.L_114:
        /*0180*/ 	.byte	0x04, 0x12
        /*0182*/ 	.short	(.L_116 - .L_115)
	.align		4
.L_115:
        /*0184*/ 	.word	index@(_ZN3cub18CUB_300001_SM_10006detail6reduce28DeviceReduceSingleTileKernelINS2_10policy_hubIxyN4cuda3std3__44plusIxEEE10Policy1000EPxSC_iS9_xxNS7_10__identityEEEvT0_T1_T2_T3_T4_T6_)
        /*0188*/ 	.word	0x00000000


	//----- nvinfo : EIATTR_MIN_STACK_SIZE
	.align		4
.L_116:
        /*018c*/ 	.byte	0x04, 0x12
        /*018e*/ 	.short	(.L_118 - .L_117)
	.align		4
.L_117:
        /*0190*/ 	.word	index@(_ZN3cub18CUB_300001_SM_10006detail6reduce18DeviceReduceKernelINS2_10policy_hubIxyN4cuda3std3__44plusIxEEE10Policy1000EN6thrust24THRUST_300001_SM_1000_NS10device_ptrIiEEyS9_xNS7_10__identityEEEvT0_PT3_T1_NS0_13GridEvenShareISK_EET2_T4_)
        /*0194*/ 	.word	0x00000000


	//----- nvinfo : EIATTR_MIN_STACK_SIZE
	.align		4
.L_118:
        /*0198*/ 	.byte	0x04, 0x12
        /*019a*/ 	.short	(.L_120 - .L_119)
	.align		4
.L_119:
        /*019c*/ 	.word	index@(_ZN3cub18CUB_300001_SM_10006detail6reduce28DeviceReduceSingleTileKernelINS2_10policy_hubIxyN4cuda3std3__44plusIxEEE10Policy1000EN6thrust24THRUST_300001_SM_1000_NS10device_ptrIiEEPxyS9_xxNS7_10__identityEEEvT0_T1_T2_T3_T4_T6_)
        /*01a0*/ 	.word	0x00000000


	//----- nvinfo : EIATTR_MIN_STACK_SIZE
	.align		4
.L_120:
        /*01a4*/ 	.byte	0x04, 0x12
        /*01a6*/ 	.short	(.L_122 - .L_121)
	.align		4
.L_121:
        /*01a8*/ 	.word	index@(_ZN3cub18CUB_300001_SM_10006detail6reduce28DeviceReduceSingleTileKernelINS2_10policy_hubIxjN4cuda3std3__44plusIxEEE10Policy1000EPxSC_iS9_xxNS7_10__identityEEEvT0_T1_T2_T3_T4_T6_)
        /*01ac*/ 	.word	0x00000000


	//----- nvinfo : EIATTR_MIN_STACK_SIZE
	.align		4
.L_122:
        /*01b0*/ 	.byte	0x04, 0x12
        /*01b2*/ 	.short	(.L_124 - .L_123)
	.align		4
.L_123:
        /*01b4*/ 	.word	index@(_ZN3cub18CUB_300001_SM_10006detail6reduce18DeviceReduceKernelINS2_10policy_hubIxjN4cuda3std3__44plusIxEEE10Policy1000EN6thrust24THRUST_300001_SM_1000_NS10device_ptrIiEEjS9_xNS7_10__identityEEEvT0_PT3_T1_NS0_13GridEvenShareISK_EET2_T4_)
        /*01b8*/ 	.word	0x00000000


	//----- nvinfo : EIATTR_MIN_STACK_SIZE
	.align		4
.L_124:
        /*01bc*/ 	.byte	0x04, 0x12
        /*01be*/ 	.short	(.L_126 - .L_125)
	.align		4
.L_125:
        /*01c0*/ 	.word	index@(_ZN3cub18CUB_300001_SM_10006detail6reduce28DeviceReduceSingleTileKernelINS2_10policy_hubIxjN4cuda3std3__44plusIxEEE10Policy1000EN6thrust24THRUST_300001_SM_1000_NS10device_ptrIiEEPxjS9_xxNS7_10__identityEEEvT0_T1_T2_T3_T4_T6_)
        /*01c4*/ 	.word	0x00000000


	//----- nvinfo : EIATTR_MIN_STACK_SIZE
	.align		4
.L_126:
        /*01c8*/ 	.byte	0x04, 0x12
        /*01ca*/ 	.short	(.L_128 - .L_127)
	.align		4
.L_127:
        /*01cc*/ 	.word	index@(_ZN3cub18CUB_300001_SM_10006detail11EmptyKernelIvEEvv)
        /*01d0*/ 	.word	0x00000000


	//----- nvinfo : EIATTR_MIN_STACK_SIZE
	.align		4
.L_128:
        /*01d4*/ 	.byte	0x04, 0x12
        /*01d6*/ 	.short	(.L_130 - .L_129)
	.align		4
.L_129:
        /*01d8*/ 	.word	index@(_Z24generate_sequence_kernelPhiiPK16TransformerModelPaj)
        /*01dc*/ 	.word	0x00000000


	//----- nvinfo : EIATTR_MIN_STACK_SIZE
	.align		4
.L_130:
        /*01e0*/ 	.byte	0x04, 0x12
        /*01e2*/ 	.short	(.L_132 - .L_131)
	.align		4
.L_131:
        /*01e4*/ 	.word	index@(_Z25update_vector_adam_kernelPaP9AdamParamiiiPKijf)
        /*01e8*/ 	.word	0x00000000


	//----- nvinfo : EIATTR_MIN_STACK_SIZE
	.align		4
.L_132:
        /*01ec*/ 	.byte	0x04, 0x12
        /*01ee*/ 	.short	(.L_134 - .L_133)
	.align		4
.L_133:
        /*01f0*/ 	.word	index@(_Z25update_matrix_adam_kernelPaP9AdamParamiiiiiPKijf)
        /*01f4*/ 	.word	0x00000000


	//----- nvinfo : EIATTR_MIN_STACK_SIZE
	.align		4
.L_134:
        /*01f8*/ 	.byte	0x04, 0x12
        /*01fa*/ 	.short	(.L_136 - .L_135)
	.align		4
.L_135:
        /*01fc*/ 	.word	index@(_Z22compute_fitness_kernelPKiPii)
        /*0200*/ 	.word	0x00000000


	//----- nvinfo : EIATTR_MIN_STACK_SIZE
	.align		4
.L_136:
        /*0204*/ 	.byte	0x04, 0x12
        /*0206*/ 	.short	(.L_138 - .L_137)
	.align		4
.L_137:
        /*0208*/ 	.word	index@(_Z21train_sequence_kernelPKhliPK16TransformerModelPaPiji)
        /*020c*/ 	.word	0x00000000
.L_138:


//--------------------- .nv.compat                --------------------------
	.section	.nv.compat,"",@"SHT_CUDA_COMPAT_INFO"
	.align	4
        /*0000*/ 	.byte	0x02, 0x09, 0x00, 0x00, 0x02, 0x02, 0x01, 0x00, 0x02, 0x05, 0x05, 0x00, 0x03, 0x07, 0x01, 0x01
        /*0010*/ 	.byte	0x02, 0x03, 0x00, 0x00, 0x02, 0x06, 0x01, 0x00, 0x04, 0x0b, 0x08, 0x00, 0x01, 0x00, 0x00, 0x00
        /*0020*/ 	.byte	0x00, 0x00, 0x00, 0x00


//--------------------- .nv.info._ZN3cub18CUB_300001_SM_10006detail6reduce28DeviceReduceSingleTileKernelINS2_10policy_hubIxyN4cuda3std3__44plusIxEEE10Policy1000EPxSC_iS9_xxNS7_10__identityEEEvT0_T1_T2_T3_T4_T6_ --------------------------
	.section	.nv.info._ZN3cub18CUB_300001_SM_10006detail6reduce28DeviceReduceSingleTileKernelINS2_10policy_hubIxyN4cuda3std3__44plusIxEEE10Policy1000EPxSC_iS9_xxNS7_10__identityEEEvT0_T1_T2_T3_T4_T6_,"",@"SHT_CUDA_INFO"
	.sectionflags	@""
	.align	4


	//----- nvinfo : EIATTR_CUDA_API_VERSION
	.align		4
        /*0000*/ 	.byte	0x04, 0x37
        /*0002*/ 	.short	(.L_140 - .L_139)
.L_139:
        /*0004*/ 	.word	0x00000082


	//----- nvinfo : EIATTR_KPARAM_INFO
	.align		4
.L_140:
        /*0008*/ 	.byte	0x04, 0x17
        /*000a*/ 	.short	(.L_142 - .L_141)
.L_141:
        /*000c*/ 	.word	0x00000000
        /*0010*/ 	.short	0x0005
        /*0012*/ 	.short	0x0020
        /*0014*/ 	.byte	0x00, 0xf0, 0x05, 0x00


	//----- nvinfo : EIATTR_KPARAM_INFO
	.align		4
.L_142:
        /*0018*/ 	.byte	0x04, 0x17
        /*001a*/ 	.short	(.L_144 - .L_143)
.L_143:
        /*001c*/ 	.word	0x00000000
        /*0020*/ 	.short	0x0004
        /*0022*/ 	.short	0x0018
        /*0024*/ 	.byte	0x00, 0xf0, 0x21, 0x00


	//----- nvinfo : EIATTR_KPARAM_INFO
	.align		4
.L_144:
        /*0028*/ 	.byte	0x04, 0x17
        /*002a*/ 	.short	(.L_146 - .L_145)
.L_145:
        /*002c*/ 	.word	0x00000000
        /*0030*/ 	.short	0x0003
        /*0032*/ 	.short	0x0014
        /*0034*/ 	.byte	0x00, 0xf0, 0x05, 0x00


	//----- nvinfo : EIATTR_KPARAM_INFO
	.align		4
.L_146:
        /*0038*/ 	.byte	0x04, 0x17
        /*003a*/ 	.short	(.L_148 - .L_147)
.L_147:
        /*003c*/ 	.word	0x00000000
        /*0040*/ 	.short	0x0002
        /*0042*/ 	.short	0x0010
        /*0044*/ 	.byte	0x00, 0xf0, 0x11, 0x00


	//----- nvinfo : EIATTR_KPARAM_INFO
	.align		4
.L_148:
        /*0048*/ 	.byte	0x04, 0x17
        /*004a*/ 	.short	(.L_150 - .L_149)
.L_149:
        /*004c*/ 	.word	0x00000000
        /*0050*/ 	.short	0x0001
        /*0052*/ 	.short	0x0008
        /*0054*/ 	.byte	0x00, 0xf5, 0x21, 0x00


	//----- nvinfo : EIATTR_KPARAM_INFO
	.align		4
.L_150:
        /*0058*/ 	.byte	0x04, 0x17
        /*005a*/ 	.short	(.L_152 - .L_151)
.L_151:
        /*005c*/ 	.word	0x00000000
        /*0060*/ 	.short	0x0000
        /*0062*/ 	.short	0x0000
        /*0064*/ 	.byte	0x00, 0xf5, 0x21, 0x00


	//----- nvinfo : EIATTR_SPARSE_MMA_MASK
	.align		4
.L_152:
        /*0068*/ 	.byte	0x03, 0x50
        /*006a*/ 	.short	0x0000


	//----- nvinfo : EIATTR_MAXREG_COUNT
	.align		4
        /*006c*/ 	.byte	0x03, 0x1b
        /*006e*/ 	.short	0x0080


	//----- nvinfo : EIATTR_NUM_BARRIERS
	.align		4
        /*0070*/ 	.byte	0x02, 0x4c
        /*0072*/ 	.byte	0x01
	.zero		1


	//----- nvinfo : EIATTR_MERCURY_ISA_VERSION
	.align		4
        /*0074*/ 	.byte	0x03, 0x5f
        /*0076*/ 	.short	0x0101


	//----- nvinfo : EIATTR_COOP_GROUP_MASK_REGIDS
	.align		4
        /*0078*/ 	.byte	0x04, 0x29
        /*007a*/ 	.short	(.L_154 - .L_153)


	//   ....[0]....
.L_153:
        /*007c*/ 	.word	0xffffffff


	//   ....[1]....
        /*0080*/ 	.word	0xffffffff


	//   ....[2]....
        /*0084*/ 	.word	0xffffffff


	//   ....[3]....
        /*0088*/ 	.word	0xffffffff


	//   ....[4]....
        /*008c*/ 	.word	0xffffffff


	//   ....[5]....
        /*0090*/ 	.word	0xffffffff


	//   ....[6]....
        /*0094*/ 	.word	0xffffffff


	//   ....[7]....
        /*0098*/ 	.word	0xffffffff


	//   ....[8]....
        /*009c*/ 	.word	0xffffffff


	//   ....[9]....
        /*00a0*/ 	.word	0xffffffff


	//   ....[10]....
        /*00a4*/ 	.word	0xffffffff


	//   ....[11]....
        /*00a8*/ 	.word	0xffffffff


	//   ....[12]....
        /*00ac*/ 	.word	0xffffffff


	//   ....[13]....
        /*00b0*/ 	.word	0xffffffff


	//   ....[14]....
        /*00b4*/ 	.word	0xffffffff


	//   ....[15]....
        /*00b8*/ 	.word	0xffffffff


	//   ....[16]....
        /*00bc*/ 	.word	0xffffffff


	//   ....[17]....
        /*00c0*/ 	.word	0xffffffff


	//   ....[18]....
        /*00c4*/ 	.word	0xffffffff


	//   ....[19]....
        /*00c8*/ 	.word	0xffffffff


	//   ....[20]....
        /*00cc*/ 	.word	0xffffffff


	//   ....[21]....
        /*00d0*/ 	.word	0xffffffff


	//   ....[22]....
        /*00d4*/ 	.word	0xffffffff


	//   ....[23]....
        /*00d8*/ 	.word	0xffffffff


	//   ....[24]....
        /*00dc*/ 	.word	0xffffffff


	//   ....[25]....
        /*00e0*/ 	.word	0xffffffff


	//   ....[26]....
        /*00e4*/ 	.word	0xffffffff


	//   ....[27]....
        /*00e8*/ 	.word	0xffffffff


	//   ....[28]....
        /*00ec*/ 	.word	0xffffffff


	//   ....[29]....
        /*00f0*/ 	.word	0xffffffff


	//----- nvinfo : EIATTR_COOP_GROUP_INSTR_OFFSETS
	.align		4
.L_154:
        /*00f4*/ 	.byte	0x04, 0x28
        /*00f6*/ 	.short	(.L_156 - .L_155)


	//   ....[0]....
.L_155:
        /*00f8*/ 	.word	0x00000970


	//   ....[1]....
        /*00fc*/ 	.word	0x00000980


	//   ....[2]....
        /*0100*/ 	.word	0x000009e0


	//   ....[3]....
        /*0104*/ 	.word	0x00000a00


	//   ....[4]....
        /*0108*/ 	.word	0x00000a50


	//   ....[5]....
        /*010c*/ 	.word	0x00000a70


	//   ....[6]....
        /*0110*/ 	.word	0x00000ab0


	//   ....[7]....
        /*0114*/ 	.word	0x00000af0


	//   ....[8]....
        /*0118*/ 	.word	0x00000b40


	//   ....[9]....
        /*011c*/ 	.word	0x00000b80


	//   ....[10]....
        /*0120*/ 	.word	0x00000e80


	//   ....[11]....
        /*0124*/ 	.word	0x00000e90


	//   ....[12]....
        /*0128*/ 	.word	0x00000f10


	//   ....[13]....
        /*012c*/ 	.word	0x00000f30


	//   ....[14]....
        /*0130*/ 	.word	0x00000f70


	//   ....[15]....
        /*0134*/ 	.word	0x00000fb0


	//   ....[16]....
        /*0138*/ 	.word	0x00001010


	//   ....[17]....
        /*013c*/ 	.word	0x00001040


	//   ....[18]....
        /*0140*/ 	.word	0x00001080


	//   ....[19]....
        /*0144*/ 	.word	0x000010c0


	//   ....[20]....
        /*0148*/ 	.word	0x000021b0


	//   ....[21]....
        /*014c*/ 	.word	0x000021c0


	//   ....[22]....
        /*0150*/ 	.word	0x00002240


	//   ....[23]....
        /*0154*/ 	.word	0x00002250


	//   ....[24]....
        /*0158*/ 	.word	0x000022b0


	//   ....[25]....
        /*015c*/ 	.word	0x000022d0


	//   ....[26]....
        /*0160*/ 	.word	0x00002310


	//   ....[27]....
        /*0164*/ 	.word	0x00002340


	//   ....[28]....
        /*0168*/ 	.word	0x00002380


	//   ....[29]....
        /*016c*/ 	.word	0x000023e0


	//----- nvinfo : EIATTR_VRC_CTA_INIT_COUNT
	.align		4
.L_156:
        /*0170*/ 	.byte	0x02, 0x4a
	.zero		1
	.zero		1


	//----- nvinfo : EIATTR_EXIT_INSTR_OFFSETS
	.align		4
        /*0174*/ 	.byte	0x04, 0x1c
        /*0176*/ 	.short	(.L_158 - .L_157)


	//   ....[0]....
.L_157:
        /*0178*/ 	.word	0x00000080


	//   ....[1]....
        /*017c*/ 	.word	0x000000c0


	//   ....[2]....
        /*0180*/ 	.word	0x00002650


	//   ....[3]....
        /*0184*/ 	.word	0x000026b0


	//----- nvinfo : EIATTR_MAX_THREADS
	.align		4
.L_158:
        /*0188*/ 	.byte	0x04, 0x05
        /*018a*/ 	.short	(.L_160 - .L_159)
.L_159:
        /*018c*/ 	.word	0x00000200
        /*0190*/ 	.word	0x00000001
        /*0194*/ 	.word	0x00000001


	//----- nvinfo : EIATTR_CRS_STACK_SIZE
	.align		4
.L_160:
        /*0198*/ 	.byte	0x04, 0x1e
        /*019a*/ 	.short	(.L_162 - .L_161)
.L_161:
        /*019c*/ 	.word	0x00000000


	//----- nvinfo : EIATTR_CBANK_PARAM_SIZE
	.align		4
.L_162:
        /*01a0*/ 	.byte	0x03, 0x19
        /*01a2*/ 	.short	0x0021


	//----- nvinfo : EIATTR_PARAM_CBANK
	.align		4
        /*01a4*/ 	.byte	0x04, 0x0a
        /*01a6*/ 	.short	(.L_164 - .L_163)
	.align		4
.L_163:
        /*01a8*/ 	.word	index@(.nv.constant0._ZN3cub18CUB_300001_SM_10006detail6reduce28DeviceReduceSingleTileKernelINS2_10policy_hubIxyN4cuda3std3__44plusIxEEE10Policy1000EPxSC_iS9_xxNS7_10__identityEEEvT0_T1_T2_T3_T4_T6_)
        /*01ac*/ 	.short	0x0380
        /*01ae*/ 	.short	0x0021


	//----- nvinfo : EIATTR_SW_WAR
	.align		4
.L_164:
        /*01b0*/ 	.byte	0x04, 0x36
        /*01b2*/ 	.short	(.L_166 - .L_165)
.L_165:
        /*01b4*/ 	.word	0x00000008
.L_166:


//--------------------- .nv.info._ZN3cub18CUB_300001_SM_10006detail6reduce18DeviceReduceKernelINS2_10policy_hubIxyN4cuda3std3__44plusIxEEE10Policy1000EN6thrust24THRUST_300001_SM_1000_NS10device_ptrIiEEyS9_xNS7_10__identityEEEvT0_PT3_T1_NS0_13GridEvenShareISK_EET2_T4_ --------------------------
	.section	.nv.info._ZN3cub18CUB_300001_SM_10006detail6reduce18DeviceReduceKernelINS2_10policy_hubIxyN4cuda3std3__44plusIxEEE10Policy1000EN6thrust24THRUST_300001_SM_1000_NS10device_ptrIiEEyS9_xNS7_10__identityEEEvT0_PT3_T1_NS0_13GridEvenShareISK_EET2_T4_,"",@"SHT_CUDA_INFO"
	.sectionflags	@""
	.align	4


	//----- nvinfo : EIATTR_CUDA_API_VERSION
	.align		4
        /*0000*/ 	.byte	0x04, 0x37
        /*0002*/ 	.short	(.L_168 - .L_167)
.L_167:
        /*0004*/ 	.word	0x00000082


	//----- nvinfo : EIATTR_KPARAM_INFO
	.align		4
.L_168:
        /*0008*/ 	.byte	0x04, 0x17
        /*000a*/ 	.short	(.L_170 - .L_169)
.L_169:
        /*000c*/ 	.word	0x00000000
        /*0010*/ 	.short	0x0005
        /*0012*/ 	.short	0x0061
        /*0014*/ 	.byte	0x00, 0xf0, 0x05, 0x00


	//----- nvinfo : EIATTR_KPARAM_INFO
	.align		4
.L_170:
        /*0018*/ 	.byte	0x04, 0x17
        /*001a*/ 	.short	(.L_172 - .L_171)
.L_171:
        /*001c*/ 	.word	0x00000000
        /*0020*/ 	.short	0x0004
        /*0022*/ 	.short	0x0060
        /*0024*/ 	.byte	0x00, 0xf0, 0x05, 0x00


	//----- nvinfo : EIATTR_KPARAM_INFO
	.align		4
.L_172:
        /*0028*/ 	.byte	0x04, 0x17
        /*002a*/ 	.short	(.L_174 - .L_173)
.L_173:
        /*002c*/ 	.word	0x00000000
        /*0030*/ 	.short	0x0003
        /*0032*/ 	.short	0x0018
        /*0034*/ 	.byte	0x00, 0xf0, 0x21, 0x01


	//----- nvinfo : EIATTR_KPARAM_INFO
	.align		4
.L_174:
        /*0038*/ 	.byte	0x04, 0x17
        /*003a*/ 	.short	(.L_176 - .L_175)
.L_175:
        /*003c*/ 	.word	0x00000000
        /*0040*/ 	.short	0x0002
        /*0042*/ 	.short	0x0010
        /*0044*/ 	.byte	0x00, 0xf0, 0x21, 0x00


	//----- nvinfo : EIATTR_KPARAM_INFO
	.align		4
.L_176:
        /*0048*/ 	.byte	0x04, 0x17
        /*004a*/ 	.short	(.L_178 - .L_177)
.L_177:
        /*004c*/ 	.word	0x00000000
        /*0050*/ 	.short	0x0001
        /*0052*/ 	.short	0x0008
        /*0054*/ 	.byte	0x00, 0xf5, 0x21, 0x00


	//----- nvinfo : EIATTR_KPARAM_INFO
	.align		4
.L_178:
        /*0058*/ 	.byte	0x04, 0x17
        /*005a*/ 	.short	(.L_180 - .L_179)
.L_179:
        /*005c*/ 	.word	0x00000000
        /*0060*/ 	.short	0x0000
        /*0062*/ 	.short	0x0000
        /*0064*/ 	.byte	0x00, 0xf0, 0x21, 0x00


	//----- nvinfo : EIATTR_SPARSE_MMA_MASK
	.align		4
.L_180:
        /*0068*/ 	.byte	0x03, 0x50
        /*006a*/ 	.short	0x0000


	//----- nvinfo : EIATTR_MAXREG_COUNT
	.align		4
        /*006c*/ 	.byte	0x03, 0x1b
        /*006e*/ 	.short	0x0080


	//----- nvinfo : EIATTR_NUM_BARRIERS
	.align		4
        /*0070*/ 	.byte	0x02, 0x4c
        /*0072*/ 	.byte	0x01
	.zero		1


	//----- nvinfo : EIATTR_MERCURY_ISA_VERSION
	.align		4
        /*0074*/ 	.byte	0x03, 0x5f
        /*0076*/ 	.short	0x0101


	//----- nvinfo : EIATTR_COOP_GROUP_MASK_REGIDS
	.align		4
        /*0078*/ 	.byte	0x04, 0x29
        /*007a*/ 	.short	(.L_182 - .L_181)


	//   ....[0]....
.L_181:
        /*007c*/ 	.word	0xffffffff


	//   ....[1]....
        /*0080*/ 	.word	0xffffffff


	//   ....[2]....
        /*0084*/ 	.word	0xffffffff


	//   ....[3]....
        /*0088*/ 	.word	0xffffffff


	//   ....[4]....
        /*008c*/ 	.word	0xffffffff


	//   ....[5]....
        /*0090*/ 	.word	0xffffffff


	//   ....[6]....
        /*0094*/ 	.word	0xffffffff


	//   ....[7]....
        /*0098*/ 	.word	0xffffffff


	//   ....[8]....
        /*009c*/ 	.word	0xffffffff


	//   ....[9]....
        /*00a0*/ 	.word	0xffffffff


	//   ....[10]....
        /*00a4*/ 	.word	0xffffffff


	//   ....[11]....
        /*00a8*/ 	.word	0xffffffff


	//   ....[12]....
        /*00ac*/ 	.word	0xffffffff


	//   ....[13]....
        /*00b0*/ 	.word	0xffffffff


	//   ....[14]....
        /*00b4*/ 	.word	0xffffffff


	//   ....[15]....
        /*00b8*/ 	.word	0xffffffff


	//   ....[16]....
        /*00bc*/ 	.word	0xffffffff


	//   ....[17]....
        /*00c0*/ 	.word	0xffffffff


	//   ....[18]....
        /*00c4*/ 	.word	0xffffffff


	//   ....[19]....
        /*00c8*/ 	.word	0xffffffff


	//   ....[20]....
        /*00cc*/ 	.word	0xffffffff


	//   ....[21]....
        /*00d0*/ 	.word	0xffffffff


	//   ....[22]....
        /*00d4*/ 	.word	0xffffffff


	//   ....[23]....
        /*00d8*/ 	.word	0xffffffff


	//   ....[24]....
        /*00dc*/ 	.word	0xffffffff


	//   ....[25]....
        /*00e0*/ 	.word	0xffffffff


	//   ....[26]....
        /*00e4*/ 	.word	0xffffffff


	//   ....[27]....
        /*00e8*/ 	.word	0xffffffff


	//   ....[28]....
        /*00ec*/ 	.word	0xffffffff


	//   ....[29]....
        /*00f0*/ 	.word	0xffffffff


	//----- nvinfo : EIATTR_COOP_GROUP_INSTR_OFFSETS
	.align		4
.L_182:
        /*00f4*/ 	.byte	0x04, 0x28
        /*00f6*/ 	.short	(.L_184 - .L_183)


	//   ....[0]....
.L_183:
        /*00f8*/ 	.word	0x00000ba0


	//   ....[1]....
        /*00fc*/ 	.word	0x00000bb0


	//   ....[2]....
        /*0100*/ 	.word	0x00000c10


	//   ....[3]....
        /*0104*/ 	.word	0x00000c30


	//   ....[4]....
        /*0108*/ 	.word	0x00000c80


	//   ....[5]....
        /*010c*/ 	.word	0x00000ca0


	//   ....[6]....
        /*0110*/ 	.word	0x00000ce0


	//   ....[7]....
        /*0114*/ 	.word	0x00000d20


	//   ....[8]....
        /*0118*/ 	.word	0x00000d90


	//   ....[9]....
        /*011c*/ 	.word	0x00000dc0


	//   ....[10]....
        /*0120*/ 	.word	0x000010c0


	//   ....[11]....
        /*0124*/ 	.word	0x000010d0


	//   ....[12]....
        /*0128*/ 	.word	0x00001150


	//   ....[13]....
        /*012c*/ 	.word	0x00001170


	//   ....[14]....
        /*0130*/ 	.word	0x000011c0


	//   ....[15]....
        /*0134*/ 	.word	0x00001220


	//   ....[16]....
        /*0138*/ 	.word	0x00001260


	//   ....[17]....
        /*013c*/ 	.word	0x00001290


	//   ....[18]....
        /*0140*/ 	.word	0x000012e0


	//   ....[19]....
        /*0144*/ 	.word	0x00001340


	//   ....[20]....
        /*0148*/ 	.word	0x00002920


	//   ....[21]....
        /*014c*/ 	.word	0x00002930


	//   ....[22]....
        /*0150*/ 	.word	0x000029c0


	//   ....[23]....
        /*0154*/ 	.word	0x000029d0


	//   ....[24]....
        /*0158*/ 	.word	0x00002a30


	//   ....[25]....
        /*015c*/ 	.word	0x00002a60


	//   ....[26]....
        /*0160*/ 	.word	0x00002ab0


	//   ....[27]....
        /*0164*/ 	.word	0x00002ae0


	//   ....[28]....
        /*0168*/ 	.word	0x00002b30


	//   ....[29]....
        /*016c*/ 	.word	0x00002b80


	//----- nvinfo : EIATTR_VRC_CTA_INIT_COUNT
	.align		4
.L_184:
        /*0170*/ 	.byte	0x02, 0x4a
	.zero		1
	.zero		1


	//----- nvinfo : EIATTR_EXIT_INSTR_OFFSETS
	.align		4
        /*0174*/ 	.byte	0x04, 0x1c
        /*0176*/ 	.short	(.L_186 - .L_185)


	//   ....[0]....
.L_185:
        /*0178*/ 	.word	0x00002de0


	//   ....[1]....
        /*017c*/ 	.word	0x00002e50


	//----- nvinfo : EIATTR_MAX_THREADS
	.align		4
.L_186:
        /*0180*/ 	.byte	0x04, 0x05
        /*0182*/ 	.short	(.L_188 - .L_187)
.L_187:
        /*0184*/ 	.word	0x00000200
        /*0188*/ 	.word	0x00000001
        /*018c*/ 	.word	0x00000001


	//----- nvinfo : EIATTR_CRS_STACK_SIZE
	.align		4
.L_188:
        /*0190*/ 	.byte	0x04, 0x1e
        /*0192*/ 	.short	(.L_190 - .L_189)
.L_189:
        /*0194*/ 	.word	0x00000000


	//----- nvinfo : EIATTR_CBANK_PARAM_SIZE
	.align		4
.L_190:
        /*0198*/ 	.byte	0x03, 0x19
        /*019a*/ 	.short	0x0062


	//----- nvinfo : EIATTR_PARAM_CBANK
	.align		4
        /*019c*/ 	.byte	0x04, 0x0a
        /*019e*/ 	.short	(.L_192 - .L_191)
	.align		4
.L_191:
        /*01a0*/ 	.word	index@(.nv.constant0._ZN3cub18CUB_300001_SM_10006detail6reduce18DeviceReduceKernelINS2_10policy_hubIxyN4cuda3std3__44plusIxEEE10Policy1000EN6thrust24THRUST_300001_SM_1000_NS10device_ptrIiEEyS9_xNS7_10__identityEEEvT0_PT3_T1_NS0_13GridEvenShareISK_EET2_T4_)
        /*01a4*/ 	.short	0x0380
        /*01a6*/ 	.short	0x0062


	//----- nvinfo : EIATTR_SW_WAR
	.align		4
.L_192:
        /*01a8*/ 	.byte	0x04, 0x36
        /*01aa*/ 	.short	(.L_194 - .L_193)
.L_193:
        /*01ac*/ 	.word	0x00000008
.L_194:


//--------------------- .nv.info._ZN3cub18CUB_300001_SM_10006detail6reduce28DeviceReduceSingleTileKernelINS2_10policy_hubIxyN4cuda3std3__44plusIxEEE10Policy1000EN6thrust24THRUST_300001_SM_1000_NS10device_ptrIiEEPxyS9_xxNS7_10__identityEEEvT0_T1_T2_T3_T4_T6_ --------------------------
	.section	.nv.info._ZN3cub18CUB_300001_SM_10006detail6reduce28DeviceReduceSingleTileKernelINS2_10policy_hubIxyN4cuda3std3__44plusIxEEE10Policy1000EN6thrust24THRUST_300001_SM_1000_NS10device_ptrIiEEPxyS9_xxNS7_10__identityEEEvT0_T1_T2_T3_T4_T6_,"",@"SHT_CUDA_INFO"
	.sectionflags	@""
	.align	4


	//----- nvinfo : EIATTR_CUDA_API_VERSION
	.align		4
        /*0000*/ 	.byte	0x04, 0x37
        /*0002*/ 	.short	(.L_196 - .L_195)
.L_195:
        /*0004*/ 	.word	0x00000082


	//----- nvinfo : EIATTR_KPARAM_INFO
	.align		4
.L_196:
        /*0008*/ 	.byte	0x04, 0x17
        /*000a*/ 	.short	(.L_198 - .L_197)
.L_197:
        /*000c*/ 	.word	0x00000000
        /*0010*/ 	.short	0x0005
        /*0012*/ 	.short	0x0028
        /*0014*/ 	.byte	0x00, 0xf0, 0x05, 0x00


	//----- nvinfo : EIATTR_KPARAM_INFO
	.align		4
.L_198:
        /*0018*/ 	.byte	0x04, 0x17
        /*001a*/ 	.short	(.L_200 - .L_199)
.L_199:
        /*001c*/ 	.word	0x00000000
        /*0020*/ 	.short	0x0004
        /*0022*/ 	.short	0x0020
        /*0024*/ 	.byte	0x00, 0xf0, 0x21, 0x00


	//----- nvinfo : EIATTR_KPARAM_INFO
	.align		4
.L_200:
        /*0028*/ 	.byte	0x04, 0x17
        /*002a*/ 	.short	(.L_202 - .L_201)
.L_201:
        /*002c*/ 	.word	0x00000000
        /*0030*/ 	.short	0x0003
        /*0032*/ 	.short	0x0018
        /*0034*/ 	.byte	0x00, 0xf0, 0x05, 0x00


	//----- nvinfo : EIATTR_KPARAM_INFO
	.align		4
.L_202:
        /*0038*/ 	.byte	0x04, 0x17
        /*003a*/ 	.short	(.L_204 - .L_203)
.L_203:
        /*003c*/ 	.word	0x00000000
        /*0040*/ 	.short	0x0002
        /*0042*/ 	.short	0x0010
        /*0044*/ 	.byte	0x00, 0xf0, 0x21, 0x00


	//----- nvinfo : EIATTR_KPARAM_INFO
	.align		4
.L_204:
        /*0048*/ 	.byte	0x04, 0x17
        /*004a*/ 	.short	(.L_206 - .L_205)
.L_205:
        /*004c*/ 	.word	0x00000000
        /*0050*/ 	.short	0x0001
        /*0052*/ 	.short	0x0008
        /*0054*/ 	.byte	0x00, 0xf5, 0x21, 0x00


	//----- nvinfo : EIATTR_KPARAM_INFO
	.align		4
.L_206:
        /*0058*/ 	.byte	0x04, 0x17
        /*005a*/ 	.short	(.L_208 - .L_207)
.L_207:
        /*005c*/ 	.word	0x00000000
        /*0060*/ 	.short	0x0000
        /*0062*/ 	.short	0x0000
        /*0064*/ 	.byte	0x00, 0xf0, 0x21, 0x00


	//----- nvinfo : EIATTR_SPARSE_MMA_MASK
	.align		4
.L_208:
        /*0068*/ 	.byte	0x03, 0x50
        /*006a*/ 	.short	0x0000


	//----- nvinfo : EIATTR_MAXREG_COUNT
	.align		4
        /*006c*/ 	.byte	0x03, 0x1b
        /*006e*/ 	.short	0x0080


	//----- nvinfo : EIATTR_NUM_BARRIERS
	.align		4
        /*0070*/ 	.byte	0x02, 0x4c
        /*0072*/ 	.byte	0x01
	.zero		1


	//----- nvinfo : EIATTR_MERCURY_ISA_VERSION
	.align		4
        /*0074*/ 	.byte	0x03, 0x5f
        /*0076*/ 	.short	0x0101


	//----- nvinfo : EIATTR_COOP_GROUP_MASK_REGIDS
	.align		4
        /*0078*/ 	.byte	0x04, 0x29
        /*007a*/ 	.short	(.L_210 - .L_209)


	//   ....[0]....
.L_209:
        /*007c*/ 	.word	0xffffffff


	//   ....[1]....
        /*0080*/ 	.word	0xffffffff


	//   ....[2]....
        /*0084*/ 	.word	0xffffffff


	//   ....[3]....
        /*0088*/ 	.word	0xffffffff


	//   ....[4]....
        /*008c*/ 	.word	0xffffffff


	//   ....[5]....
        /*0090*/ 	.word	0xffffffff


	//   ....[6]....
        /*0094*/ 	.word	0xffffffff


	//   ....[7]....
        /*0098*/ 	.word	0xffffffff


	//   ....[8]....
        /*009c*/ 	.word	0xffffffff


	//   ....[9]....
        /*00a0*/ 	.word	0xffffffff


	//   ....[10]....
        /*00a4*/ 	.word	0xffffffff


	//   ....[11]....
        /*00a8*/ 	.word	0xffffffff


	//   ....[12]....
        /*00ac*/ 	.word	0xffffffff


	//   ....[13]....
        /*00b0*/ 	.word	0xffffffff


	//   ....[14]....
        /*00b4*/ 	.word	0xffffffff


	//   ....[15]....
        /*00b8*/ 	.word	0xffffffff


	//   ....[16]....
        /*00bc*/ 	.word	0xffffffff


	//   ....[17]....
        /*00c0*/ 	.word	0xffffffff


	//   ....[18]....
        /*00c4*/ 	.word	0xffffffff


	//   ....[19]....
        /*00c8*/ 	.word	0xffffffff


	//   ....[20]....
        /*00cc*/ 	.word	0xffffffff


	//   ....[21]....
        /*00d0*/ 	.word	0xffffffff


	//   ....[22]....
        /*00d4*/ 	.word	0xffffffff


	//   ....[23]....
        /*00d8*/ 	.word	0xffffffff


	//   ....[24]....
        /*00dc*/ 	.word	0xffffffff


	//   ....[25]....
        /*00e0*/ 	.word	0xffffffff


	//   ....[26]....
        /*00e4*/ 	.word	0xffffffff


	//   ....[27]....
        /*00e8*/ 	.word	0xffffffff


	//   ....[28]....
        /*00ec*/ 	.word	0xffffffff


	//   ....[29]....
        /*00f0*/ 	.word	0xffffffff


	//----- nvinfo : EIATTR_COOP_GROUP_INSTR_OFFSETS
	.align		4
.L_210:
        /*00f4*/ 	.byte	0x04, 0x28
        /*00f6*/ 	.short	(.L_212 - .L_211)


	//   ....[0]....
.L_211:
        /*00f8*/ 	.word	0x00000b10


	//   ....[1]....
        /*00fc*/ 	.word	0x00000b20


	//   ....[2]....
        /*0100*/ 	.word	0x00000b80


	//   ....[3]....
        /*0104*/ 	.word	0x00000ba0


	//   ....[4]....
        /*0108*/ 	.word	0x00000bf0


	//   ....[5]....
        /*010c*/ 	.word	0x00000c10


	//   ....[6]....
        /*0110*/ 	.word	0x00000c50


	//   ....[7]....
        /*0114*/ 	.word	0x00000c90


	//   ....[8]....
        /*0118*/ 	.word	0x00000ce0


	//   ....[9]....
        /*011c*/ 	.word	0x00000d20


	//   ....[10]....
        /*0120*/ 	.word	0x00001020


	//   ....[11]....
        /*0124*/ 	.word	0x00001030


	//   ....[12]....
        /*0128*/ 	.word	0x000010c0


	//   ....[13]....
        /*012c*/ 	.word	0x000010e0


	//   ....[14]....
        /*0130*/ 	.word	0x00001140


	//   ....[15]....
        /*0134*/ 	.word	0x00001180


	//   ....[16]....
        /*0138*/ 	.word	0x000011c0


	//   ....[17]....
        /*013c*/ 	.word	0x000011f0


	//   ....[18]....
        /*0140*/ 	.word	0x00001230


	//   ....[19]....
        /*0144*/ 	.word	0x00001290


	//   ....[20]....
        /*0148*/ 	.word	0x00002700


	//   ....[21]....
        /*014c*/ 	.word	0x00002710


	//   ....[22]....
        /*0150*/ 	.word	0x00002790


	//   ....[23]....
        /*0154*/ 	.word	0x000027a0


	//   ....[24]....
        /*0158*/ 	.word	0x00002800


	//   ....[25]....
        /*015c*/ 	.word	0x00002820


	//   ....[26]....
        /*0160*/ 	.word	0x00002860


	//   ....[27]....
        /*0164*/ 	.word	0x00002890


	//   ....[28]....
        /*0168*/ 	.word	0x000028e0


	//   ....[29]....
        /*016c*/ 	.word	0x00002930


	//----- nvinfo : EIATTR_VRC_CTA_INIT_COUNT
	.align		4
.L_212:
        /*0170*/ 	.byte	0x02, 0x4a
	.zero		1
	.zero		1


	//----- nvinfo : EIATTR_EXIT_INSTR_OFFSETS
	.align		4
        /*0174*/ 	.byte	0x04, 0x1c
        /*0176*/ 	.short	(.L_214 - .L_213)


	//   ....[0]....
.L_213:
        /*0178*/ 	.word	0x000000a0


	//   ....[1]....
        /*017c*/ 	.word	0x000000e0


	//   ....[2]....
        /*0180*/ 	.word	0x00002b90


	//   ....[3]....
        /*0184*/ 	.word	0x00002bf0


	//----- nvinfo : EIATTR_MAX_THREADS
	.align		4
.L_214:
        /*0188*/ 	.byte	0x04, 0x05
        /*018a*/ 	.short	(.L_216 - .L_215)
.L_215:
        /*018c*/ 	.word	0x00000200
        /*0190*/ 	.word	0x00000001
        /*0194*/ 	.word	0x00000001


	//----- nvinfo : EIATTR_CRS_STACK_SIZE
	.align		4
.L_216:
        /*0198*/ 	.byte	0x04, 0x1e
        /*019a*/ 	.short	(.L_218 - .L_217)
.L_217:
        /*019c*/ 	.word	0x00000000


	//----- nvinfo : EIATTR_CBANK_PARAM_SIZE
	.align		4
.L_218:
        /*01a0*/ 	.byte	0x03, 0x19
        /*01a2*/ 	.short	0x0029


	//----- nvinfo : EIATTR_PARAM_CBANK
	.align		4
        /*01a4*/ 	.byte	0x04, 0x0a
        /*01a6*/ 	.short	(.L_220 - .L_219)
	.align		4
.L_219:
        /*01a8*/ 	.word	index@(.nv.constant0._ZN3cub18CUB_300001_SM_10006detail6reduce28DeviceReduceSingleTileKernelINS2_10policy_hubIxyN4cuda3std3__44plusIxEEE10Policy1000EN6thrust24THRUST_300001_SM_1000_NS10device_ptrIiEEPxyS9_xxNS7_10__identityEEEvT0_T1_T2_T3_T4_T6_)
        /*01ac*/ 	.short	0x0380
        /*01ae*/ 	.short	0x0029


	//----- nvinfo : EIATTR_SW_WAR
	.align		4
.L_220:
        /*01b0*/ 	.byte	0x04, 0x36
        /*01b2*/ 	.short	(.L_222 - .L_221)
.L_221:
        /*01b4*/ 	.word	0x00000008
.L_222:


//--------------------- .nv.info._ZN3cub18CUB_300001_SM_10006detail6reduce28DeviceReduceSingleTileKernelINS2_10policy_hubIxjN4cuda3std3__44plusIxEEE10Policy1000EPxSC_iS9_xxNS7_10__identityEEEvT0_T1_T2_T3_T4_T6_ --------------------------
	.section	.nv.info._ZN3cub18CUB_300001_SM_10006detail6reduce28DeviceReduceSingleTileKernelINS2_10policy_hubIxjN4cuda3std3__44plusIxEEE10Policy1000EPxSC_iS9_xxNS7_10__identityEEEvT0_T1_T2_T3_T4_T6_,"",@"SHT_CUDA_INFO"
	.sectionflags	@""
	.align	4


	//----- nvinfo : EIATTR_CUDA_API_VERSION
	.align		4
        /*0000*/ 	.byte	0x04, 0x37
        /*0002*/ 	.short	(.L_224 - .L_223)
.L_223:
        /*0004*/ 	.word	0x00000082


	//----- nvinfo : EIATTR_KPARAM_INFO
	.align		4
.L_224:
        /*0008*/ 	.byte	0x04, 0x17
        /*000a*/ 	.short	(.L_226 - .L_225)
.L_225:
        /*000c*/ 	.word	0x00000000
        /*0010*/ 	.short	0x0005
        /*0012*/ 	.short	0x0020
        /*0014*/ 	.byte	0x00, 0xf0, 0x05, 0x00


	//----- nvinfo : EIATTR_KPARAM_INFO
	.align		4
.L_226:
        /*0018*/ 	.byte	0x04, 0x17
        /*001a*/ 	.short	(.L_228 - .L_227)
.L_227:
        /*001c*/ 	.word	0x00000000
        /*0020*/ 	.short	0x0004
        /*0022*/ 	.short	0x0018
        /*0024*/ 	.byte	0x00, 0xf0, 0x21, 0x00


	//----- nvinfo : EIATTR_KPARAM_INFO
	.align		4
.L_228:
        /*0028*/ 	.byte	0x04, 0x17
        /*002a*/ 	.short	(.L_230 - .L_229)
.L_229:
        /*002c*/ 	.word	0x00000000
        /*0030*/ 	.short	0x0003
        /*0032*/ 	.short	0x0014
        /*0034*/ 	.byte	0x00, 0xf0, 0x05, 0x00


	//----- nvinfo : EIATTR_KPARAM_INFO
	.align		4
.L_230:
        /*0038*/ 	.byte	0x04, 0x17
        /*003a*/ 	.short	(.L_232 - .L_231)
.L_231:
        /*003c*/ 	.word	0x00000000
        /*0040*/ 	.short	0x0002
        /*0042*/ 	.short	0x0010
        /*0044*/ 	.byte	0x00, 0xf0, 0x11, 0x00


	//----- nvinfo : EIATTR_KPARAM_INFO
	.align		4
.L_232:
        /*0048*/ 	.byte	0x04, 0x17
        /*004a*/ 	.short	(.L_234 - .L_233)
.L_233:
        /*004c*/ 	.word	0x00000000
        /*0050*/ 	.short	0x0001
        /*0052*/ 	.short	0x0008
        /*0054*/ 	.byte	0x00, 0xf5, 0x21, 0x00


	//----- nvinfo : EIATTR_KPARAM_INFO
	.align		4
.L_234:
        /*0058*/ 	.byte	0x04, 0x17
        /*005a*/ 	.short	(.L_236 - .L_235)
.L_235:
        /*005c*/ 	.word	0x00000000
        /*0060*/ 	.short	0x0000
        /*0062*/ 	.short	0x0000
        /*0064*/ 	.byte	0x00, 0xf5, 0x21, 0x00


	//----- nvinfo : EIATTR_SPARSE_MMA_MASK
	.align		4
.L_236:
        /*0068*/ 	.byte	0x03, 0x50
        /*006a*/ 	.short	0x0000


	//----- nvinfo : EIATTR_MAXREG_COUNT
	.align		4
        /*006c*/ 	.byte	0x03, 0x1b
        /*006e*/ 	.short	0x0080


	//----- nvinfo : EIATTR_NUM_BARRIERS
	.align		4
        /*0070*/ 	.byte	0x02, 0x4c
        /*0072*/ 	.byte	0x01
	.zero		1


	//----- nvinfo : EIATTR_MERCURY_ISA_VERSION
	.align		4
        /*0074*/ 	.byte	0x03, 0x5f
        /*0076*/ 	.short	0x0101


	//----- nvinfo : EIATTR_COOP_GROUP_MASK_REGIDS
	.align		4
        /*0078*/ 	.byte	0x04, 0x29
        /*007a*/ 	.short	(.L_238 - .L_237)


	//   ....[0]....
.L_237:
        /*007c*/ 	.word	0xffffffff


	//   ....[1]....
        /*0080*/ 	.word	0xffffffff


	//   ....[2]....
        /*0084*/ 	.word	0xffffffff


	//   ....[3]....
        /*0088*/ 	.word	0xffffffff


	//   ....[4]....
        /*008c*/ 	.word	0xffffffff


	//   ....[5]....
        /*0090*/ 	.word	0xffffffff


	//   ....[6]....
        /*0094*/ 	.word	0xffffffff


	//   ....[7]....
        /*0098*/ 	.word	0xffffffff


	//   ....[8]....
        /*009c*/ 	.word	0xffffffff


	//   ....[9]....
        /*00a0*/ 	.word	0xffffffff


	//   ....[10]....
        /*00a4*/ 	.word	0xffffffff


	//   ....[11]....
        /*00a8*/ 	.word	0xffffffff


	//   ....[12]....
        /*00ac*/ 	.word	0xffffffff


	//   ....[13]....
        /*00b0*/ 	.word	0xffffffff


	//   ....[14]....
        /*00b4*/ 	.word	0xffffffff


	//   ....[15]....
        /*00b8*/ 	.word	0xffffffff


	//   ....[16]....
        /*00bc*/ 	.word	0xffffffff


	//   ....[17]....
        /*00c0*/ 	.word	0xffffffff


	//   ....[18]....
        /*00c4*/ 	.word	0xffffffff


	//   ....[19]....
        /*00c8*/ 	.word	0xffffffff


	//   ....[20]....
        /*00cc*/ 	.word	0xffffffff


	//   ....[21]....
        /*00d0*/ 	.word	0xffffffff


	//   ....[22]....
        /*00d4*/ 	.word	0xffffffff


	//   ....[23]....
        /*00d8*/ 	.word	0xffffffff


	//   ....[24]....
        /*00dc*/ 	.word	0xffffffff


	//   ....[25]....
        /*00e0*/ 	.word	0xffffffff


	//   ....[26]....
        /*00e4*/ 	.word	0xffffffff


	//   ....[27]....
        /*00e8*/ 	.word	0xffffffff


	//   ....[28]....
        /*00ec*/ 	.word	0xffffffff


	//   ....[29]....
        /*00f0*/ 	.word	0xffffffff


	//----- nvinfo : EIATTR_COOP_GROUP_INSTR_OFFSETS
	.align		4
.L_238:
        /*00f4*/ 	.byte	0x04, 0x28
        /*00f6*/ 	.short	(.L_240 - .L_239)


	//   ....[0]....
.L_239:
        /*00f8*/ 	.word	0x00000970


	//   ....[1]....
        /*00fc*/ 	.word	0x00000980


	//   ....[2]....
        /*0100*/ 	.word	0x000009e0


	//   ....[3]....
        /*0104*/ 	.word	0x00000a00


	//   ....[4]....
        /*0108*/ 	.word	0x00000a50


	//   ....[5]....
        /*010c*/ 	.word	0x00000a70


	//   ....[6]....
        /*0110*/ 	.word	0x00000ab0


	//   ....[7]....
        /*0114*/ 	.word	0x00000af0


	//   ....[8]....
        /*0118*/ 	.word	0x00000b40


	//   ....[9]....
        /*011c*/ 	.word	0x00000b80


	//   ....[10]....
        /*0120*/ 	.word	0x00000e80


	//   ....[11]....
        /*0124*/ 	.word	0x00000e90


	//   ....[12]....
        /*0128*/ 	.word	0x00000f10


	//   ....[13]....
        /*012c*/ 	.word	0x00000f30


	//   ....[14]....
        /*0130*/ 	.word	0x00000f70


	//   ....[15]....
        /*0134*/ 	.word	0x00000fb0


	//   ....[16]....
        /*0138*/ 	.word	0x00001010


	//   ....[17]....
        /*013c*/ 	.word	0x00001040


	//   ....[18]....
        /*0140*/ 	.word	0x00001080


	//   ....[19]....
        /*0144*/ 	.word	0x000010c0


	//   ....[20]....
        /*0148*/ 	.word	0x000021b0


	//   ....[21]....
        /*014c*/ 	.word	0x000021c0


	//   ....[22]....
        /*0150*/ 	.word	0x00002240


	//   ....[23]....
        /*0154*/ 	.word	0x00002250


	//   ....[24]....
        /*0158*/ 	.word	0x000022b0


	//   ....[25]....
        /*015c*/ 	.word	0x000022d0


	//   ....[26]....
        /*0160*/ 	.word	0x00002310


	//   ....[27]....
        /*0164*/ 	.word	0x00002340


	//   ....[28]....
        /*0168*/ 	.word	0x00002380


	//   ....[29]....
        /*016c*/ 	.word	0x000023e0


	//----- nvinfo : EIATTR_VRC_CTA_INIT_COUNT
	.align		4
.L_240:
        /*0170*/ 	.byte	0x02, 0x4a
	.zero		1
	.zero		1


	//----- nvinfo : EIATTR_EXIT_INSTR_OFFSETS
	.align		4
        /*0174*/ 	.byte	0x04, 0x1c
        /*0176*/ 	.short	(.L_242 - .L_241)


	//   ....[0]....
.L_241:
        /*0178*/ 	.word	0x00000080


	//   ....[1]....
        /*017c*/ 	.word	0x000000c0


	//   ....[2]....
        /*0180*/ 	.word	0x00002650


	//   ....[3]....
        /*0184*/ 	.word	0x000026b0


	//----- nvinfo : EIATTR_MAX_THREADS
	.align		4
.L_242:
        /*0188*/ 	.byte	0x04, 0x05
        /*018a*/ 	.short	(.L_244 - .L_243)
.L_243:
        /*018c*/ 	.word	0x00000200
        /*0190*/ 	.word	0x00000001
        /*0194*/ 	.word	0x00000001


	//----- nvinfo : EIATTR_CRS_STACK_SIZE
	.align		4
.L_244:
        /*0198*/ 	.byte	0x04, 0x1e
        /*019a*/ 	.short	(.L_246 - .L_245)
.L_245:
        /*019c*/ 	.word	0x00000000


	//----- nvinfo : EIATTR_CBANK_PARAM_SIZE
	.align		4
.L_246:
        /*01a0*/ 	.byte	0x03, 0x19
        /*01a2*/ 	.short	0x0021


	//----- nvinfo : EIATTR_PARAM_CBANK
	.align		4
        /*01a4*/ 	.byte	0x04, 0x0a
        /*01a6*/ 	.short	(.L_248 - .L_247)
	.align		4
.L_247:
        /*01a8*/ 	.word	index@(.nv.constant0._ZN3cub18CUB_300001_SM_10006detail6reduce28DeviceReduceSingleTileKernelINS2_10policy_hubIxjN4cuda3std3__44plusIxEEE10Policy1000EPxSC_iS9_xxNS7_10__identityEEEvT0_T1_T2_T3_T4_T6_)
        /*01ac*/ 	.short	0x0380
        /*01ae*/ 	.short	0x0021


	//----- nvinfo : EIATTR_SW_WAR
	.align		4
.L_248:
        /*01b0*/ 	.byte	0x04, 0x36
        /*01b2*/ 	.short	(.L_250 - .L_249)
.L_249:
        /*01b4*/ 	.word	0x00000008
.L_250:


//--------------------- .nv.info._ZN3cub18CUB_300001_SM_10006detail6reduce18DeviceReduceKernelINS2_10policy_hubIxjN4cuda3std3__44plusIxEEE10Policy1000EN6thrust24THRUST_300001_SM_1000_NS10device_ptrIiEEjS9_xNS7_10__identityEEEvT0_PT3_T1_NS0_13GridEvenShareISK_EET2_T4_ --------------------------
	.section	.nv.info._ZN3cub18CUB_300001_SM_10006detail6reduce18DeviceReduceKernelINS2_10policy_hubIxjN4cuda3std3__44plusIxEEE10Policy1000EN6thrust24THRUST_300001_SM_1000_NS10device_ptrIiEEjS9_xNS7_10__identityEEEvT0_PT3_T1_NS0_13GridEvenShareISK_EET2_T4_,"",@"SHT_CUDA_INFO"
	.sectionflags	@""
	.align	4


	//----- nvinfo : EIATTR_CUDA_API_VERSION
	.align		4
        /*0000*/ 	.byte	0x04, 0x37
        /*0002*/ 	.short	(.L_252 - .L_251)
.L_251:
        /*0004*/ 	.word	0x00000082


	//----- nvinfo : EIATTR_KPARAM_INFO
	.align		4
.L_252:
        /*0008*/ 	.byte	0x04, 0x17
        /*000a*/ 	.short	(.L_254 - .L_253)
.L_253:
        /*000c*/ 	.word	0x00000000
        /*0010*/ 	.short	0x0005
        /*0012*/ 	.short	0x003d
        /*0014*/ 	.byte	0x00, 0xf0, 0x05, 0x00


	//----- nvinfo : EIATTR_KPARAM_INFO
	.align		4
.L_254:
        /*0018*/ 	.byte	0x04, 0x17
        /*001a*/ 	.short	(.L_256 - .L_255)
.L_255:
        /*001c*/ 	.word	0x00000000
        /*0020*/ 	.short	0x0004
        /*0022*/ 	.short	0x003c
        /*0024*/ 	.byte	0x00, 0xf0, 0x05, 0x00


	//----- nvinfo : EIATTR_KPARAM_INFO
	.align		4
.L_256:
        /*0028*/ 	.byte	0x04, 0x17
        /*002a*/ 	.short	(.L_258 - .L_257)
.L_257:
        /*002c*/ 	.word	0x00000000
        /*0030*/ 	.short	0x0003
        /*0032*/ 	.short	0x0014
        /*0034*/ 	.byte	0x00, 0xf0, 0xa1, 0x00


	//----- nvinfo : EIATTR_KPARAM_INFO
	.align		4
.L_258:
        /*0038*/ 	.byte	0x04, 0x17
        /*003a*/ 	.short	(.L_260 - .L_259)
.L_259:
        /*003c*/ 	.word	0x00000000
        /*0040*/ 	.short	0x0002
        /*0042*/ 	.short	0x0010
        /*0044*/ 	.byte	0x00, 0xf0, 0x11, 0x00


	//----- nvinfo : EIATTR_KPARAM_INFO
	.align		4
.L_260:
        /*0048*/ 	.byte	0x04, 0x17
        /*004a*/ 	.short	(.L_262 - .L_261)
.L_261:
        /*004c*/ 	.word	0x00000000
        /*0050*/ 	.short	0x0001
        /*0052*/ 	.short	0x0008
        /*0054*/ 	.byte	0x00, 0xf5, 0x21, 0x00


	//----- nvinfo : EIATTR_KPARAM_INFO
	.align		4
.L_262:
        /*0058*/ 	.byte	0x04, 0x17
        /*005a*/ 	.short	(.L_264 - .L_263)
.L_263:
        /*005c*/ 	.word	0x00000000
        /*0060*/ 	.short	0x0000
        /*0062*/ 	.short	0x0000
        /*0064*/ 	.byte	0x00, 0xf0, 0x21, 0x00


	//----- nvinfo : EIATTR_SPARSE_MMA_MASK
	.align		4
.L_264:
        /*0068*/ 	.byte	0x03, 0x50
        /*006a*/ 	.short	0x0000


	//----- nvinfo : EIATTR_MAXREG_COUNT
	.align		4
        /*006c*/ 	.byte	0x03, 0x1b
        /*006e*/ 	.short	0x0080


	//----- nvinfo : EIATTR_NUM_BARRIERS
	.align		4
        /*0070*/ 	.byte	0x02, 0x4c
        /*0072*/ 	.byte	0x01
	.zero		1


	//----- nvinfo : EIATTR_MERCURY_ISA_VERSION
	.align		4
        /*0074*/ 	.byte	0x03, 0x5f
        /*0076*/ 	.short	0x0101


	//----- nvinfo : EIATTR_COOP_GROUP_MASK_REGIDS
	.align		4
        /*0078*/ 	.byte	0x04, 0x29
        /*007a*/ 	.short	(.L_266 - .L_265)


	//   ....[0]....
.L_265:
        /*007c*/ 	.word	0xffffffff


	//   ....[1]....
        /*0080*/ 	.word	0xffffffff


	//   ....[2]....
        /*0084*/ 	.word	0xffffffff


	//   ....[3]....
        /*0088*/ 	.word	0xffffffff


	//   ....[4]....
        /*008c*/ 	.word	0xffffffff


	//   ....[5]....
        /*0090*/ 	.word	0xffffffff


	//   ....[6]....
        /*0094*/ 	.word	0xffffffff


	//   ....[7]....
        /*0098*/ 	.word	0xffffffff


	//   ....[8]....
        /*009c*/ 	.word	0xffffffff


	//   ....[9]....
        /*00a0*/ 	.word	0xffffffff


	//   ....[10]....
        /*00a4*/ 	.word	0xffffffff


	//   ....[11]....
        /*00a8*/ 	.word	0xffffffff


	//   ....[12]....
        /*00ac*/ 	.word	0xffffffff


	//   ....[13]....
        /*00b0*/ 	.word	0xffffffff


	//   ....[14]....
        /*00b4*/ 	.word	0xffffffff


	//   ....[15]....
        /*00b8*/ 	.word	0xffffffff


	//   ....[16]....
        /*00bc*/ 	.word	0xffffffff


	//   ....[17]....
        /*00c0*/ 	.word	0xffffffff


	//   ....[18]....
        /*00c4*/ 	.word	0xffffffff


	//   ....[19]....
        /*00c8*/ 	.word	0xffffffff


	//   ....[20]....
        /*00cc*/ 	.word	0xffffffff


	//   ....[21]....
        /*00d0*/ 	.word	0xffffffff


	//   ....[22]....
        /*00d4*/ 	.word	0xffffffff


	//   ....[23]....
        /*00d8*/ 	.word	0xffffffff


	//   ....[24]....
        /*00dc*/ 	.word	0xffffffff


	//   ....[25]....
        /*00e0*/ 	.word	0xffffffff


	//   ....[26]....
        /*00e4*/ 	.word	0xffffffff


	//   ....[27]....
        /*00e8*/ 	.word	0xffffffff


	//   ....[28]....
        /*00ec*/ 	.word	0xffffffff


	//   ....[29]....
        /*00f0*/ 	.word	0xffffffff


	//----- nvinfo : EIATTR_COOP_GROUP_INSTR_OFFSETS
	.align		4
.L_266:
        /*00f4*/ 	.byte	0x04, 0x28
        /*00f6*/ 	.short	(.L_268 - .L_267)


	//   ....[0]....
.L_267:
        /*00f8*/ 	.word	0x00000de0


	//   ....[1]....
        /*00fc*/ 	.word	0x00000df0


	//   ....[2]....
        /*0100*/ 	.word	0x00000e50


	//   ....[3]....
        /*0104*/ 	.word	0x00000e70


	//   ....[4]....
        /*0108*/ 	.word	0x00000ec0


	//   ....[5]....
        /*010c*/ 	.word	0x00000ee0


	//   ....[6]....
        /*0110*/ 	.word	0x00000f20


	//   ....[7]....
        /*0114*/ 	.word	0x00000f60


	//   ....[8]....
        /*0118*/ 	.word	0x00000fc0


	//   ....[9]....
        /*011c*/ 	.word	0x00001000


	//   ....[10]....
        /*0120*/ 	.word	0x000012f0


	//   ....[11]....
        /*0124*/ 	.word	0x00001300


	//   ....[12]....
        /*0128*/ 	.word	0x00001380


	//   ....[13]....
        /*012c*/ 	.word	0x000013b0


	//   ....[14]....
        /*0130*/ 	.word	0x00001400


	//   ....[15]....
        /*0134*/ 	.word	0x00001440


	//   ....[16]....
        /*0138*/ 	.word	0x00001480


	//   ....[17]....
        /*013c*/ 	.word	0x000014c0


	//   ....[18]....
        /*0140*/ 	.word	0x000014f0


	//   ....[19]....
        /*0144*/ 	.word	0x00001560


	//   ....[20]....
        /*0148*/ 	.word	0x00002c10


	//   ....[21]....
        /*014c*/ 	.word	0x00002c20


	//   ....[22]....
        /*0150*/ 	.word	0x00002ca0


	//   ....[23]....
        /*0154*/ 	.word	0x00002cb0


	//   ....[24]....
        /*0158*/ 	.word	0x00002d10


	//   ....[25]....
        /*015c*/ 	.word	0x00002d30


	//   ....[26]....
        /*0160*/ 	.word	0x00002d70


	//   ....[27]....
        /*0164*/ 	.word	0x00002da0


	//   ....[28]....
        /*0168*/ 	.word	0x00002de0


	//   ....[29]....
        /*016c*/ 	.word	0x00002e40


	//----- nvinfo : EIATTR_VRC_CTA_INIT_COUNT
	.align		4
.L_268:
        /*0170*/ 	.byte	0x02, 0x4a
	.zero		1
	.zero		1


	//----- nvinfo : EIATTR_EXIT_INSTR_OFFSETS
	.align		4
        /*0174*/ 	.byte	0x04, 0x1c
        /*0176*/ 	.short	(.L_270 - .L_269)


	//   ....[0]....
.L_269:
        /*0178*/ 	.word	0x000030b0


	//   ....[1]....
        /*017c*/ 	.word	0x000030f0


	//----- nvinfo : EIATTR_MAX_THREADS
	.align		4
.L_270:
        /*0180*/ 	.byte	0x04, 0x05
        /*0182*/ 	.short	(.L_272 - .L_271)
.L_271:
        /*0184*/ 	.word	0x00000200
        /*0188*/ 	.word	0x00000001
        /*018c*/ 	.word	0x00000001


	//----- nvinfo : EIATTR_CRS_STACK_SIZE
	.align		4
.L_272:
        /*0190*/ 	.byte	0x04, 0x1e
        /*0192*/ 	.short	(.L_274 - .L_273)
.L_273:
        /*0194*/ 	.word	0x00000000


	//----- nvinfo : EIATTR_CBANK_PARAM_SIZE
	.align		4
.L_274:
        /*0198*/ 	.byte	0x03, 0x19
        /*019a*/ 	.short	0x003e


	//----- nvinfo : EIATTR_PARAM_CBANK
	.align		4
        /*019c*/ 	.byte	0x04, 0x0a
        /*019e*/ 	.short	(.L_276 - .L_275)
	.align		4
.L_275:
        /*01a0*/ 	.word	index@(.nv.constant0._ZN3cub18CUB_300001_SM_10006detail6reduce18DeviceReduceKernelINS2_10policy_hubIxjN4cuda3std3__44plusIxEEE10Policy1000EN6thrust24THRUST_300001_SM_1000_NS10device_ptrIiEEjS9_xNS7_10__identityEEEvT0_PT3_T1_NS0_13GridEvenShareISK_EET2_T4_)
        /*01a4*/ 	.short	0x0380
        /*01a6*/ 	.short	0x003e


	//----- nvinfo : EIATTR_SW_WAR
	.align		4
.L_276:
        /*01a8*/ 	.byte	0x04, 0x36
        /*01aa*/ 	.short	(.L_278 - .L_277)
.L_277:
        /*01ac*/ 	.word	0x00000008
.L_278:


//--------------------- .nv.info._ZN3cub18CUB_300001_SM_10006detail6reduce28DeviceReduceSingleTileKernelINS2_10policy_hubIxjN4cuda3std3__44plusIxEEE10Policy1000EN6thrust24THRUST_300001_SM_1000_NS10device_ptrIiEEPxjS9_xxNS7_10__identityEEEvT0_T1_T2_T3_T4_T6_ --------------------------
	.section	.nv.info._ZN3cub18CUB_300001_SM_10006detail6reduce28DeviceReduceSingleTileKernelINS2_10policy_hubIxjN4cuda3std3__44plusIxEEE10Policy1000EN6thrust24THRUST_300001_SM_1000_NS10device_ptrIiEEPxjS9_xxNS7_10__identityEEEvT0_T1_T2_T3_T4_T6_,"",@"SHT_CUDA_INFO"
	.sectionflags	@""
	.align	4


	//----- nvinfo : EIATTR_CUDA_API_VERSION
	.align		4
        /*0000*/ 	.byte	0x04, 0x37
        /*0002*/ 	.short	(.L_280 - .L_279)
.L_279:
        /*0004*/ 	.word	0x00000082


	//----- nvinfo : EIATTR_KPARAM_INFO
	.align		4
.L_280:
        /*0008*/ 	.byte	0x04, 0x17
        /*000a*/ 	.short	(.L_282 - .L_281)
.L_281:
        /*000c*/ 	.word	0x00000000
        /*0010*/ 	.short	0x0005
        /*0012*/ 	.short	0x0020
        /*0014*/ 	.byte	0x00, 0xf0, 0x05, 0x00


	//----- nvinfo : EIATTR_KPARAM_INFO
	.align		4
.L_282:
        /*0018*/ 	.byte	0x04, 0x17
        /*001a*/ 	.short	(.L_284 - .L_283)
.L_283:
        /*001c*/ 	.word	0x00000000
        /*0020*/ 	.short	0x0004
        /*0022*/ 	.short	0x0018
        /*0024*/ 	.byte	0x00, 0xf0, 0x21, 0x00


	//----- nvinfo : EIATTR_KPARAM_INFO
	.align		4
.L_284:
        /*0028*/ 	.byte	0x04, 0x17
        /*002a*/ 	.short	(.L_286 - .L_285)
.L_285:
        /*002c*/ 	.word	0x00000000
        /*0030*/ 	.short	0x0003
        /*0032*/ 	.short	0x0014
        /*0034*/ 	.byte	0x00, 0xf0, 0x05, 0x00


	//----- nvinfo : EIATTR_KPARAM_INFO
	.align		4
.L_286:
        /*0038*/ 	.byte	0x04, 0x17
        /*003a*/ 	.short	(.L_288 - .L_287)
.L_287:
        /*003c*/ 	.word	0x00000000
        /*0040*/ 	.short	0x0002
        /*0042*/ 	.short	0x0010
        /*0044*/ 	.byte	0x00, 0xf0, 0x11, 0x00


	//----- nvinfo : EIATTR_KPARAM_INFO
	.align		4
.L_288:
        /*0048*/ 	.byte	0x04, 0x17
        /*004a*/ 	.short	(.L_290 - .L_289)
.L_289:
        /*004c*/ 	.word	0x00000000
        /*0050*/ 	.short	0x0001
        /*0052*/ 	.short	0x0008
        /*0054*/ 	.byte	0x00, 0xf5, 0x21, 0x00


	//----- nvinfo : EIATTR_KPARAM_INFO
	.align		4
.L_290:
        /*0058*/ 	.byte	0x04, 0x17
        /*005a*/ 	.short	(.L_292 - .L_291)
.L_291:
        /*005c*/ 	.word	0x00000000
        /*0060*/ 	.short	0x0000
        /*0062*/ 	.short	0x0000
        /*0064*/ 	.byte	0x00, 0xf0, 0x21, 0x00


	//----- nvinfo : EIATTR_SPARSE_MMA_MASK
	.align		4
.L_292:
        /*0068*/ 	.byte	0x03, 0x50
        /*006a*/ 	.short	0x0000


	//----- nvinfo : EIATTR_MAXREG_COUNT
	.align		4
        /*006c*/ 	.byte	0x03, 0x1b
        /*006e*/ 	.short	0x0080


	//----- nvinfo : EIATTR_NUM_BARRIERS
	.align		4
        /*0070*/ 	.byte	0x02, 0x4c
        /*0072*/ 	.byte	0x01
	.zero		1


	//----- nvinfo : EIATTR_MERCURY_ISA_VERSION
	.align		4
        /*0074*/ 	.byte	0x03, 0x5f
        /*0076*/ 	.short	0x0101


	//----- nvinfo : EIATTR_COOP_GROUP_MASK_REGIDS
	.align		4
        /*0078*/ 	.byte	0x04, 0x29
        /*007a*/ 	.short	(.L_294 - .L_293)


	//   ....[0]....
.L_293:
        /*007c*/ 	.word	0xffffffff


	//   ....[1]....
        /*0080*/ 	.word	0xffffffff


	//   ....[2]....
        /*0084*/ 	.word	0xffffffff


	//   ....[3]....
        /*0088*/ 	.word	0xffffffff


	//   ....[4]....
        /*008c*/ 	.word	0xffffffff


	//   ....[5]....
        /*0090*/ 	.word	0xffffffff


	//   ....[6]....
        /*0094*/ 	.word	0xffffffff


	//   ....[7]....
        /*0098*/ 	.word	0xffffffff


	//   ....[8]....
        /*009c*/ 	.word	0xffffffff


	//   ....[9]....
        /*00a0*/ 	.word	0xffffffff


	//   ....[10]....
        /*00a4*/ 	.word	0xffffffff


	//   ....[11]....
        /*00a8*/ 	.word	0xffffffff


	//   ....[12]....
        /*00ac*/ 	.word	0xffffffff


	//   ....[13]....
        /*00b0*/ 	.word	0xffffffff


	//   ....[14]....
        /*00b4*/ 	.word	0xffffffff


	//   ....[15]....
        /*00b8*/ 	.word	0xffffffff


	//   ....[16]....
        /*00bc*/ 	.word	0xffffffff


	//   ....[17]....
        /*00c0*/ 	.word	0xffffffff


	//   ....[18]....
        /*00c4*/ 	.word	0xffffffff


	//   ....[19]....
        /*00c8*/ 	.word	0xffffffff


	//   ....[20]....
        /*00cc*/ 	.word	0xffffffff


	//   ....[21]....
        /*00d0*/ 	.word	0xffffffff


	//   ....[22]....
        /*00d4*/ 	.word	0xffffffff


	//   ....[23]....
        /*00d8*/ 	.word	0xffffffff


	//   ....[24]....
        /*00dc*/ 	.word	0xffffffff


	//   ....[25]....
        /*00e0*/ 	.word	0xffffffff


	//   ....[26]....
        /*00e4*/ 	.word	0xffffffff


	//   ....[27]....
        /*00e8*/ 	.word	0xffffffff


	//   ....[28]....
        /*00ec*/ 	.word	0xffffffff


	//   ....[29]....
        /*00f0*/ 	.word	0xffffffff


	//----- nvinfo : EIATTR_COOP_GROUP_INSTR_OFFSETS
	.align		4
.L_294:
        /*00f4*/ 	.byte	0x04, 0x28
        /*00f6*/ 	.short	(.L_296 - .L_295)


	//   ....[0]....
.L_295:
        /*00f8*/ 	.word	0x00000af0


	//   ....[1]....
        /*00fc*/ 	.word	0x00000b00


	//   ....[2]....
        /*0100*/ 	.word	0x00000b60


	//   ....[3]....
        /*0104*/ 	.word	0x00000b80


	//   ....[4]....
        /*0108*/ 	.word	0x00000bd0


	//   ....[5]....
        /*010c*/ 	.word	0x00000bf0


	//   ....[6]....
        /*0110*/ 	.word	0x00000c30


	//   ....[7]....
        /*0114*/ 	.word	0x00000c70


	//   ....[8]....
        /*0118*/ 	.word	0x00000cc0


	//   ....[9]....
        /*011c*/ 	.word	0x00000d00


	//   ....[10]....
        /*0120*/ 	.word	0x00001000


	//   ....[11]....
        /*0124*/ 	.word	0x00001010


	//   ....[12]....
        /*0128*/ 	.word	0x00001090


	//   ....[13]....
        /*012c*/ 	.word	0x000010b0


	//   ....[14]....
        /*0130*/ 	.word	0x00001100


	//   ....[15]....
        /*0134*/ 	.word	0x00001150


	//   ....[16]....
        /*0138*/ 	.word	0x00001190


	//   ....[17]....
        /*013c*/ 	.word	0x000011c0


	//   ....[18]....
        /*0140*/ 	.word	0x00001200


	//   ....[19]....
        /*0144*/ 	.word	0x00001240


	//   ....[20]....
        /*0148*/ 	.word	0x000027b0


	//   ....[21]....
        /*014c*/ 	.word	0x000027c0


	//   ....[22]....
        /*0150*/ 	.word	0x00002840


	//   ....[23]....
        /*0154*/ 	.word	0x00002850


	//   ....[24]....
        /*0158*/ 	.word	0x000028b0


	//   ....[25]....
        /*015c*/ 	.word	0x000028d0


	//   ....[26]....
        /*0160*/ 	.word	0x00002910


	//   ....[27]....
        /*0164*/ 	.word	0x00002940


	//   ....[28]....
        /*0168*/ 	.word	0x00002990


	//   ....[29]....
        /*016c*/ 	.word	0x000029e0


	//----- nvinfo : EIATTR_VRC_CTA_INIT_COUNT
	.align		4
.L_296:
        /*0170*/ 	.byte	0x02, 0x4a
	.zero		1
	.zero		1


	//----- nvinfo : EIATTR_EXIT_INSTR_OFFSETS
	.align		4
        /*0174*/ 	.byte	0x04, 0x1c
        /*0176*/ 	.short	(.L_298 - .L_297)


	//   ....[0]....
.L_297:
        /*0178*/ 	.word	0x00000080


	//   ....[1]....
        /*017c*/ 	.word	0x000000c0


	//   ....[2]....
        /*0180*/ 	.word	0x00002c50


	//   ....[3]....
        /*0184*/ 	.word	0x00002cb0


	//----- nvinfo : EIATTR_MAX_THREADS
	.align		4
.L_298:
        /*0188*/ 	.byte	0x04, 0x05
        /*018a*/ 	.short	(.L_300 - .L_299)
.L_299:
        /*018c*/ 	.word	0x00000200
        /*0190*/ 	.word	0x00000001
        /*0194*/ 	.word	0x00000001


	//----- nvinfo : EIATTR_CRS_STACK_SIZE
	.align		4
.L_300:
        /*0198*/ 	.byte	0x04, 0x1e
        /*019a*/ 	.short	(.L_302 - .L_301)
.L_301:
        /*019c*/ 	.word	0x00000000


	//----- nvinfo : EIATTR_CBANK_PARAM_SIZE
	.align		4
.L_302:
        /*01a0*/ 	.byte	0x03, 0x19
        /*01a2*/ 	.short	0x0021


	//----- nvinfo : EIATTR_PARAM_CBANK
	.align		4
        /*01a4*/ 	.byte	0x04, 0x0a
        /*01a6*/ 	.short	(.L_304 - .L_303)
	.align		4
.L_303:
        /*01a8*/ 	.word	index@(.nv.constant0._ZN3cub18CUB_300001_SM_10006detail6reduce28DeviceReduceSingleTileKernelINS2_10policy_hubIxjN4cuda3std3__44plusIxEEE10Policy1000EN6thrust24THRUST_300001_SM_1000_NS10device_ptrIiEEPxjS9_xxNS7_10__identityEEEvT0_T1_T2_T3_T4_T6_)
        /*01ac*/ 	.short	0x0380
        /*01ae*/ 	.short	0x0021


	//----- nvinfo : EIATTR_SW_WAR
	.align		4
.L_304:
        /*01b0*/ 	.byte	0x04, 0x36
        /*01b2*/ 	.short	(.L_306 - .L_305)
.L_305:
        /*01b4*/ 	.word	0x00000008
.L_306:


//--------------------- .nv.info._ZN3cub18CUB_300001_SM_10006detail11EmptyKernelIvEEvv --------------------------
	.section	.nv.info._ZN3cub18CUB_300001_SM_10006detail11EmptyKernelIvEEvv,"",@"SHT_CUDA_INFO"
	.sectionflags	@""
	.align	4


	//----- nvinfo : EIATTR_CUDA_API_VERSION
	.align		4
        /*0000*/ 	.byte	0x04, 0x37
        /*0002*/ 	.short	(.L_308 - .L_307)
.L_307:
        /*0004*/ 	.word	0x00000082


	//----- nvinfo : EIATTR_SPARSE_MMA_MASK
	.align		4
.L_308:
        /*0008*/ 	.byte	0x03, 0x50
        /*000a*/ 	.short	0x0000


	//----- nvinfo : EIATTR_MAXREG_COUNT
	.align		4
        /*000c*/ 	.byte	0x03, 0x1b
        /*000e*/ 	.short	0x00ff


	//----- nvinfo : EIATTR_MERCURY_ISA_VERSION
	.align		4
        /*0010*/ 	.byte	0x03, 0x5f
        /*0012*/ 	.short	0x0101


	//----- nvinfo : EIATTR_VRC_CTA_INIT_COUNT
	.align		4
        /*0014*/ 	.byte	0x02, 0x4a
	.zero		1
	.zero		1


	//----- nvinfo : EIATTR_EXIT_INSTR_OFFSETS
	.align		4
        /*0018*/ 	.byte	0x04, 0x1c
        /*001a*/ 	.short	(.L_310 - .L_309)


	//   ....[0]....
.L_309:
        /*001c*/ 	.word	0x00000010


	//----- nvinfo : EIATTR_SW_WAR
	.align		4
.L_310:
        /*0020*/ 	.byte	0x04, 0x36
        /*0022*/ 	.short	(.L_312 - .L_311)
.L_311:
        /*0024*/ 	.word	0x00000008
.L_312:


//--------------------- .nv.info._Z24generate_sequence_kernelPhiiPK16TransformerModelPaj --------------------------
	.section	.nv.info._Z24generate_sequence_kernelPhiiPK16TransformerModelPaj,"",@"SHT_CUDA_INFO"
	.sectionflags	@""
	.align	4


	//----- nvinfo : EIATTR_CUDA_API_VERSION
	.align		4
        /*0000*/ 	.byte	0x04, 0x37
        /*0002*/ 	.short	(.L_314 - .L_313)
.L_313:
        /*0004*/ 	.word	0x00000082


	//----- nvinfo : EIATTR_KPARAM_INFO
	.align		4
.L_314:
        /*0008*/ 	.byte	0x04, 0x17
        /*000a*/ 	.short	(.L_316 - .L_315)
.L_315:
        /*000c*/ 	.word	0x00000000
        /*0010*/ 	.short	0x0005
        /*0012*/ 	.short	0x0020
        /*0014*/ 	.byte	0x00, 0xf0, 0x11, 0x00


	//----- nvinfo : EIATTR_KPARAM_INFO
	.align		4
.L_316:
        /*0018*/ 	.byte	0x04, 0x17
        /*001a*/ 	.short	(.L_318 - .L_317)
.L_317:
        /*001c*/ 	.word	0x00000000
        /*0020*/ 	.short	0x0004
        /*0022*/ 	.short	0x0018
        /*0024*/ 	.byte	0x00, 0xf5, 0x21, 0x00


	//----- nvinfo : EIATTR_KPARAM_INFO
	.align		4
.L_318:
        /*0028*/ 	.byte	0x04, 0x17
        /*002a*/ 	.short	(.L_320 - .L_319)
.L_319:
        /*002c*/ 	.word	0x00000000
        /*0030*/ 	.short	0x0003
        /*0032*/ 	.short	0x0010
        /*0034*/ 	.byte	0x00, 0xf5, 0x21, 0x00


	//----- nvinfo : EIATTR_KPARAM_INFO
	.align		4
.L_320:
        /*0038*/ 	.byte	0x04, 0x17
        /*003a*/ 	.short	(.L_322 - .L_321)
.L_321:
        /*003c*/ 	.word	0x00000000
        /*0040*/ 	.short	0x0002
        /*0042*/ 	.short	0x000c
        /*0044*/ 	.byte	0x00, 0xf0, 0x11, 0x00


	//----- nvinfo : EIATTR_KPARAM_INFO
	.align		4
.L_322:
        /*0048*/ 	.byte	0x04, 0x17
        /*004a*/ 	.short	(.L_324 - .L_323)
.L_323:
        /*004c*/ 	.word	0x00000000
        /*0050*/ 	.short	0x0001
        /*0052*/ 	.short	0x0008
        /*0054*/ 	.byte	0x00, 0xf0, 0x11, 0x00


	//----- nvinfo : EIATTR_KPARAM_INFO
	.align		4
.L_324:
        /*0058*/ 	.byte	0x04, 0x17
        /*005a*/ 	.short	(.L_326 - .L_325)
.L_325:
        /*005c*/ 	.word	0x00000000
        /*0060*/ 	.short	0x0000
        /*0062*/ 	.short	0x0000
        /*0064*/ 	.byte	0x00, 0xf5, 0x21, 0x00


	//----- nvinfo : EIATTR_SPARSE_MMA_MASK
	.align		4
.L_326:
        /*0068*/ 	.byte	0x03, 0x50
        /*006a*/ 	.short	0x0000


	//----- nvinfo : EIATTR_MAXREG_COUNT
	.align		4
        /*006c*/ 	.byte	0x03, 0x1b
        /*006e*/ 	.short	0x00ff


	//----- nvinfo : EIATTR_NUM_BARRIERS
	.align		4
        /*0070*/ 	.byte	0x02, 0x4c
        /*0072*/ 	.byte	0x01
	.zero		1


	//----- nvinfo : EIATTR_MERCURY_ISA_VERSION
	.align		4
        /*0074*/ 	.byte	0x03, 0x5f
        /*0076*/ 	.short	0x0101


	//----- nvinfo : EIATTR_UNUSED_LOAD_BYTE_OFFSET
	.align		4
        /*0078*/ 	.byte	0x04, 0x44
        /*007a*/ 	.short	(.L_328 - .L_327)


	//   ....[0]....
.L_327:
        /*007c*/ 	.word	0x00000490
        /*0080*/ 	.word	0x0000fff0


	//   ....[1]....
        /*0084*/ 	.word	0x00003720
        /*0088*/ 	.word	0x0000fff0


	//   ....[2]....
        /*008c*/ 	.word	0x00004500
        /*0090*/ 	.word	0x0000fff0


	//----- nvinfo : EIATTR_COOP_GROUP_MASK_REGIDS
	.align		4
.L_328:
        /*0094*/ 	.byte	0x04, 0x29
        /*0096*/ 	.short	(.L_330 - .L_329)


	//   ....[0]....
.L_329:
        /*0098*/ 	.word	0xffffffff


	//   ....[1]....
        /*009c*/ 	.word	0xffffffff


	//   ....[2]....
        /*00a0*/ 	.word	0xffffffff


	//   ....[3]....
        /*00a4*/ 	.word	0xffffffff


	//   ....[4]....
        /*00a8*/ 	.word	0xffffffff


	//   ....[5]....
        /*00ac*/ 	.word	0xffffffff


	//   ....[6]....
        /*00b0*/ 	.word	0xffffffff


	//   ....[7]....
        /*00b4*/ 	.word	0xffffffff


	//   ....[8]....
        /*00b8*/ 	.word	0xffffffff


	//   ....[9]....
        /*00bc*/ 	.word	0xffffffff


	//   ....[10]....
        /*00c0*/ 	.word	0xffffffff


	//   ....[11]....
        /*00c4*/ 	.word	0xffffffff


	//   ....[12]....
        /*00c8*/ 	.word	0xffffffff


	//   ....[13]....
        /*00cc*/ 	.word	0xffffffff


	//   ....[14]....
        /*00d0*/ 	.word	0xffffffff


	//   ....[15]....
        /*00d4*/ 	.word	0xffffffff


	//   ....[16]....
        /*00d8*/ 	.word	0xffffffff


	//   ....[17]....
        /*00dc*/ 	.word	0xffffffff


	//   ....[18]....
        /*00e0*/ 	.word	0xffffffff


	//   ....[19]....
        /*00e4*/ 	.word	0xffffffff


	//   ....[20]....
        /*00e8*/ 	.word	0xffffffff


	//   ....[21]....
        /*00ec*/ 	.word	0xffffffff


	//   ....[22]....
        /*00f0*/ 	.word	0xffffffff


	//   ....[23]....
        /*00f4*/ 	.word	0xffffffff


	//   ....[24]....
        /*00f8*/ 	.word	0xffffffff


	//   ....[25]....
        /*00fc*/ 	.word	0xffffffff


	//   ....[26]....
        /*0100*/ 	.word	0xffffffff


	//   ....[27]....
        /*0104*/ 	.word	0xffffffff


	//   ....[28]....
        /*0108*/ 	.word	0xffffffff


	//   ....[29]....
        /*010c*/ 	.word	0xffffffff


	//   ....[30]....
        /*0110*/ 	.word	0xffffffff


	//   ....[31]....
        /*0114*/ 	.word	0xffffffff


	//   ....[32]....
        /*0118*/ 	.word	0xffffffff


	//   ....[33]....
        /*011c*/ 	.word	0xffffffff


	//   ....[34]....
        /*0120*/ 	.word	0xffffffff


	//   ....[35]....
        /*0124*/ 	.word	0xffffffff


	//   ....[36]....
        /*0128*/ 	.word	0xffffffff


	//   ....[37]....
        /*012c*/ 	.word	0xffffffff


	//   ....[38]....
        /*0130*/ 	.word	0xffffffff


	//   ....[39]....
        /*0134*/ 	.word	0xffffffff


	//   ....[40]....
        /*0138*/ 	.word	0xffffffff


	//   ....[41]....
        /*013c*/ 	.word	0xffffffff


	//   ....[42]....
        /*0140*/ 	.word	0xffffffff


	//   ....[43]....
        /*0144*/ 	.word	0xffffffff


	//   ....[44]....
        /*0148*/ 	.word	0xffffffff


	//   ....[45]....
        /*014c*/ 	.word	0xffffffff


	//   ....[46]....
        /*0150*/ 	.word	0xffffffff


	//   ....[47]....
        /*0154*/ 	.word	0xffffffff


	//   ....[48]....
        /*0158*/ 	.word	0xffffffff


	//   ....[49]....
        /*015c*/ 	.word	0xffffffff


	//   ....[50]....
        /*0160*/ 	.word	0xffffffff


	//   ....[51]....
        /*0164*/ 	.word	0xffffffff


	//   ....[52]....
        /*0168*/ 	.word	0xffffffff


	//   ....[53]....
        /*016c*/ 	.word	0xffffffff


	//   ....[54]....
        /*0170*/ 	.word	0xffffffff


	//   ....[55]....
        /*0174*/ 	.word	0xffffffff


	//   ....[56]....
        /*0178*/ 	.word	0xffffffff


	//   ....[57]....
        /*017c*/ 	.word	0xffffffff


	//   ....[58]....
        /*0180*/ 	.word	0xffffffff


	//   ....[59]....
        /*0184*/ 	.word	0xffffffff


	//   ....[60]....
        /*0188*/ 	.word	0xffffffff


	//   ....[61]....
        /*018c*/ 	.word	0xffffffff


	//   ....[62]....
        /*0190*/ 	.word	0xffffffff


	//   ....[63]....
        /*0194*/ 	.word	0xffffffff


	//   ....[64]....
        /*0198*/ 	.word	0xffffffff


	//   ....[65]....
        /*019c*/ 	.word	0xffffffff


	//   ....[66]....
        /*01a0*/ 	.word	0xffffffff


	//   ....[67]....
        /*01a4*/ 	.word	0xffffffff


	//   ....[68]....
        /*01a8*/ 	.word	0xffffffff


	//   ....[69]....
        /*01ac*/ 	.word	0xffffffff


	//   ....[70]....
        /*01b0*/ 	.word	0xffffffff


	//   ....[71]....
        /*01b4*/ 	.word	0xffffffff


	//   ....[72]....
        /*01b8*/ 	.word	0xffffffff


	//   ....[73]....
        /*01bc*/ 	.word	0xffffffff


	//   ....[74]....
        /*01c0*/ 	.word	0xffffffff


	//----- nvinfo : EIATTR_COOP_GROUP_INSTR_OFFSETS
	.align		4
.L_330:
        /*01c4*/ 	.byte	0x04, 0x28
        /*01c6*/ 	.short	(.L_332 - .L_331)


	//   ....[0]....
.L_331:
        /*01c8*/ 	.word	0x00000410


	//   ....[1]....
        /*01cc*/ 	.word	0x000010c0


	//   ....[2]....
        /*01d0*/ 	.word	0x00001100


	//   ....[3]....
        /*01d4*/ 	.word	0x00001480


	//   ....[4]....
        /*01d8*/ 	.word	0x000014a0


	//   ....[5]....
        /*01dc*/ 	.word	0x000014c0


	//   ....[6]....
        /*01e0*/ 	.word	0x000014e0


	//   ....[7]....
        /*01e4*/ 	.word	0x00001500


	//   ....[8]....
        /*01e8*/ 	.word	0x00001650


	//   ....[9]....
        /*01ec*/ 	.word	0x00001670


	//   ....[10]....
        /*01f0*/ 	.word	0x00001690


	//   ....[11]....
        /*01f4*/ 	.word	0x000016b0


	//   ....[12]....
        /*01f8*/ 	.word	0x000016d0


	//   ....[13]....
        /*01fc*/ 	.word	0x000017f0


	//   ....[14]....
        /*0200*/ 	.word	0x00001810


	//   ....[15]....
        /*0204*/ 	.word	0x00001830


	//   ....[16]....
        /*0208*/ 	.word	0x00001860


	//   ....[17]....
        /*020c*/ 	.word	0x00001880


	//   ....[18]....
        /*0210*/ 	.word	0x00001980


	//   ....[19]....
        /*0214*/ 	.word	0x000019a0


	//   ....[20]....
        /*0218*/ 	.word	0x000019c0


	//   ....[21]....
        /*021c*/ 	.word	0x000019e0


	//   ....[22]....
        /*0220*/ 	.word	0x00001a00


	//   ....[23]....
        /*0224*/ 	.word	0x00001ba0


	//   ....[24]....
        /*0228*/ 	.word	0x00001bc0


	//   ....[25]....
        /*022c*/ 	.word	0x00001be0


	//   ....[26]....
        /*0230*/ 	.word	0x00001c00


	//   ....[27]....
        /*0234*/ 	.word	0x00001c20


	//   ....[28]....
        /*0238*/ 	.word	0x00001d70


	//   ....[29]....
        /*023c*/ 	.word	0x00001d90


	//   ....[30]....
        /*0240*/ 	.word	0x00001db0


	//   ....[31]....
        /*0244*/ 	.word	0x00001dd0


	//   ....[32]....
        /*0248*/ 	.word	0x00001df0


	//   ....[33]....
        /*024c*/ 	.word	0x00001f40


	//   ....[34]....
        /*0250*/ 	.word	0x00001f60


	//   ....[35]....
        /*0254*/ 	.word	0x00001f80


	//   ....[36]....
        /*0258*/ 	.word	0x00001fa0


	//   ....[37]....
        /*025c*/ 	.word	0x00001fc0


	//   ....[38]....
        /*0260*/ 	.word	0x000021b0


	//   ....[39]....
        /*0264*/ 	.word	0x000021d0


	//   ....[40]....
        /*0268*/ 	.word	0x000021f0


	//   ....[41]....
        /*026c*/ 	.word	0x00002220


	//   ....[42]....
        /*0270*/ 	.word	0x00002250


	//   ....[43]....
        /*0274*/ 	.word	0x000023c0


	//   ....[44]....
        /*0278*/ 	.word	0x000023e0


	//   ....[45]....
        /*027c*/ 	.word	0x00002400


	//   ....[46]....
        /*0280*/ 	.word	0x00002420


	//   ....[47]....
        /*0284*/ 	.word	0x00002440


	//   ....[48]....
        /*0288*/ 	.word	0x000025c0


	//   ....[49]....
        /*028c*/ 	.word	0x000025e0


	//   ....[50]....
        /*0290*/ 	.word	0x00002600


	//   ....[51]....
        /*0294*/ 	.word	0x00002620


	//   ....[52]....
        /*0298*/ 	.word	0x00002640


	//   ....[53]....
        /*029c*/ 	.word	0x00002780


	//   ....[54]....
        /*02a0*/ 	.word	0x000027b0


	//   ....[55]....
        /*02a4*/ 	.word	0x000027e0


	//   ....[56]....
        /*02a8*/ 	.word	0x00002800


	//   ....[57]....
        /*02ac*/ 	.word	0x00002830


	//   ....[58]....
        /*02b0*/ 	.word	0x00002a30


	//   ....[59]....
        /*02b4*/ 	.word	0x00002a70


	//   ....[60]....
        /*02b8*/ 	.word	0x00002a90


	//   ....[61]....
        /*02bc*/ 	.word	0x00002ab0


	//   ....[62]....
        /*02c0*/ 	.word	0x00002ad0


	//   ....[63]....
        /*02c4*/ 	.word	0x00002c90


	//   ....[64]....
        /*02c8*/ 	.word	0x00002cb0


	//   ....[65]....
        /*02cc*/ 	.word	0x00002cd0


	//   ....[66]....
        /*02d0*/ 	.word	0x00002cf0


	//   ....[67]....
        /*02d4*/ 	.word	0x00002d10


	//   ....[68]....
        /*02d8*/ 	.word	0x00002ec0


	//   ....[69]....
        /*02dc*/ 	.word	0x00002ee0


	//   ....[70]....
        /*02e0*/ 	.word	0x00002f00


	//   ....[71]....
        /*02e4*/ 	.word	0x00002f20


	//   ....[72]....
        /*02e8*/ 	.word	0x00002f40


	//   ....[73]....
        /*02ec*/ 	.word	0x000036c0


	//   ....[74]....
        /*02f0*/ 	.word	0x000044a0


	//----- nvinfo : EIATTR_VRC_CTA_INIT_COUNT
	.align		4
.L_332:
        /*02f4*/ 	.byte	0x02, 0x4a
	.zero		1
	.zero		1


	//----- nvinfo : EIATTR_EXIT_INSTR_OFFSETS
	.align		4
        /*02f8*/ 	.byte	0x04, 0x1c
        /*02fa*/ 	.short	(.L_334 - .L_333)


	//   ....[0]....
.L_333:
        /*02fc*/ 	.word	0x00000030


	//   ....[1]....
        /*0300*/ 	.word	0x00000060


	//   ....[2]....
        /*0304*/ 	.word	0x000000b0


	//   ....[3]....
        /*0308*/ 	.word	0x00005d10


	//----- nvinfo : EIATTR_CRS_STACK_SIZE
	.align		4
.L_334:
        /*030c*/ 	.byte	0x04, 0x1e
        /*030e*/ 	.short	(.L_336 - .L_335)
.L_335:
        /*0310*/ 	.word	0x00000000


	//----- nvinfo : EIATTR_CBANK_PARAM_SIZE
	.align		4
.L_336:
        /*0314*/ 	.byte	0x03, 0x19
        /*0316*/ 	.short	0x0024


	//----- nvinfo : EIATTR_PARAM_CBANK
	.align		4
        /*0318*/ 	.byte	0x04, 0x0a
        /*031a*/ 	.short	(.L_338 - .L_337)
	.align		4
.L_337:
        /*031c*/ 	.word	index@(.nv.constant0._Z24generate_sequence_kernelPhiiPK16TransformerModelPaj)
        /*0320*/ 	.short	0x0380
        /*0322*/ 	.short	0x0024


	//----- nvinfo : EIATTR_SW_WAR
	.align		4
.L_338:
        /*0324*/ 	.byte	0x04, 0x36
        /*0326*/ 	.short	(.L_340 - .L_339)
.L_339:
        /*0328*/ 	.word	0x00000008
.L_340:


//--------------------- .nv.info._Z25update_vector_adam_kernelPaP9AdamParamiiiPKijf --------------------------
	.section	.nv.info._Z25update_vector_adam_kernelPaP9AdamParamiiiPKijf,"",@"SHT_CUDA_INFO"
	.sectionflags	@""
	.align	4


	//----- nvinfo : EIATTR_CUDA_API_VERSION
	.align		4
        /*0000*/ 	.byte	0x04, 0x37
        /*0002*/ 	.short	(.L_342 - .L_341)
.L_341:
        /*0004*/ 	.word	0x00000082


	//----- nvinfo : EIATTR_KPARAM_INFO
	.align		4
.L_342:
        /*0008*/ 	.byte	0x04, 0x17
        /*000a*/ 	.short	(.L_344 - .L_343)
.L_343:
        /*000c*/ 	.word	0x00000000
        /*0010*/ 	.short	0x0007
        /*0012*/ 	.short	0x002c
        /*0014*/ 	.byte	0x00, 0xf0, 0x11, 0x00


	//----- nvinfo : EIATTR_KPARAM_INFO
	.align		4
.L_344:
        /*0018*/ 	.byte	0x04, 0x17
        /*001a*/ 	.short	(.L_346 - .L_345)
.L_345:
        /*001c*/ 	.word	0x00000000
        /*0020*/ 	.short	0x0006
        /*0022*/ 	.short	0x0028
        /*0024*/ 	.byte	0x00, 0xf0, 0x11, 0x00


	//----- nvinfo : EIATTR_KPARAM_INFO
	.align		4
.L_346:
        /*0028*/ 	.byte	0x04, 0x17
        /*002a*/ 	.short	(.L_348 - .L_347)
.L_347:
        /*002c*/ 	.word	0x00000000
        /*0030*/ 	.short	0x0005
        /*0032*/ 	.short	0x0020
        /*0034*/ 	.byte	0x00, 0xf5, 0x21, 0x00


	//----- nvinfo : EIATTR_KPARAM_INFO
	.align		4
.L_348:
        /*0038*/ 	.byte	0x04, 0x17
        /*003a*/ 	.short	(.L_350 - .L_349)
.L_349:
        /*003c*/ 	.word	0x00000000
        /*0040*/ 	.short	0x0004
        /*0042*/ 	.short	0x0018
        /*0044*/ 	.byte	0x00, 0xf0, 0x11, 0x00


	//----- nvinfo : EIATTR_KPARAM_INFO
	.align		4
.L_350:
        /*0048*/ 	.byte	0x04, 0x17
        /*004a*/ 	.short	(.L_352 - .L_351)
.L_351:
        /*004c*/ 	.word	0x00000000
        /*0050*/ 	.short	0x0003
        /*0052*/ 	.short	0x0014
        /*0054*/ 	.byte	0x00, 0xf0, 0x11, 0x00


	//----- nvinfo : EIATTR_KPARAM_INFO
	.align		4
.L_352:
        /*0058*/ 	.byte	0x04, 0x17
        /*005a*/ 	.short	(.L_354 - .L_353)
.L_353:
        /*005c*/ 	.word	0x00000000
        /*0060*/ 	.short	0x0002
        /*0062*/ 	.short	0x0010
        /*0064*/ 	.byte	0x00, 0xf0, 0x11, 0x00


	//----- nvinfo : EIATTR_KPARAM_INFO
	.align		4
.L_354:
        /*0068*/ 	.byte	0x04, 0x17
        /*006a*/ 	.short	(.L_356 - .L_355)
.L_355:
        /*006c*/ 	.word	0x00000000
        /*0070*/ 	.short	0x0001
        /*0072*/ 	.short	0x0008
        /*0074*/ 	.byte	0x00, 0xf5, 0x21, 0x00


	//----- nvinfo : EIATTR_KPARAM_INFO
	.align		4
.L_356:
        /*0078*/ 	.byte	0x04, 0x17
        /*007a*/ 	.short	(.L_358 - .L_357)
.L_357:
        /*007c*/ 	.word	0x00000000
        /*0080*/ 	.short	0x0000
        /*0082*/ 	.short	0x0000
        /*0084*/ 	.byte	0x00, 0xf5, 0x21, 0x00


	//----- nvinfo : EIATTR_SPARSE_MMA_MASK
	.align		4
.L_358:
        /*0088*/ 	.byte	0x03, 0x50
        /*008a*/ 	.short	0x0000


	//----- nvinfo : EIATTR_MAXREG_COUNT
	.align		4
        /*008c*/ 	.byte	0x03, 0x1b
        /*008e*/ 	.short	0x00ff


	//----- nvinfo : EIATTR_NUM_BARRIERS
	.align		4
        /*0090*/ 	.byte	0x02, 0x4c
        /*0092*/ 	.byte	0x01
	.zero		1


	//----- nvinfo : EIATTR_MERCURY_ISA_VERSION
	.align		4
        /*0094*/ 	.byte	0x03, 0x5f
        /*0096*/ 	.short	0x0101


	//----- nvinfo : EIATTR_INT_WARP_WIDE_INSTR_OFFSETS
	.align		4
        /*0098*/ 	.byte	0x04, 0x31
        /*009a*/ 	.short	(.L_360 - .L_359)


	//   ....[0]....
.L_359:
        /*009c*/ 	.word	0x00001080


	//----- nvinfo : EIATTR_VRC_CTA_INIT_COUNT
	.align		4
.L_360:
        /*00a0*/ 	.byte	0x02, 0x4a
	.zero		1
	.zero		1


	//----- nvinfo : EIATTR_EXIT_INSTR_OFFSETS
	.align		4
        /*00a4*/ 	.byte	0x04, 0x1c
        /*00a6*/ 	.short	(.L_362 - .L_361)


	//   ....[0]....
.L_361:
        /*00a8*/ 	.word	0x00001050


	//   ....[1]....
        /*00ac*/ 	.word	0x00001100


	//----- nvinfo : EIATTR_CRS_STACK_SIZE
	.align		4
.L_362:
        /*00b0*/ 	.byte	0x04, 0x1e
        /*00b2*/ 	.short	(.L_364 - .L_363)
.L_363:
        /*00b4*/ 	.word	0x00000000


	//----- nvinfo : EIATTR_CBANK_PARAM_SIZE
	.align		4
.L_364:
        /*00b8*/ 	.byte	0x03, 0x19
        /*00ba*/ 	.short	0x0030


	//----- nvinfo : EIATTR_PARAM_CBANK
	.align		4
        /*00bc*/ 	.byte	0x04, 0x0a
        /*00be*/ 	.short	(.L_366 - .L_365)
	.align		4
.L_365:
        /*00c0*/ 	.word	index@(.nv.constant0._Z25update_vector_adam_kernelPaP9AdamParamiiiPKijf)
        /*00c4*/ 	.short	0x0380
        /*00c6*/ 	.short	0x0030


	//----- nvinfo : EIATTR_SW_WAR
	.align		4
.L_366:
        /*00c8*/ 	.byte	0x04, 0x36
        /*00ca*/ 	.short	(.L_368 - .L_367)
.L_367:
        /*00cc*/ 	.word	0x00000008
.L_368:


//--------------------- .nv.info._Z25update_matrix_adam_kernelPaP9AdamParamiiiiiPKijf --------------------------
	.section	.nv.info._Z25update_matrix_adam_kernelPaP9AdamParamiiiiiPKijf,"",@"SHT_CUDA_INFO"
	.sectionflags	@""
	.align	4


	//----- nvinfo : EIATTR_CUDA_API_VERSION
	.align		4
        /*0000*/ 	.byte	0x04, 0x37
        /*0002*/ 	.short	(.L_370 - .L_369)
.L_369:
        /*0004*/ 	.word	0x00000082


	//----- nvinfo : EIATTR_KPARAM_INFO
	.align		4
.L_370:
        /*0008*/ 	.byte	0x04, 0x17
        /*000a*/ 	.short	(.L_372 - .L_371)
.L_371:
        /*000c*/ 	.word	0x00000000
        /*0010*/ 	.short	0x0009
        /*0012*/ 	.short	0x0034
        /*0014*/ 	.byte	0x00, 0xf0, 0x11, 0x00


	//----- nvinfo : EIATTR_KPARAM_INFO
	.align		4
.L_372:
        /*0018*/ 	.byte	0x04, 0x17
        /*001a*/ 	.short	(.L_374 - .L_373)
.L_373:
        /*001c*/ 	.word	0x00000000
        /*0020*/ 	.short	0x0008
        /*0022*/ 	.short	0x0030
        /*0024*/ 	.byte	0x00, 0xf0, 0x11, 0x00


	//----- nvinfo : EIATTR_KPARAM_INFO
	.align		4
.L_374:
        /*0028*/ 	.byte	0x04, 0x17
        /*002a*/ 	.short	(.L_376 - .L_375)
.L_375:
        /*002c*/ 	.word	0x00000000
        /*0030*/ 	.short	0x0007
        /*0032*/ 	.short	0x0028
        /*0034*/ 	.byte	0x00, 0xf5, 0x21, 0x00


	//----- nvinfo : EIATTR_KPARAM_INFO
	.align		4
.L_376:
        /*0038*/ 	.byte	0x04, 0x17
        /*003a*/ 	.short	(.L_378 - .L_377)
.L_377:
        /*003c*/ 	.word	0x00000000
        /*0040*/ 	.short	0x0006
        /*0042*/ 	.short	0x0020
        /*0044*/ 	.byte	0x00, 0xf0, 0x11, 0x00


	//----- nvinfo : EIATTR_KPARAM_INFO
	.align		4
.L_378:
        /*0048*/ 	.byte	0x04, 0x17
        /*004a*/ 	.short	(.L_380 - .L_379)
.L_379:
        /*004c*/ 	.word	0x00000000
        /*0050*/ 	.short	0x0005
        /*0052*/ 	.short	0x001c
        /*0054*/ 	.byte	0x00, 0xf0, 0x11, 0x00


	//----- nvinfo : EIATTR_KPARAM_INFO
	.align		4
.L_380:
        /*0058*/ 	.byte	0x04, 0x17
        /*005a*/ 	.short	(.L_382 - .L_381)
.L_381:
        /*005c*/ 	.word	0x00000000
        /*0060*/ 	.short	0x0004
        /*0062*/ 	.short	0x0018
        /*0064*/ 	.byte	0x00, 0xf0, 0x11, 0x00


	//----- nvinfo : EIATTR_KPARAM_INFO
	.align		4
.L_382:
        /*0068*/ 	.byte	0x04, 0x17
        /*006a*/ 	.short	(.L_384 - .L_383)
.L_383:
        /*006c*/ 	.word	0x00000000
        /*0070*/ 	.short	0x0003
        /*0072*/ 	.short	0x0014
        /*0074*/ 	.byte	0x00, 0xf0, 0x11, 0x00


	//----- nvinfo : EIATTR_KPARAM_INFO
	.align		4
.L_384:
        /*0078*/ 	.byte	0x04, 0x17
        /*007a*/ 	.short	(.L_386 - .L_385)
.L_385:
        /*007c*/ 	.word	0x00000000
        /*0080*/ 	.short	0x0002
        /*0082*/ 	.short	0x0010
        /*0084*/ 	.byte	0x00, 0xf0, 0x11, 0x00


	//----- nvinfo : EIATTR_KPARAM_INFO
	.align		4
.L_386:
        /*0088*/ 	.byte	0x04, 0x17
        /*008a*/ 	.short	(.L_388 - .L_387)
.L_387:
        /*008c*/ 	.word	0x00000000
        /*0090*/ 	.short	0x0001
        /*0092*/ 	.short	0x0008
        /*0094*/ 	.byte	0x00, 0xf5, 0x21, 0x00


	//----- nvinfo : EIATTR_KPARAM_INFO
	.align		4
.L_388:
        /*0098*/ 	.byte	0x04, 0x17
        /*009a*/ 	.short	(.L_390 - .L_389)
.L_389:
        /*009c*/ 	.word	0x00000000
        /*00a0*/ 	.short	0x0000
        /*00a2*/ 	.short	0x0000
        /*00a4*/ 	.byte	0x00, 0xf5, 0x21, 0x00


	//----- nvinfo : EIATTR_SPARSE_MMA_MASK
	.align		4
.L_390:
        /*00a8*/ 	.byte	0x03, 0x50
        /*00aa*/ 	.short	0x0000


	//----- nvinfo : EIATTR_MAXREG_COUNT
	.align		4
        /*00ac*/ 	.byte	0x03, 0x1b
        /*00ae*/ 	.short	0x00ff


	//----- nvinfo : EIATTR_NUM_BARRIERS
	.align		4
        /*00b0*/ 	.byte	0x02, 0x4c
        /*00b2*/ 	.byte	0x01
	.zero		1


	//----- nvinfo : EIATTR_MERCURY_ISA_VERSION
	.align		4
        /*00b4*/ 	.byte	0x03, 0x5f
        /*00b6*/ 	.short	0x0101


	//----- nvinfo : EIATTR_INT_WARP_WIDE_INSTR_OFFSETS
	.align		4
        /*00b8*/ 	.byte	0x04, 0x31
        /*00ba*/ 	.short	(.L_392 - .L_391)


	//   ....[0]....
.L_391:
        /*00bc*/ 	.word	0x00001240


	//----- nvinfo : EIATTR_VRC_CTA_INIT_COUNT
	.align		4
.L_392:
        /*00c0*/ 	.byte	0x02, 0x4a
	.zero		1
	.zero		1


	//----- nvinfo : EIATTR_EXIT_INSTR_OFFSETS
	.align		4
        /*00c4*/ 	.byte	0x04, 0x1c
        /*00c6*/ 	.short	(.L_394 - .L_393)


	//   ....[0]....
.L_393:
        /*00c8*/ 	.word	0x00001210


	//   ....[1]....
        /*00cc*/ 	.word	0x000012c0


	//----- nvinfo : EIATTR_CRS_STACK_SIZE
	.align		4
.L_394:
        /*00d0*/ 	.byte	0x04, 0x1e
        /*00d2*/ 	.short	(.L_396 - .L_395)
.L_395:
        /*00d4*/ 	.word	0x00000000


	//----- nvinfo : EIATTR_CBANK_PARAM_SIZE
	.align		4
.L_396:
        /*00d8*/ 	.byte	0x03, 0x19
        /*00da*/ 	.short	0x0038


	//----- nvinfo : EIATTR_PARAM_CBANK
	.align		4
        /*00dc*/ 	.byte	0x04, 0x0a
        /*00de*/ 	.short	(.L_398 - .L_397)
	.align		4
.L_397:
        /*00e0*/ 	.word	index@(.nv.constant0._Z25update_matrix_adam_kernelPaP9AdamParamiiiiiPKijf)
        /*00e4*/ 	.short	0x0380
        /*00e6*/ 	.short	0x0038


	//----- nvinfo : EIATTR_SW_WAR
	.align		4
.L_398:
        /*00e8*/ 	.byte	0x04, 0x36
        /*00ea*/ 	.short	(.L_400 - .L_399)
.L_399:
        /*00ec*/ 	.word	0x00000008
.L_400:


//--------------------- .nv.info._Z22compute_fitness_kernelPKiPii --------------------------
	.section	.nv.info._Z22compute_fitness_kernelPKiPii,"",@"SHT_CUDA_INFO"
	.sectionflags	@""
	.align	4


	//----- nvinfo : EIATTR_CUDA_API_VERSION
	.align		4
        /*0000*/ 	.byte	0x04, 0x37
        /*0002*/ 	.short	(.L_402 - .L_401)
.L_401:
        /*0004*/ 	.word	0x00000082


	//----- nvinfo : EIATTR_KPARAM_INFO
	.align		4
.L_402:
        /*0008*/ 	.byte	0x04, 0x17
        /*000a*/ 	.short	(.L_404 - .L_403)
.L_403:
        /*000c*/ 	.word	0x00000000
        /*0010*/ 	.short	0x0002
        /*0012*/ 	.short	0x0010
        /*0014*/ 	.byte	0x00, 0xf0, 0x11, 0x00


	//----- nvinfo : EIATTR_KPARAM_INFO
	.align		4
.L_404:
        /*0018*/ 	.byte	0x04, 0x17
        /*001a*/ 	.short	(.L_406 - .L_405)
.L_405:
        /*001c*/ 	.word	0x00000000
        /*0020*/ 	.short	0x0001
        /*0022*/ 	.short	0x0008
        /*0024*/ 	.byte	0x00, 0xf5, 0x21, 0x00


	//----- nvinfo : EIATTR_KPARAM_INFO
	.align		4
.L_406:
        /*0028*/ 	.byte	0x04, 0x17
        /*002a*/ 	.short	(.L_408 - .L_407)
.L_407:
        /*002c*/ 	.word	0x00000000
        /*0030*/ 	.short	0x0000
        /*0032*/ 	.short	0x0000
        /*0034*/ 	.byte	0x00, 0xf5, 0x21, 0x00


	//----- nvinfo : EIATTR_SPARSE_MMA_MASK
	.align		4
.L_408:
        /*0038*/ 	.byte	0x03, 0x50
        /*003a*/ 	.short	0x0000


	//----- nvinfo : EIATTR_MAXREG_COUNT
	.align		4
        /*003c*/ 	.byte	0x03, 0x1b
        /*003e*/ 	.short	0x00ff


	//----- nvinfo : EIATTR_MERCURY_ISA_VERSION
	.align		4
        /*0040*/ 	.byte	0x03, 0x5f
        /*0042*/ 	.short	0x0101


	//----- nvinfo : EIATTR_VRC_CTA_INIT_COUNT
	.align		4
        /*0044*/ 	.byte	0x02, 0x4a
	.zero		1
	.zero		1


	//----- nvinfo : EIATTR_EXIT_INSTR_OFFSETS
	.align		4
        /*0048*/ 	.byte	0x04, 0x1c
        /*004a*/ 	.short	(.L_410 - .L_409)


	//   ....[0]....
.L_409:
        /*004c*/ 	.word	0x00000070


	//   ....[1]....
        /*0050*/ 	.word	0x00000150


	//----- nvinfo : EIATTR_CBANK_PARAM_SIZE
	.align		4
.L_410:
        /*0054*/ 	.byte	0x03, 0x19
        /*0056*/ 	.short	0x0014


	//----- nvinfo : EIATTR_PARAM_CBANK
	.align		4
        /*0058*/ 	.byte	0x04, 0x0a
        /*005a*/ 	.short	(.L_412 - .L_411)
	.align		4
.L_411:
        /*005c*/ 	.word	index@(.nv.constant0._Z22compute_fitness_kernelPKiPii)
        /*0060*/ 	.short	0x0380
        /*0062*/ 	.short	0x0014


	//----- nvinfo : EIATTR_SW_WAR
	.align		4
.L_412:
        /*0064*/ 	.byte	0x04, 0x36
        /*0066*/ 	.short	(.L_414 - .L_413)
.L_413:
        /*0068*/ 	.word	0x00000008
.L_414:


//--------------------- .nv.info._Z21train_sequence_kernelPKhliPK16TransformerModelPaPiji --------------------------
	.section	.nv.info._Z21train_sequence_kernelPKhliPK16TransformerModelPaPiji,"",@"SHT_CUDA_INFO"
	.sectionflags	@""
	.align	4


	//----- nvinfo : EIATTR_CUDA_API_VERSION
	.align		4
        /*0000*/ 	.byte	0x04, 0x37
        /*0002*/ 	.short	(.L_416 - .L_415)
.L_415:
        /*0004*/ 	.word	0x00000082


	//----- nvinfo : EIATTR_KPARAM_INFO
	.align		4
.L_416:
        /*0008*/ 	.byte	0x04, 0x17
        /*000a*/ 	.short	(.L_418 - .L_417)
.L_417:
        /*000c*/ 	.word	0x00000000
        /*0010*/ 	.short	0x0007
        /*0012*/ 	.short	0x0034
        /*0014*/ 	.byte	0x00, 0xf0, 0x11, 0x00


	//----- nvinfo : EIATTR_KPARAM_INFO
	.align		4
.L_418:
        /*0018*/ 	.byte	0x04, 0x17
        /*001a*/ 	.short	(.L_420 - .L_419)
.L_419:
        /*001c*/ 	.word	0x00000000
        /*0020*/ 	.short	0x0006
        /*0022*/ 	.short	0x0030
        /*0024*/ 	.byte	0x00, 0xf0, 0x11, 0x00


	//----- nvinfo : EIATTR_KPARAM_INFO
	.align		4
.L_420:
        /*0028*/ 	.byte	0x04, 0x17
        /*002a*/ 	.short	(.L_422 - .L_421)
.L_421:
        /*002c*/ 	.word	0x00000000
        /*0030*/ 	.short	0x0005
        /*0032*/ 	.short	0x0028
        /*0034*/ 	.byte	0x00, 0xf5, 0x21, 0x00


	//----- nvinfo : EIATTR_KPARAM_INFO
	.align		4
.L_422:
        /*0038*/ 	.byte	0x04, 0x17
        /*003a*/ 	.short	(.L_424 - .L_423)
.L_423:
        /*003c*/ 	.word	0x00000000
        /*0040*/ 	.short	0x0004
        /*0042*/ 	.short	0x0020
        /*0044*/ 	.byte	0x00, 0xf5, 0x21, 0x00


	//----- nvinfo : EIATTR_KPARAM_INFO
	.align		4
.L_424:
        /*0048*/ 	.byte	0x04, 0x17
        /*004a*/ 	.short	(.L_426 - .L_425)
.L_425:
        /*004c*/ 	.word	0x00000000
        /*0050*/ 	.short	0x0003
        /*0052*/ 	.short	0x0018
        /*0054*/ 	.byte	0x00, 0xf5, 0x21, 0x00


	//----- nvinfo : EIATTR_KPARAM_INFO
	.align		4
.L_426:
        /*0058*/ 	.byte	0x04, 0x17
        /*005a*/ 	.short	(.L_428 - .L_427)
.L_427:
        /*005c*/ 	.word	0x00000000
        /*0060*/ 	.short	0x0002
        /*0062*/ 	.short	0x0010
        /*0064*/ 	.byte	0x00, 0xf0, 0x11, 0x00


	//----- nvinfo : EIATTR_KPARAM_INFO
	.align		4
.L_428:
        /*0068*/ 	.byte	0x04, 0x17
        /*006a*/ 	.short	(.L_430 - .L_429)
.L_429:
        /*006c*/ 	.word	0x00000000
        /*0070*/ 	.short	0x0001
        /*0072*/ 	.short	0x0008
        /*0074*/ 	.byte	0x00, 0xf0, 0x21, 0x00


	//----- nvinfo : EIATTR_KPARAM_INFO
	.align		4
.L_430:
        /*0078*/ 	.byte	0x04, 0x17
        /*007a*/ 	.short	(.L_432 - .L_431)
.L_431:
        /*007c*/ 	.word	0x00000000
        /*0080*/ 	.short	0x0000
        /*0082*/ 	.short	0x0000
        /*0084*/ 	.byte	0x00, 0xf5, 0x21, 0x00


	//----- nvinfo : EIATTR_SPARSE_MMA_MASK
	.align		4
.L_432:
        /*0088*/ 	.byte	0x03, 0x50
        /*008a*/ 	.short	0x0000


	//----- nvinfo : EIATTR_MAXREG_COUNT
	.align		4
        /*008c*/ 	.byte	0x03, 0x1b
        /*008e*/ 	.short	0x0040


	//----- nvinfo : EIATTR_NUM_BARRIERS
	.align		4
        /*0090*/ 	.byte	0x02, 0x4c
        /*0092*/ 	.byte	0x01
	.zero		1


	//----- nvinfo : EIATTR_MERCURY_ISA_VERSION
	.align		4
        /*0094*/ 	.byte	0x03, 0x5f
        /*0096*/ 	.short	0x0101


	//----- nvinfo : EIATTR_UNUSED_LOAD_BYTE_OFFSET
	.align		4
        /*0098*/ 	.byte	0x04, 0x44
        /*009a*/ 	.short	(.L_434 - .L_433)


	//   ....[0]....
.L_433:
        /*009c*/ 	.word	0x00000de0
        /*00a0*/ 	.word	0x0000fff0


	//   ....[1]....
        /*00a4*/ 	.word	0x00001560
        /*00a8*/ 	.word	0x0000fff0


	//   ....[2]....
        /*00ac*/ 	.word	0x00001840
        /*00b0*/ 	.word	0x0000fff0


	//   ....[3]....
        /*00b4*/ 	.word	0x000019b0
        /*00b8*/ 	.word	0x0000fff0


	//   ....[4]....
        /*00bc*/ 	.word	0x00004800
        /*00c0*/ 	.word	0x0000fff0


	//   ....[5]....
        /*00c4*/ 	.word	0x00004e70
        /*00c8*/ 	.word	0x0000fff0


	//   ....[6]....
        /*00cc*/ 	.word	0x00005580
        /*00d0*/ 	.word	0x0000fff0


	//   ....[7]....
        /*00d4*/ 	.word	0x000061e0
        /*00d8*/ 	.word	0x0000fff0


	//   ....[8]....
        /*00dc*/ 	.word	0x000069b0
        /*00e0*/ 	.word	0x0000fff0


	//   ....[9]....
        /*00e4*/ 	.word	0x00006dc0
        /*00e8*/ 	.word	0x0000fff0


	//----- nvinfo : EIATTR_INT_WARP_WIDE_INSTR_OFFSETS
	.align		4
.L_434:
        /*00ec*/ 	.byte	0x04, 0x31
        /*00ee*/ 	.short	(.L_436 - .L_435)


	//   ....[0]....
.L_435:
        /*00f0*/ 	.word	0x00007290


	//   ....[1]....
        /*00f4*/ 	.word	0x000072f0


	//----- nvinfo : EIATTR_COOP_GROUP_MASK_REGIDS
	.align		4
.L_436:
        /*00f8*/ 	.byte	0x04, 0x29
        /*00fa*/ 	.short	(.L_438 - .L_437)


	//   ....[0]....
.L_437:
        /*00fc*/ 	.word	0xffffffff


	//   ....[1]....
        /*0100*/ 	.word	0xffffffff


	//   ....[2]....
        /*0104*/ 	.word	0xffffffff


	//   ....[3]....
        /*0108*/ 	.word	0xffffffff


	//   ....[4]....
        /*010c*/ 	.word	0xffffffff


	//   ....[5]....
        /*0110*/ 	.word	0xffffffff


	//   ....[6]....
        /*0114*/ 	.word	0xffffffff


	//   ....[7]....
        /*0118*/ 	.word	0xffffffff


	//   ....[8]....
        /*011c*/ 	.word	0xffffffff


	//   ....[9]....
        /*0120*/ 	.word	0xffffffff


	//   ....[10]....
        /*0124*/ 	.word	0xffffffff


	//   ....[11]....
        /*0128*/ 	.word	0xffffffff


	//   ....[12]....
        /*012c*/ 	.word	0xffffffff


	//   ....[13]....
        /*0130*/ 	.word	0xffffffff


	//   ....[14]....
        /*0134*/ 	.word	0xffffffff


	//   ....[15]....
        /*0138*/ 	.word	0xffffffff


	//   ....[16]....
        /*013c*/ 	.word	0xffffffff


	//   ....[17]....
        /*0140*/ 	.word	0xffffffff


	//   ....[18]....
        /*0144*/ 	.word	0xffffffff


	//   ....[19]....
        /*0148*/ 	.word	0xffffffff


	//   ....[20]....
        /*014c*/ 	.word	0xffffffff


	//   ....[21]....
        /*0150*/ 	.word	0xffffffff


	//   ....[22]....
        /*0154*/ 	.word	0xffffffff


	//   ....[23]....
        /*0158*/ 	.word	0xffffffff


	//   ....[24]....
        /*015c*/ 	.word	0xffffffff


	//   ....[25]....
        /*0160*/ 	.word	0xffffffff


	//   ....[26]....
        /*0164*/ 	.word	0xffffffff


	//   ....[27]....
        /*0168*/ 	.word	0xffffffff


	//   ....[28]....
        /*016c*/ 	.word	0xffffffff


	//   ....[29]....
        /*0170*/ 	.word	0xffffffff


	//   ....[30]....
        /*0174*/ 	.word	0xffffffff


	//   ....[31]....
        /*0178*/ 	.word	0xffffffff


	//   ....[32]....
        /*017c*/ 	.word	0xffffffff


	//   ....[33]....
        /*0180*/ 	.word	0xffffffff


	//   ....[34]....
        /*0184*/ 	.word	0xffffffff


	//   ....[35]....
        /*0188*/ 	.word	0xffffffff


	//   ....[36]....
        /*018c*/ 	.word	0xffffffff


	//   ....[37]....
        /*0190*/ 	.word	0xffffffff


	//   ....[38]....
        /*0194*/ 	.word	0xffffffff


	//   ....[39]....
        /*0198*/ 	.word	0xffffffff


	//   ....[40]....
        /*019c*/ 	.word	0xffffffff


	//   ....[41]....
        /*01a0*/ 	.word	0xffffffff


	//   ....[42]....
        /*01a4*/ 	.word	0xffffffff


	//   ....[43]....
        /*01a8*/ 	.word	0xffffffff


	//   ....[44]....
        /*01ac*/ 	.word	0xffffffff


	//   ....[45]....
        /*01b0*/ 	.word	0xffffffff


	//   ....[46]....
        /*01b4*/ 	.word	0xffffffff


	//   ....[47]....
        /*01b8*/ 	.word	0xffffffff


	//   ....[48]....
        /*01bc*/ 	.word	0xffffffff


	//   ....[49]....
        /*01c0*/ 	.word	0xffffffff


	//   ....[50]....
        /*01c4*/ 	.word	0xffffffff


	//   ....[51]....
        /*01c8*/ 	.word	0xffffffff


	//   ....[52]....
        /*01cc*/ 	.word	0xffffffff


	//   ....[53]....
        /*01d0*/ 	.word	0xffffffff


	//   ....[54]....
        /*01d4*/ 	.word	0xffffffff


	//   ....[55]....
        /*01d8*/ 	.word	0xffffffff


	//   ....[56]....
        /*01dc*/ 	.word	0xffffffff


	//   ....[57]....
        /*01e0*/ 	.word	0xffffffff


	//   ....[58]....
        /*01e4*/ 	.word	0xffffffff


	//   ....[59]....
        /*01e8*/ 	.word	0xffffffff


	//   ....[60]....
        /*01ec*/ 	.word	0xffffffff


	//   ....[61]....
        /*01f0*/ 	.word	0xffffffff


	//   ....[62]....
        /*01f4*/ 	.word	0xffffffff


	//   ....[63]....
        /*01f8*/ 	.word	0xffffffff


	//   ....[64]....
        /*01fc*/ 	.word	0xffffffff


	//   ....[65]....
        /*0200*/ 	.word	0xffffffff


	//   ....[66]....
        /*0204*/ 	.word	0xffffffff


	//   ....[67]....
        /*0208*/ 	.word	0xffffffff


	//   ....[68]....
        /*020c*/ 	.word	0xffffffff


	//   ....[69]....
        /*0210*/ 	.word	0xffffffff


	//   ....[70]....
        /*0214*/ 	.word	0xffffffff


	//   ....[71]....
        /*0218*/ 	.word	0xffffffff


	//   ....[72]....
        /*021c*/ 	.word	0xffffffff


	//   ....[73]....
        /*0220*/ 	.word	0xffffffff


	//   ....[74]....
        /*0224*/ 	.word	0xffffffff


	//   ....[75]....
        /*0228*/ 	.word	0xffffffff


	//   ....[76]....
        /*022c*/ 	.word	0xffffffff


	//   ....[77]....
        /*0230*/ 	.word	0xffffffff


	//   ....[78]....
        /*0234*/ 	.word	0xffffffff


	//   ....[79]....
        /*0238*/ 	.word	0xffffffff


	//   ....[80]....
        /*023c*/ 	.word	0xffffffff


	//   ....[81]....
        /*0240*/ 	.word	0xffffffff


	//----- nvinfo : EIATTR_COOP_GROUP_INSTR_OFFSETS
	.align		4
.L_438:
        /*0244*/ 	.byte	0x04, 0x28
        /*0246*/ 	.short	(.L_440 - .L_439)


	//   ....[0]....
.L_439:
        /*0248*/ 	.word	0x00000d60


	//   ....[1]....
        /*024c*/ 	.word	0x000014b0


	//   ....[2]....
        /*0250*/ 	.word	0x00001780


	//   ....[3]....
        /*0254*/ 	.word	0x00001930


	//   ....[4]....
        /*0258*/ 	.word	0x00002530


	//   ....[5]....
        /*025c*/ 	.word	0x000025e0


	//   ....[6]....
        /*0260*/ 	.word	0x00002900


	//   ....[7]....
        /*0264*/ 	.word	0x00002920


	//   ....[8]....
        /*0268*/ 	.word	0x00002940


	//   ....[9]....
        /*026c*/ 	.word	0x00002960


	//   ....[10]....
        /*0270*/ 	.word	0x00002980


	//   ....[11]....
        /*0274*/ 	.word	0x00002aa0


	//   ....[12]....
        /*0278*/ 	.word	0x00002ac0


	//   ....[13]....
        /*027c*/ 	.word	0x00002ae0


	//   ....[14]....
        /*0280*/ 	.word	0x00002b00


	//   ....[15]....
        /*0284*/ 	.word	0x00002b20


	//   ....[16]....
        /*0288*/ 	.word	0x00002c30


	//   ....[17]....
        /*028c*/ 	.word	0x00002c70


	//   ....[18]....
        /*0290*/ 	.word	0x00002c90


	//   ....[19]....
        /*0294*/ 	.word	0x00002cb0


	//   ....[20]....
        /*0298*/ 	.word	0x00002cd0


	//   ....[21]....
        /*029c*/ 	.word	0x00002dd0


	//   ....[22]....
        /*02a0*/ 	.word	0x00002df0


	//   ....[23]....
        /*02a4*/ 	.word	0x00002e10


	//   ....[24]....
        /*02a8*/ 	.word	0x00002e30


	//   ....[25]....
        /*02ac*/ 	.word	0x00002e50


	//   ....[26]....
        /*02b0*/ 	.word	0x00002ff0


	//   ....[27]....
        /*02b4*/ 	.word	0x00003010


	//   ....[28]....
        /*02b8*/ 	.word	0x00003030


	//   ....[29]....
        /*02bc*/ 	.word	0x00003050


	//   ....[30]....
        /*02c0*/ 	.word	0x00003070


	//   ....[31]....
        /*02c4*/ 	.word	0x00003190


	//   ....[32]....
        /*02c8*/ 	.word	0x000031b0


	//   ....[33]....
        /*02cc*/ 	.word	0x000031d0


	//   ....[34]....
        /*02d0*/ 	.word	0x000031f0


	//   ....[35]....
        /*02d4*/ 	.word	0x00003210


	//   ....[36]....
        /*02d8*/ 	.word	0x00003330


	//   ....[37]....
        /*02dc*/ 	.word	0x00003350


	//   ....[38]....
        /*02e0*/ 	.word	0x00003370


	//   ....[39]....
        /*02e4*/ 	.word	0x00003390


	//   ....[40]....
        /*02e8*/ 	.word	0x000033b0


	//   ....[41]....
        /*02ec*/ 	.word	0x000035b0


	//   ....[42]....
        /*02f0*/ 	.word	0x000035d0


	//   ....[43]....
        /*02f4*/ 	.word	0x000035f0


	//   ....[44]....
        /*02f8*/ 	.word	0x00003610


	//   ....[45]....
        /*02fc*/ 	.word	0x00003630


	//   ....[46]....
        /*0300*/ 	.word	0x00003730


	//   ....[47]....
        /*0304*/ 	.word	0x00003750


	//   ....[48]....
        /*0308*/ 	.word	0x00003770


	//   ....[49]....
        /*030c*/ 	.word	0x00003790


	//   ....[50]....
        /*0310*/ 	.word	0x000037b0


	//   ....[51]....
        /*0314*/ 	.word	0x00003890


	//   ....[52]....
        /*0318*/ 	.word	0x000038b0


	//   ....[53]....
        /*031c*/ 	.word	0x000038d0


	//   ....[54]....
        /*0320*/ 	.word	0x000038f0


	//   ....[55]....
        /*0324*/ 	.word	0x00003910


	//   ....[56]....
        /*0328*/ 	.word	0x00003b10


	//   ....[57]....
        /*032c*/ 	.word	0x00003b40


	//   ....[58]....
        /*0330*/ 	.word	0x00003b60


	//   ....[59]....
        /*0334*/ 	.word	0x00003b90


	//   ....[60]....
        /*0338*/ 	.word	0x00003bb0


	//   ....[61]....
        /*033c*/ 	.word	0x00003e00


	//   ....[62]....
        /*0340*/ 	.word	0x00003e20


	//   ....[63]....
        /*0344*/ 	.word	0x00003e40


	//   ....[64]....
        /*0348*/ 	.word	0x00003e60


	//   ....[65]....
        /*034c*/ 	.word	0x00003e80


	//   ....[66]....
        /*0350*/ 	.word	0x00004040


	//   ....[67]....
        /*0354*/ 	.word	0x00004060


	//   ....[68]....
        /*0358*/ 	.word	0x00004080


	//   ....[69]....
        /*035c*/ 	.word	0x000040a0


	//   ....[70]....
        /*0360*/ 	.word	0x000040c0


	//   ....[71]....
        /*0364*/ 	.word	0x00004270


	//   ....[72]....
        /*0368*/ 	.word	0x00004290


	//   ....[73]....
        /*036c*/ 	.word	0x000042b0


	//   ....[74]....
        /*0370*/ 	.word	0x000042d0


	//   ....[75]....
        /*0374*/ 	.word	0x000042f0


	//   ....[76]....
        /*0378*/ 	.word	0x00004780


	//   ....[77]....
        /*037c*/ 	.word	0x00004e20


	//   ....[78]....
        /*0380*/ 	.word	0x00005520


	//   ....[79]....
        /*0384*/ 	.word	0x00006180


	//   ....[80]....
        /*0388*/ 	.word	0x00006960


	//   ....[81]....
        /*038c*/ 	.word	0x00006d60


	//----- nvinfo : EIATTR_VRC_CTA_INIT_COUNT
	.align		4
.L_440:
        /*0390*/ 	.byte	0x02, 0x4a
	.zero		1
	.zero		1


	//----- nvinfo : EIATTR_EXIT_INSTR_OFFSETS
	.align		4
        /*0394*/ 	.byte	0x04, 0x1c
        /*0396*/ 	.short	(.L_442 - .L_441)


	//   ....[0]....
.L_441:
        /*0398*/ 	.word	0x00000050


	//   ....[1]....
        /*039c*/ 	.word	0x00000080


	//   ....[2]....
        /*03a0*/ 	.word	0x00007c00


	//   ....[3]....
        /*03a4*/ 	.word	0x00007c40


	//----- nvinfo : EIATTR_MAX_THREADS
	.align		4
.L_442:
        /*03a8*/ 	.byte	0x04, 0x05
        /*03aa*/ 	.short	(.L_444 - .L_443)
.L_443:
        /*03ac*/ 	.word	0x00000400
        /*03b0*/ 	.word	0x00000001
        /*03b4*/ 	.word	0x00000001


	//----- nvinfo : EIATTR_CRS_STACK_SIZE
	.align		4
.L_444:
        /*03b8*/ 	.byte	0x04, 0x1e
        /*03ba*/ 	.short	(.L_446 - .L_445)
.L_445:
        /*03bc*/ 	.word	0x00000000


	//----- nvinfo : EIATTR_CBANK_PARAM_SIZE
	.align		4
.L_446:
        /*03c0*/ 	.byte	0x03, 0x19
        /*03c2*/ 	.short	0x0038


	//----- nvinfo : EIATTR_PARAM_CBANK
	.align		4
        /*03c4*/ 	.byte	0x04, 0x0a
        /*03c6*/ 	.short	(.L_448 - .L_447)
	.align		4
.L_447:
        /*03c8*/ 	.word	index@(.nv.constant0._Z21train_sequence_kernelPKhliPK16TransformerModelPaPiji)
        /*03cc*/ 	.short	0x0380
        /*03ce*/ 	.short	0x0038


	//----- nvinfo : EIATTR_SW_WAR
	.align		4
.L_448:
        /*03d0*/ 	.byte	0x04, 0x36
        /*03d2*/ 	.short	(.L_450 - .L_449)
.L_449:
        /*03d4*/ 	.word	0x00000008
.L_450:


//--------------------- .nv.callgraph             --------------------------
	.section	.nv.callgraph,"",@"SHT_CUDA_CALLGRAPH"
	.align	4
	.sectionentsize	8
	.align		4
        /*0000*/ 	.word	0x00000000
	.align		4
        /*0004*/ 	.word	0xffffffff
	.align		4
        /*0008*/ 	.word	0x00000000
	.align		4
        /*000c*/ 	.word	0xfffffffe
	.align		4
        /*0010*/ 	.word	0x00000000
	.align		4
        /*0014*/ 	.word	0xfffffffd
	.align		4
        /*0018*/ 	.word	0x00000000
	.align		4
        /*001c*/ 	.word	0xfffffffc


//--------------------- .nv.constant3             --------------------------
	.section	.nv.constant3,"a",@progbits
	.align	4
.nv.constant3:
	.type		d_EXP2_TABLE,@object
	.size		d_EXP2_TABLE,(d_EXP_LUT - d_EXP2_TABLE)
d_EXP2_TABLE:
	.zero		1024
	.type		d_EXP_LUT,@object
	.size		d_EXP_LUT,(d_ACT_LUT - d_EXP_LUT)
d_EXP_LUT:
	.zero		1024
	.type		d_ACT_LUT,@object
	.size		d_ACT_LUT,(d_ROPE_LUT - d_ACT_LUT)
d_ACT_LUT:
	.zero		256
	.type		d_ROPE_LUT,@object
	.size		d_ROPE_LUT,(.L_3 - d_ROPE_LUT)
d_ROPE_LUT:
	.zero		32768
.L_3:


//--------------------- .nv.constant4             --------------------------
	.section	.nv.constant4,"a",@progbits
	.align	8
	.align		8
.nv.constant4:
        /*0000*/ 	.dword	d_debug_updates
	.align		8
        /*0008*/ 	.dword	d_total_updates
	.align		8
        /*0010*/ 	.dword	_ZN34_INTERNAL_2115b91f_4_k_cu_fab08f894cuda3std3__45__cpo5beginE
	.align		8
        /*0018*/ 	.dword	_ZN34_INTERNAL_2115b91f_4_k_cu_fab08f894cuda3std3__45__cpo3endE
	.align		8
        /*0020*/ 	.dword	_ZN34_INTERNAL_2115b91f_4_k_cu_fab08f894cuda3std3__45__cpo6cbeginE
	.align		8
        /*0028*/ 	.dword	_ZN34_INTERNAL_2115b91f_4_k_cu_fab08f894cuda3std3__45__cpo4cendE
	.align		8
        /*0030*/ 	.dword	_ZN34_INTERNAL_2115b91f_4_k_cu_fab08f894cuda3std3__45__cpo6rbeginE
	.align		8
        /*0038*/ 	.dword	_ZN34_INTERNAL_2115b91f_4_k_cu_fab08f894cuda3std3__45__cpo4rendE
	.align		8
        /*0040*/ 	.dword	_ZN34_INTERNAL_2115b91f_4_k_cu_fab08f894cuda3std3__45__cpo7crbeginE
	.align		8
        /*0048*/ 	.dword	_ZN34_INTERNAL_2115b91f_4_k_cu_fab08f894cuda3std3__45__cpo5crendE
	.align		8
        /*0050*/ 	.dword	_ZN34_INTERNAL_2115b91f_4_k_cu_fab08f894cuda3std3__436_GLOBAL__N__2115b91f_4_k_cu_fab08f896ignoreE
	.align		8
        /*0058*/ 	.dword	_ZN34_INTERNAL_2115b91f_4_k_cu_fab08f894cuda3std3__419piecewise_constructE
	.align		8
        /*0060*/ 	.dword	_ZN34_INTERNAL_2115b91f_4_k_cu_fab08f894cuda3std3__48in_placeE
	.align		8
        /*0068*/ 	.dword	_ZN34_INTERNAL_2115b91f_4_k_cu_fab08f894cuda3std3__420unreachable_sentinelE
	.align		8
        /*0070*/ 	.dword	_ZN34_INTERNAL_2115b91f_4_k_cu_fab08f894cuda3std3__47nulloptE
	.align		8
        /*0078*/ 	.dword	_ZN34_INTERNAL_2115b91f_4_k_cu_fab08f894cuda3std3__48unexpectE
	.align		8
        /*0080*/ 	.dword	_ZN34_INTERNAL_2115b91f_4_k_cu_fab08f894cuda3std6ranges3__45__cpo4swapE
	.align		8
        /*0088*/ 	.dword	_ZN34_INTERNAL_2115b91f_4_k_cu_fab08f894cuda3std6ranges3__45__cpo9iter_moveE
	.align		8
        /*0090*/ 	.dword	_ZN34_INTERNAL_2115b91f_4_k_cu_fab08f894cuda3std6ranges3__45__cpo5beginE
	.align		8
        /*0098*/ 	.dword	_ZN34_INTERNAL_2115b91f_4_k_cu_fab08f894cuda3std6ranges3__45__cpo3endE
	.align		8
        /*00a0*/ 	.dword	_ZN34_INTERNAL_2115b91f_4_k_cu_fab08f894cuda3std6ranges3__45__cpo6cbeginE
	.align		8
        /*00a8*/ 	.dword	_ZN34_INTERNAL_2115b91f_4_k_cu_fab08f894cuda3std6ranges3__45__cpo4cendE
	.align		8
        /*00b0*/ 	.dword	_ZN34_INTERNAL_2115b91f_4_k_cu_fab08f894cuda3std6ranges3__45__cpo7advanceE
	.align		8
        /*00b8*/ 	.dword	_ZN34_INTERNAL_2115b91f_4_k_cu_fab08f894cuda3std6ranges3__45__cpo9iter_swapE
	.align		8
        /*00c0*/ 	.dword	_ZN34_INTERNAL_2115b91f_4_k_cu_fab08f894cuda3std6ranges3__45__cpo4nextE
	.align		8
        /*00c8*/ 	.dword	_ZN34_INTERNAL_2115b91f_4_k_cu_fab08f894cuda3std6ranges3__45__cpo4prevE
	.align		8
        /*00d0*/ 	.dword	_ZN34_INTERNAL_2115b91f_4_k_cu_fab08f894cuda3std6ranges3__45__cpo4dataE
	.align		8
        /*00d8*/ 	.dword	_ZN34_INTERNAL_2115b91f_4_k_cu_fab08f894cuda3std6ranges3__45__cpo5cdataE
	.align		8
        /*00e0*/ 	.dword	_ZN34_INTERNAL_2115b91f_4_k_cu_fab08f894cuda3std6ranges3__45__cpo4sizeE
	.align		8
        /*00e8*/ 	.dword	_ZN34_INTERNAL_2115b91f_4_k_cu_fab08f894cuda3std6ranges3__45__cpo5ssizeE
	.align		8
        /*00f0*/ 	.dword	_ZN34_INTERNAL_2115b91f_4_k_cu_fab08f894cuda3std6ranges3__45__cpo8distanceE
	.align		8
        /*00f8*/ 	.dword	_ZN34_INTERNAL_2115b91f_4_k_cu_fab08f896thrust24THRUST_300001_SM_1000_NS8cuda_cub3parE
	.align		8
        /*0100*/ 	.dword	_ZN34_INTERNAL_2115b91f_4_k_cu_fab08f896thrust24THRUST_300001_SM_1000_NS8cuda_cub10par_nosyncE
	.align		8
        /*0108*/ 	.dword	_ZN34_INTERNAL_2115b91f_4_k_cu_fab08f896thrust24THRUST_300001_SM_1000_NS6system6detail10sequential3seqE
	.align		8
        /*0110*/ 	.dword	_ZN34_INTERNAL_2115b91f_4_k_cu_fab08f896thrust24THRUST_300001_SM_1000_NS6system3cpp3parE
	.align		8
        /*0118*/ 	.dword	_ZN34_INTERNAL_2115b91f_4_k_cu_fab08f896thrust24THRUST_300001_SM_1000_NS12placeholders2_1E
	.align		8
        /*0120*/ 	.dword	_ZN34_INTERNAL_2115b91f_4_k_cu_fab08f896thrust24THRUST_300001_SM_1000_NS12placeholders2_2E
	.align		8
        /*0128*/ 	.dword	_ZN34_INTERNAL_2115b91f_4_k_cu_fab08f896thrust24THRUST_300001_SM_1000_NS12placeholders2_3E
	.align		8
        /*0130*/ 	.dword	_ZN34_INTERNAL_2115b91f_4_k_cu_fab08f896thrust24THRUST_300001_SM_1000_NS12placeholders2_4E
	.align		8
        /*0138*/ 	.dword	_ZN34_INTERNAL_2115b91f_4_k_cu_fab08f896thrust24THRUST_300001_SM_1000_NS12placeholders2_5E
	.align		8
        /*0140*/ 	.dword	_ZN34_INTERNAL_2115b91f_4_k_cu_fab08f896thrust24THRUST_300001_SM_1000_NS12placeholders2_6E
	.align		8
        /*0148*/ 	.dword	_ZN34_INTERNAL_2115b91f_4_k_cu_fab08f896thrust24THRUST_300001_SM_1000_NS12placeholders2_7E
	.align		8
        /*0150*/ 	.dword	_ZN34_INTERNAL_2115b91f_4_k_cu_fab08f896thrust24THRUST_300001_SM_1000_NS12placeholders2_8E
	.align		8
        /*0158*/ 	.dword	_ZN34_INTERNAL_2115b91f_4_k_cu_fab08f896thrust24THRUST_300001_SM_1000_NS12placeholders2_9E
	.align		8
        /*0160*/ 	.dword	_ZN34_INTERNAL_2115b91f_4_k_cu_fab08f896thrust24THRUST_300001_SM_1000_NS12placeholders3_10E
	.align		8
        /*0168*/ 	.dword	_ZN34_INTERNAL_2115b91f_4_k_cu_fab08f896thrust24THRUST_300001_SM_1000_NS3seqE
	.align		8
        /*0170*/ 	.dword	_ZN34_INTERNAL_2115b91f_4_k_cu_fab08f896thrust24THRUST_300001_SM_1000_NS6deviceE


//--------------------- .text._ZN3cub18CUB_300001_SM_10006detail6reduce28DeviceReduceSingleTileKernelINS2_10policy_hubIxyN4cuda3std3__44plusIxEEE10Policy1000EPxSC_iS9_xxNS7_10__identityEEEvT0_T1_T2_T3_T4_T6_ --------------------------
	.section	.text._ZN3cub18CUB_300001_SM_10006detail6reduce28DeviceReduceSingleTileKernelINS2_10policy_hubIxyN4cuda3std3__44plusIxEEE10Policy1000EPxSC_iS9_xxNS7_10__identityEEEvT0_T1_T2_T3_T4_T6_,"ax",@progbits
	.align	128
        .global         _ZN3cub18CUB_300001_SM_10006detail6reduce28DeviceReduceSingleTileKernelINS2_10policy_hubIxyN4cuda3std3__44plusIxEEE10Policy1000EPxSC_iS9_xxNS7_10__identityEEEvT0_T1_T2_T3_T4_T6_
        .type           _ZN3cub18CUB_300001_SM_10006detail6reduce28DeviceReduceSingleTileKernelINS2_10policy_hubIxyN4cuda3std3__44plusIxEEE10Policy1000EPxSC_iS9_xxNS7_10__identityEEEvT0_T1_T2_T3_T4_T6_,@function
        .size           _ZN3cub18CUB_300001_SM_10006detail6reduce28DeviceReduceSingleTileKernelINS2_10policy_hubIxyN4cuda3std3__44plusIxEEE10Policy1000EPxSC_iS9_xxNS7_10__identityEEEvT0_T1_T2_T3_T4_T6_,(.L_x_416 - _ZN3cub18CUB_300001_SM_10006detail6reduce28DeviceReduceSingleTileKernelINS2_10policy_hubIxyN4cuda3std3__44plusIxEEE10Policy1000EPxSC_iS9_xxNS7_10__identityEEEvT0_T1_T2_T3_T4_T6_)
        .other          _ZN3cub18CUB_300001_SM_10006detail6reduce28DeviceReduceSingleTileKernelINS2_10policy_hubIxyN4cuda3std3__44plusIxEEE10Policy1000EPxSC_iS9_xxNS7_10__identityEEEvT0_T1_T2_T3_T4_T6_,@"STO_CUDA_ENTRY STV_DEFAULT"
_ZN3cub18CUB_300001_SM_10006detail6reduce28DeviceReduceSingleTileKernelINS2_10policy_hubIxyN4cuda3std3__44plusIxEEE10Policy1000EPxSC_iS9_xxNS7_10__identityEEEvT0_T1_T2_T3_T4_T6_:
.text._ZN3cub18CUB_300001_SM_10006detail6reduce28DeviceReduceSingleTileKernelINS2_10policy_hubIxyN4cuda3std3__44plusIxEEE10Policy1000EPxSC_iS9_xxNS7_10__identityEEEvT0_T1_T2_T3_T4_T6_:
[----:B------:R-:W-:Y:S01]  /*0000*/  LDC R1, c[0x0][0x37c] ;  /* 0x0000df00ff017b82 */ /* 0x000fe20000000800 */
[----:B------:R-:W0:Y:S01]  /*0010*/  LDCU UR4, c[0x0][0x390] ;  /* 0x00007200ff0477ac */ /* 0x000e220008000800 */
[----:B------:R-:W1:Y:S01]  /*0020*/  LDCU.64 UR6, c[0x0][0x358] ;  /* 0x00006b00ff0677ac */ /* 0x000e620008000a00 */
[----:B0-----:R-:W-:-:S05]  /*0030*/  IMAD.U32 R4, RZ, RZ, UR4 ;  /* 0x00000004ff047e24 */ /* 0x001fca000f8e00ff */
[----:B------:R-:W-:-:S13]  /*0040*/  ISETP.NE.AND P0, PT, R4, RZ, PT ;  /* 0x000000ff0400720c */ /* 0x000fda0003f05270 */
[----:B-1----:R-:W-:Y:S05]  /*0050*/  @P0 BRA `(.L_x_0) ;  /* 0x00000000001c0947 */ /* 0x002fea0003800000 */
[----:B------:R-:W0:Y:S02]  /*0060*/  S2R R0, SR_TID.X ;  /* 0x0000000000007919 */ /* 0x000e240000002100 */
[----:B0-----:R-:W-:-:S13]  /*0070*/  ISETP.NE.AND P0, PT, R0, RZ, PT ;  /* 0x000000ff0000720c */ /* 0x001fda0003f05270 */
[----:B------:R-:W-:Y:S05]  /*0080*/  @P0 EXIT ;  /* 0x000000000000094d */ /* 0x000fea0003800000 */
[----:B------:R-:W0:Y:S08]  /*0090*/  LDC.64 R2, c[0x0][0x388] ;  /* 0x0000e200ff027b82 */ /* 0x000e300000000a00 */
[----:B------:R-:W0:Y:S02]  /*00a0*/  LDC.64 R4, c[0x0][0x398] ;  /* 0x0000e600ff047b82 */ /* 0x000e240000000a00 */
[----:B0-----:R-:W-:Y:S01]  /*00b0*/  STG.E.64 desc[UR6][R2.64], R4 ;  /* 0x0000000402007986 */ /* 0x001fe2000c101b06 */
[----:B------:R-:W-:Y:S05]  /*00c0*/  EXIT ;  /* 0x000000000000794d */ /* 0x000fea0003800000 */
.L_x_0:
[----:B------:R-:W-:Y:S01]  /*00d0*/  ISETP.GT.AND P0, PT, R4, 0xdff, PT ;  /* 0x00000dff0400780c */ /* 0x000fe20003f04270 */
[----:B------:R-:W-:-:S12]  /*00e0*/  BSSY.RECONVERGENT B0, `(.L_x_1) ;  /* 0x0000256000007945 */ /* 0x000fd80003800200 */
[----:B------:R-:W-:Y:S05]  /*00f0*/  @P0 BRA `(.L_x_2) ;  /* 0x00000014004c0947 */ /* 0x000fea0003800000 */
[----:B------:R-:W0:Y:S01]  /*0100*/  S2R R5, SR_TID.X ;  /* 0x0000000000057919 */ /* 0x000e220000002100 */
[----:B------:R-:W-:Y:S01]  /*0110*/  BSSY.RECONVERGENT B1, `(.L_x_3) ;  /* 0x0000009000017945 */ /* 0x000fe20003800200 */
[----:B------:R-:W-:Y:S02]  /*0120*/  CS2R R2, SRZ ;  /* 0x0000000000027805 */ /* 0x000fe4000001ff00 */
[----:B0-----:R-:W-:Y:S01]  /*0130*/  ISETP.GE.AND P0, PT, R5, R4, PT ;  /* 0x000000040500720c */ /* 0x001fe20003f06270 */
[----:B------:R-:W-:-:S12]  /*0140*/  IMAD.MOV.U32 R7, RZ, RZ, R5 ;  /* 0x000000ffff077224 */ /* 0x000fd800078e0005 */
[----:B------:R-:W-:Y:S05]  /*0150*/  @P0 BRA `(.L_x_4) ;  /* 0x0000000000100947 */ /* 0x000fea0003800000 */
[----:B------:R-:W0:Y:S02]  /*0160*/  LDC.64 R2, c[0x0][0x380] ;  /* 0x0000e000ff027b82 */ /* 0x000e240000000a00 */
[----:B0-----:R-:W-:-:S06]  /*0170*/  IMAD.WIDE.U32 R2, R5, 0x8, R2 ;  /* 0x0000000805027825 */ /* 0x001fcc00078e0002 */
[----:B------:R-:W5:Y:S01]  /*0180*/  LDG.E.64.CONSTANT R2, desc[UR6][R2.64] ;  /* 0x0000000602027981 */ /* 0x000f62000c1e9b00 */
[----:B------:R-:W-:-:S07]  /*0190*/  VIADD R7, R5, 0x200 ;  /* 0x0000020005077836 */ /* 0x000fce0000000000 */
.L_x_4:
[----:B------:R-:W-:Y:S05]  /*01a0*/  BSYNC.RECONVERGENT B1 ;  /* 0x0000000000017941 */ /* 0x000fea0003800200 */
.L_x_3:
[----:B------:R-:W-:Y:S01]  /*01b0*/  ISETP.GE.AND P0, PT, R7, R4, PT ;  /* 0x000000040700720c */ /* 0x000fe20003f06270 */
[----:B------:R-:W-:-:S12]  /*01c0*/  BSSY.RECONVERGENT B1, `(.L_x_5) ;  /* 0x0000077000017945 */ /* 0x000fd80003800200 */
[----:B------:R-:W-:Y:S05]  /*01d0*/  @P0 BRA `(.L_x_6) ;  /* 0x0000000400d40947 */ /* 0x000fea0003800000 */
[----:B------:R-:W-:Y:S01]  /*01e0*/  LOP3.LUT R9, RZ, R7, RZ, 0x33, !PT ;  /* 0x00000007ff097212 */ /* 0x000fe200078e33ff */
[----:B------:R-:W-:Y:S04]  /*01f0*/  BSSY.RECONVERGENT B2, `(.L_x_7) ;  /* 0x0000018000027945 */ /* 0x000fe80003800200 */
[----:B------:R-:W-:-:S05]  /*0200*/  IMAD.IADD R0, R9, 0x1, R4 ;  /* 0x0000000109007824 */ /* 0x000fca00078e0204 */
[C---:B------:R-:W-:Y:S02]  /*0210*/  LOP3.LUT R6, R0.reuse, 0x600, RZ, 0xc0, !PT ;  /* 0x0000060000067812 */ /* 0x040fe400078ec0ff */
[----:B------:R-:W-:Y:S02]  /*0220*/  ISETP.GE.U32.AND P1, PT, R0, 0x600, PT ;  /* 0x000006000000780c */ /* 0x000fe40003f26070 */
[----:B------:R-:W-:-:S13]  /*0230*/  ISETP.NE.AND P0, PT, R6, 0x600, PT ;  /* 0x000006000600780c */ /* 0x000fda0003f05270 */
[----:B------:R-:W-:Y:S05]  /*0240*/  @!P0 BRA `(.L_x_8) ;  /* 0x0000000000488947 */ /* 0x000fea0003800000 */
[----:B------:R-:W0:Y:S01]  /*0250*/  LDC.64 R8, c[0x0][0x380] ;  /* 0x0000e000ff087b82 */ /* 0x000e220000000a00 */
[----:B------:R-:W-:-:S04]  /*0260*/  LEA.HI R0, R0, 0x1, RZ, 0x17 ;  /* 0x0000000100007811 */ /* 0x000fc800078fb8ff */
[----:B------:R-:W-:-:S05]  /*0270*/  LOP3.LUT R0, R0, 0x3, RZ, 0xc0, !PT ;  /* 0x0000000300007812 */ /* 0x000fca00078ec0ff */
[----:B------:R-:W-:Y:S02]  /*0280*/  IMAD.MOV R0, RZ, RZ, -R0 ;  /* 0x000000ffff007224 */ /* 0x000fe400078e0a00 */
[----:B0-----:R-:W-:-:S04]  /*0290*/  IMAD.WIDE.U32 R8, R7, 0x8, R8 ;  /* 0x0000000807087825 */ /* 0x001fc800078e0008 */
[----:B------:R-:W-:Y:S02]  /*02a0*/  IMAD.MOV.U32 R6, RZ, RZ, R8 ;  /* 0x000000ffff067224 */ /* 0x000fe400078e0008 */
[----:B------:R-:W-:-:S07]  /*02b0*/  IMAD.MOV.U32 R11, RZ, RZ, R9 ;  /* 0x000000ffff0b7224 */ /* 0x000fce00078e0009 */
.L_x_9:
[----:B------:R-:W-:Y:S02]  /*02c0*/  IMAD.MOV.U32 R8, RZ, RZ, R6 ;  /* 0x000000ffff087224 */ /* 0x000fe400078e0006 */
[----:B------:R-:W-:-:S06]  /*02d0*/  IMAD.MOV.U32 R9, RZ, RZ, R11 ;  /* 0x000000ffff097224 */ /* 0x000fcc00078e000b */
[----:B------:R-:W2:Y:S01]  /*02e0*/  LDG.E.64.CONSTANT R8, desc[UR6][R8.64] ;  /* 0x0000000608087981 */ /* 0x000ea2000c1e9b00 */
[----:B------:R-:W-:Y:S01]  /*02f0*/  VIADD R0, R0, 0x1 ;  /* 0x0000000100007836 */ /* 0x000fe20000000000 */
[----:B------:R-:W-:Y:S01]  /*0300*/  IADD3 R6, P3, PT, R6, 0x1000, RZ ;  /* 0x0000100006067810 */ /* 0x000fe20007f7e0ff */
[----:B------:R-:W-:-:S03]  /*0310*/  VIADD R7, R7, 0x200 ;  /* 0x0000020007077836 */ /* 0x000fc60000000000 */
[----:B------:R-:W-:Y:S01]  /*0320*/  ISETP.NE.AND P0, PT, R0, RZ, PT ;  /* 0x000000ff0000720c */ /* 0x000fe20003f05270 */
[----:B------:R-:W-:Y:S01]  /*0330*/  IMAD.X R11, RZ, RZ, R11, P3 ;  /* 0x000000ffff0b7224 */ /* 0x000fe200018e060b */
[----:B--2--5:R-:W-:-:S05]  /*0340*/  IADD3 R2, P2, PT, R8, R2, RZ ;  /* 0x0000000208027210 */ /* 0x024fca0007f5e0ff */
[----:B------:R-:W-:-:S06]  /*0350*/  IMAD.X R3, R9, 0x1, R3, P2 ;  /* 0x0000000109037824 */ /* 0x000fcc00010e0603 */
[----:B------:R-:W-:Y:S05]  /*0360*/  @P0 BRA `(.L_x_9) ;  /* 0xfffffffc00d40947 */ /* 0x000fea000383ffff */
.L_x_8:
[----:B------:R-:W-:Y:S05]  /*0370*/  BSYNC.RECONVERGENT B2 ;  /* 0x0000000000027941 */ /* 0x000fea0003800200 */
.L_x_7:
[----:B------:R-:W-:Y:S05]  /*0380*/  @!P1 BRA `(.L_x_6) ;  /* 0x0000000400689947 */ /* 0x000fea0003800000 */
[----:B------:R-:W-:Y:S01]  /*0390*/  IMAD.IADD R0, R4, 0x1, -R7 ;  /* 0x0000000104007824 */ /* 0x000fe200078e0a07 */
[----:B------:R-:W-:Y:S01]  /*03a0*/  BSSY.RECONVERGENT B2, `(.L_x_10) ;  /* 0x0000031000027945 */ /* 0x000fe20003800200 */
[----:B------:R-:W-:-:S03]  /*03b0*/  PLOP3.LUT P0, PT, PT, PT, PT, 0x80, 0x8 ;  /* 0x000000000008781c */ /* 0x000fc60003f0f070 */
[----:B------:R-:W-:-:S13]  /*03c0*/  ISETP.GT.AND P1, PT, R0, 0x1800, PT ;  /* 0x000018000000780c */ /* 0x000fda0003f24270 */
[----:B------:R-:W-:Y:S05]  /*03d0*/  @!P1 BRA `(.L_x_11) ;  /* 0x0000000000b49947 */ /* 0x000fea0003800000 */
[----:B------:R-:W-:Y:S01]  /*03e0*/  PLOP3.LUT P0, PT, PT, PT, PT, 0x8, 0x80 ;  /* 0x000000000080781c */ /* 0x000fe20003f0e170 */
[----:B------:R-:W-:-:S12]  /*03f0*/  VIADD R0, R4, 0xffffe800 ;  /* 0xffffe80004007836 */ /* 0x000fd80000000000 */
.L_x_12:
[----:B------:R-:W0:Y:S01]  /*0400*/  LDC.64 R44, c[0x0][0x380] ;  /* 0x0000e000ff2c7b82 */ /* 0x000e220000000a00 */
[C---:B------:R-:W-:Y:S02]  /*0410*/  VIADD R41, R7.reuse, 0x800 ;  /* 0x0000080007297836 */ /* 0x040fe40000000000 */
[C---:B------:R-:W-:Y:S02]  /*0420*/  VIADD R43, R7.reuse, 0x1000 ;  /* 0x00001000072b7836 */ /* 0x040fe40000000000 */
[----:B0-----:R-:W-:-:S05]  /*0430*/  IMAD.WIDE R28, R7, 0x8, R44 ;  /* 0x00000008071c7825 */ /* 0x001fca00078e022c */
[----:B------:R-:W2:Y:S01]  /*0440*/  LDG.E.64.CONSTANT R8, desc[UR6][R28.64] ;  /* 0x000000061c087981 */ /* 0x000ea2000c1e9b00 */
[----:B------:R-:W-:-:S03]  /*0450*/  IMAD.WIDE R40, R41, 0x8, R44 ;  /* 0x0000000829287825 */ /* 0x000fc600078e022c */
[----:B------:R-:W2:Y:S04]  /*0460*/  LDG.E.64.CONSTANT R10, desc[UR6][R28.64+0x1000] ;  /* 0x001000061c0a7981 */ /* 0x000ea8000c1e9b00 */
[----:B------:R-:W3:Y:S04]  /*0470*/  LDG.E.64.CONSTANT R12, desc[UR6][R28.64+0x2000] ;  /* 0x002000061c0c7981 */ /* 0x000ee8000c1e9b00 */
[----:B------:R-:W3:Y:S01]  /*0480*/  LDG.E.64.CONSTANT R14, desc[UR6][R28.64+0x3000] ;  /* 0x003000061c0e7981 */ /* 0x000ee2000c1e9b00 */
[----:B------:R-:W-:-:S03]  /*0490*/  IMAD.WIDE R42, R43, 0x8, R44 ;  /* 0x000000082b2a7825 */ /* 0x000fc600078e022c */
[----:B------:R-:W4:Y:S04]  /*04a0*/  LDG.E.64.CONSTANT R16, desc[UR6][R40.64] ;  /* 0x0000000628107981 */ /* 0x000f28000c1e9b00 */
[----:B------:R-:W4:Y:S04]  /*04b0*/  LDG.E.64.CONSTANT R18, desc[UR6][R40.64+0x1000] ;  /* 0x0010000628127981 */ /* 0x000f28000c1e9b00 */
[----:B------:R-:W4:Y:S04]  /*04c0*/  LDG.E.64.CONSTANT R20, desc[UR6][R40.64+0x2000] ;  /* 0x0020000628147981 */ /* 0x000f28000c1e9b00 */
[----:B------:R2:W4:Y:S01]  /*04d0*/  LDG.E.64.CONSTANT R26, desc[UR6][R40.64+0x3000] ;  /* 0x00300006281a7981 */ /* 0x000522000c1e9b00 */
[----:B------:R-:W-:-:S03]  /*04e0*/  VIADD R31, R7, 0x1800 ;  /* 0x00001800071f7836 */ /* 0x000fc60000000000 */
[----:B------:R-:W4:Y:S04]  /*04f0*/  LDG.E.64.CONSTANT R24, desc[UR6][R42.64] ;  /* 0x000000062a187981 */ /* 0x000f28000c1e9b00 */
[----:B------:R-:W4:Y:S01]  /*0500*/  LDG.E.64.CONSTANT R22, desc[UR6][R42.64+0x1000] ;  /* 0x001000062a167981 */ /* 0x000f22000c1e9b00 */
[----:B------:R-:W-:-:S03]  /*0510*/  IMAD.WIDE R44, R31, 0x8, R44 ;  /* 0x000000081f2c7825 */ /* 0x000fc600078e022c */
[----:B------:R-:W4:Y:S04]  /*0520*/  LDG.E.64.CONSTANT R28, desc[UR6][R42.64+0x2000] ;  /* 0x002000062a1c7981 */ /* 0x000f28000c1e9b00 */
[----:B------:R-:W4:Y:S04]  /*0530*/  LDG.E.64.CONSTANT R36, desc[UR6][R42.64+0x3000] ;  /* 0x003000062a247981 */ /* 0x000f28000c1e9b00 */
[----:B------:R-:W4:Y:S04]  /*0540*/  LDG.E.64.CONSTANT R34, desc[UR6][R44.64] ;  /* 0x000000062c227981 */ /* 0x000f28000c1e9b00 */
[----:B------:R-:W4:Y:S04]  /*0550*/  LDG.E.64.CONSTANT R32, desc[UR6][R44.64+0x1000] ;  /* 0x001000062c207981 */ /* 0x000f28000c1e9b00 */
[----:B------:R-:W4:Y:S04]  /*0560*/  LDG.E.64.CONSTANT R30, desc[UR6][R44.64+0x2000] ;  /* 0x002000062c1e7981 */ /* 0x000f28000c1e9b00 */
[----:B------:R-:W4:Y:S01]  /*0570*/  LDG.E.64.CONSTANT R38, desc[UR6][R44.64+0x3000] ;  /* 0x003000062c267981 */ /* 0x000f22000c1e9b00 */
[----:B------:R-:W-:Y:S01]  /*0580*/  VIADD R7, R7, 0x2000 ;  /* 0x0000200007077836 */ /* 0x000fe20000000000 */
[----:B--2--5:R-:W-:-:S04]  /*0590*/  IADD3 R41, P1, P2, R10, R8, R2 ;  /* 0x000000080a297210 */ /* 0x024fc80007a3e002 */
[----:B------:R-:W-:Y:S02]  /*05a0*/  IADD3.X R9, PT, PT, R11, R9, R3, P1, P2 ;  /* 0x000000090b097210 */ /* 0x000fe40000fe4403 */
[----:B---3--:R-:W-:-:S04]  /*05b0*/  IADD3 R41, P3, P4, R14, R12, R41 ;  /* 0x0000000c0e297210 */ /* 0x008fc80007c7e029 */
[----:B------:R-:W-:Y:S02]  /*05c0*/  IADD3.X R13, PT, PT, R15, R13, R9, P3, P4 ;  /* 0x0000000d0f0d7210 */ /* 0x000fe40001fe8409 */
[----:B----4-:R-:W-:-:S04]  /*05d0*/  IADD3 R3, P1, P2, R18, R16, R41 ;  /* 0x0000001012037210 */ /* 0x010fc80007a3e029 */
[----:B------:R-:W-:Y:S02]  /*05e0*/  IADD3.X R17, PT, PT, R19, R17, R13, P1, P2 ;  /* 0x0000001113117210 */ /* 0x000fe40000fe440d */
[----:B------:R-:W-:-:S04]  /*05f0*/  IADD3 R3, P3, P4, R26, R20, R3 ;  /* 0x000000141a037210 */ /* 0x000fc80007c7e003 */
[----:B------:R-:W-:Y:S02]  /*0600*/  IADD3.X R21, PT, PT, R27, R21, R17, P3, P4 ;  /* 0x000000151b157210 */ /* 0x000fe40001fe8411 */
[----:B------:R-:W-:-:S04]  /*0610*/  IADD3 R3, P1, P2, R22, R24, R3 ;  /* 0x0000001816037210 */ /* 0x000fc80007a3e003 */
[----:B------:R-:W-:Y:S02]  /*0620*/  IADD3.X R23, PT, PT, R23, R25, R21, P1, P2 ;  /* 0x0000001917177210 */ /* 0x000fe40000fe4415 */
[----:B------:R-:W-:-:S04]  /*0630*/  IADD3 R3, P3, P4, R36, R28, R3 ;  /* 0x0000001c24037210 */ /* 0x000fc80007c7e003 */
[----:B------:R-:W-:Y:S02]  /*0640*/  IADD3.X R29, PT, PT, R37, R29, R23, P3, P4 ;  /* 0x0000001d251d7210 */ /* 0x000fe40001fe8417 */
[----:B------:R-:W-:Y:S02]  /*0650*/  ISETP.GE.AND P3, PT, R7, R0, PT ;  /* 0x000000000700720c */ /* 0x000fe40003f66270 */
[----:B------:R-:W-:-:S04]  /*0660*/  IADD3 R3, P2, P1, R32, R34, R3 ;  /* 0x0000002220037210 */ /* 0x000fc8000795e003 */
[----:B------:R-:W-:Y:S02]  /*0670*/  IADD3 R2, P4, P5, R38, R30, R3 ;  /* 0x0000001e26027210 */ /* 0x000fe40007d9e003 */
[----:B------:R-:W-:-:S04]  /*0680*/  IADD3.X R3, PT, PT, R33, R35, R29, P2, P1 ;  /* 0x0000002321037210 */ /* 0x000fc800017e241d */
[----:B------:R-:W-:Y:S01]  /*0690*/  IADD3.X R3, PT, PT, R39, R31, R3, P4, P5 ;  /* 0x0000001f27037210 */ /* 0x000fe200027ea403 */
[----:B------:R-:W-:Y:S06]  /*06a0*/  @!P3 BRA `(.L_x_12) ;  /* 0xfffffffc0054b947 */ /* 0x000fec000383ffff */
.L_x_11:
[----:B------:R-:W-:Y:S05]  /*06b0*/  BSYNC.RECONVERGENT B2 ;  /* 0x0000000000027941 */ /* 0x000fea0003800200 */
.L_x_10:
[----:B------:R-:W-:Y:S01]  /*06c0*/  IMAD.IADD R0, R4, 0x1, -R7 ;  /* 0x0000000104007824 */ /* 0x000fe200078e0a07 */
[----:B------:R-:W-:Y:S04]  /*06d0*/  BSSY.RECONVERGENT B2, `(.L_x_13) ;  /* 0x0000019000027945 */ /* 0x000fe80003800200 */
[----:B------:R-:W-:-:S13]  /*06e0*/  ISETP.GT.AND P1, PT, R0, 0x800, PT ;  /* 0x000008000000780c */ /* 0x000fda0003f24270 */
[----:B------:R-:W-:Y:S05]  /*06f0*/  @!P1 BRA `(.L_x_14) ;  /* 0x0000000000589947 */ /* 0x000fea0003800000 */
[----:B------:R-:W0:Y:S01]  /*0700*/  LDC.64 R18, c[0x0][0x380] ;  /* 0x0000e000ff127b82 */ /* 0x000e220000000a00 */
[C---:B------:R-:W-:Y:S02]  /*0710*/  VIADD R15, R7.reuse, 0x800 ;  /* 0x00000800070f7836 */ /* 0x040fe40000000000 */
[----:B0-----:R-:W-:-:S05]  /*0720*/  IMAD.WIDE R8, R7, 0x8, R18 ;  /* 0x0000000807087825 */ /* 0x001fca00078e0212 */
[----:B------:R-:W2:Y:S01]  /*0730*/  LDG.E.64.CONSTANT R10, desc[UR6][R8.64] ;  /* 0x00000006080a7981 */ /* 0x000ea2000c1e9b00 */
[----:B------:R-:W-:-:S03]  /*0740*/  IMAD.WIDE R18, R15, 0x8, R18 ;  /* 0x000000080f127825 */ /* 0x000fc600078e0212 */
[----:B------:R-:W2:Y:S04]  /*0750*/  LDG.E.64.CONSTANT R12, desc[UR6][R8.64+0x1000] ;  /* 0x00100006080c7981 */ /* 0x000ea8000c1e9b00 */
[----:B------:R-:W3:Y:S04]  /*0760*/  LDG.E.64.CONSTANT R14, desc[UR6][R8.64+0x2000] ;  /* 0x00200006080e7981 */ /* 0x000ee8000c1e9b00 */
[----:B------:R-:W3:Y:S04]  /*0770*/  LDG.E.64.CONSTANT R16, desc[UR6][R8.64+0x3000] ;  /* 0x0030000608107981 */ /* 0x000ee8000c1e9b00 */
[----:B------:R-:W4:Y:S04]  /*0780*/  LDG.E.64.CONSTANT R20, desc[UR6][R18.64] ;  /* 0x0000000612147981 */ /* 0x000f28000c1e9b00 */
[----:B------:R-:W4:Y:S04]  /*0790*/  LDG.E.64.CONSTANT R22, desc[UR6][R18.64+0x1000] ;  /* 0x0010000612167981 */ /* 0x000f28000c1e9b00 */
[----:B------:R-:W4:Y:S04]  /*07a0*/  LDG.E.64.CONSTANT R24, desc[UR6][R18.64+0x2000] ;  /* 0x0020000612187981 */ /* 0x000f28000c1e9b00 */
[----:B------:R-:W4:Y:S01]  /*07b0*/  LDG.E.64.CONSTANT R26, desc[UR6][R18.64+0x3000] ;  /* 0x00300006121a7981 */ /* 0x000f22000c1e9b00 */
[----:B------:R-:W-:Y:S01]  /*07c0*/  VIADD R7, R7, 0x1000 ;  /* 0x0000100007077836 */ /* 0x000fe20000000000 */
[----:B--2--5:R-:W-:-:S04]  /*07d0*/  IADD3 R29, P0, P1, R12, R10, R2 ;  /* 0x0000000a0c1d7210 */ /* 0x024fc8000791e002 */
[----:B------:R-:W-:Y:S02]  /*07e0*/  IADD3.X R11, PT, PT, R13, R11, R3, P0, P1 ;  /* 0x0000000b0d0b7210 */ /* 0x000fe400007e2403 */
[----:B------:R-:W-:Y:S02]  /*07f0*/  PLOP3.LUT P0, PT, PT, PT, PT, 0x8, 0x80 ;  /* 0x000000000080781c */ /* 0x000fe40003f0e170 */
[----:B---3--:R-:W-:-:S04]  /*0800*/  IADD3 R29, P2, P3, R16, R14, R29 ;  /* 0x0000000e101d7210 */ /* 0x008fc80007b5e01d */
[----:B------:R-:W-:Y:S02]  /*0810*/  IADD3.X R15, PT, PT, R17, R15, R11, P2, P3 ;  /* 0x0000000f110f7210 */ /* 0x000fe400017e640b */
[----:B----4-:R-:W-:-:S04]  /*0820*/  IADD3 R3, P1, P4, R22, R20, R29 ;  /* 0x0000001416037210 */ /* 0x010fc80007c3e01d */
[----:B------:R-:W-:Y:S02]  /*0830*/  IADD3 R2, P2, P3, R26, R24, R3 ;  /* 0x000000181a027210 */ /* 0x000fe40007b5e003 */
[----:B------:R-:W-:-:S04]  /*0840*/  IADD3.X R3, PT, PT, R23, R21, R15, P1, P4 ;  /* 0x0000001517037210 */ /* 0x000fc80000fe840f */
[----:B------:R-:W-:-:S07]  /*0850*/  IADD3.X R3, PT, PT, R27, R25, R3, P2, P3 ;  /* 0x000000191b037210 */ /* 0x000fce00017e6403 */
.L_x_14:
[----:B------:R-:W-:Y:S05]  /*0860*/  BSYNC.RECONVERGENT B2 ;  /* 0x0000000000027941 */ /* 0x000fea0003800200 */
.L_x_13:
[----:B------:R-:W-:-:S13]  /*0870*/  ISETP.LT.OR P0, PT, R7, R4, P0 ;  /* 0x000000040700720c */ /* 0x000fda0000701670 */
[----:B------:R-:W-:Y:S05]  /*0880*/  @!P0 BRA `(.L_x_6) ;  /* 0x0000000000288947 */ /* 0x000fea0003800000 */
[----:B------:R-:W0:Y:S02]  /*0890*/  LDC.64 R8, c[0x0][0x380] ;  /* 0x0000e000ff087b82 */ /* 0x000e240000000a00 */
[----:B0-----:R-:W-:-:S05]  /*08a0*/  IMAD.WIDE R6, R7, 0x8, R8 ;  /* 0x0000000807067825 */ /* 0x001fca00078e0208 */
[----:B------:R-:W2:Y:S04]  /*08b0*/  LDG.E.64.CONSTANT R8, desc[UR6][R6.64] ;  /* 0x0000000606087981 */ /* 0x000ea8000c1e9b00 */
[----:B------:R-:W2:Y:S04]  /*08c0*/  LDG.E.64.CONSTANT R10, desc[UR6][R6.64+0x1000] ;  /* 0x00100006060a7981 */ /* 0x000ea8000c1e9b00 */
[----:B------:R-:W3:Y:S04]  /*08d0*/  LDG.E.64.CONSTANT R12, desc[UR6][R6.64+0x2000] ;  /* 0x00200006060c7981 */ /* 0x000ee8000c1e9b00 */
[----:B------:R-:W3:Y:S01]  /*08e0*/  LDG.E.64.CONSTANT R14, desc[UR6][R6.64+0x3000] ;  /* 0x00300006060e7981 */ /* 0x000ee2000c1e9b00 */
[----:B--2--5:R-:W-:-:S04]  /*08f0*/  IADD3 R17, P0, P1, R10, R8, R2 ;  /* 0x000000080a117210 */ /* 0x024fc8000791e002 */
[----:B------:R-:W-:Y:S02]  /*0900*/  IADD3.X R3, PT, PT, R11, R9, R3, P0, P1 ;  /* 0x000000090b037210 */ /* 0x000fe400007e2403 */
[----:B---3--:R-:W-:-:S04]  /*0910*/  IADD3 R2, P2, P3, R14, R12, R17 ;  /* 0x0000000c0e027210 */ /* 0x008fc80007b5e011 */
[----:B------:R-:W-:-:S09]  /*0920*/  IADD3.X R3, PT, PT, R15, R13, R3, P2, P3 ;  /* 0x0000000d0f037210 */ /* 0x000fd200017e6403 */
.L_x_6:
[----:B------:R-:W-:Y:S05]  /*0930*/  BSYNC.RECONVERGENT B1 ;  /* 0x0000000000017941 */ /* 0x000fea0003800200 */
.L_x_5:
[----:B------:R-:W-:-:S13]  /*0940*/  ISETP.GE.AND P0, PT, R4, 0x200, PT ;  /* 0x000002000400780c */ /* 0x000fda0003f06270 */
[----:B------:R-:W-:Y:S05]  /*0950*/  @!P0 BRA `(.L_x_15) ;  /* 0x00000004002c8947 */ /* 0x000fea0003800000 */
[----:B------:R-:W0:Y:S01]  /*0960*/  S2R R8, SR_LANEID ;  /* 0x0000000000087919 */ /* 0x000e220000000000 */
[----:B-----5:R-:W1:Y:S04]  /*0970*/  SHFL.DOWN PT, R0, R2, 0x1, 0x1f ;  /* 0x08201f0002007f89 */ /* 0x020e6800000e0000 */
[----:B------:R-:W2:Y:S01]  /*0980*/  SHFL.DOWN PT, R4, R3, 0x1, 0x1f ;  /* 0x08201f0003047f89 */ /* 0x000ea200000e0000 */
[----:B0-----:R-:W-:-:S04]  /*0990*/  ISETP.GT.AND P0, PT, R8, 0x1e, PT ;  /* 0x0000001e0800780c */ /* 0x001fc80003f04270 */
[----:B-1----:R-:W-:Y:S02]  /*09a0*/  SEL R9, R0, RZ, !P0 ;  /* 0x000000ff00097207 */ /* 0x002fe40004000000 */
[----:B--2---:R-:W-:Y:S02]  /*09b0*/  SEL R4, R4, RZ, !P0 ;  /* 0x000000ff04047207 */ /* 0x004fe40004000000 */
[----:B------:R-:W-:-:S05]  /*09c0*/  IADD3 R9, P0, PT, R2, R9, RZ ;  /* 0x0000000902097210 */ /* 0x000fca0007f1e0ff */
[----:B------:R-:W-:Y:S01]  /*09d0*/  IMAD.X R6, R3, 0x1, R4, P0 ;  /* 0x0000000103067824 */ /* 0x000fe200000e0604 */
[----:B------:R-:W0:Y:S01]  /*09e0*/  SHFL.DOWN PT, R0, R9, 0x2, 0x1f ;  /* 0x08401f0009007f89 */ /* 0x000e2200000e0000 */
[----:B------:R-:W-:-:S03]  /*09f0*/  ISETP.GT.AND P0, PT, R8, 0x1d, PT ;  /* 0x0000001d0800780c */ /* 0x000fc60003f04270 */
[----:B------:R-:W1:Y:S01]  /*0a00*/  SHFL.DOWN PT, R4, R6, 0x2, 0x1f ;  /* 0x08401f0006047f89 */ /* 0x000e6200000e0000 */
[----:B0-----:R-:W-:-:S04]  /*0a10*/  SEL R0, R0, RZ, !P0 ;  /* 0x000000ff00007207 */ /* 0x001fc80004000000 */
[----:B------:R-:W-:Y:S02]  /*0a20*/  IADD3 R7, P1, PT, R0, R9, RZ ;  /* 0x0000000900077210 */ /* 0x000fe40007f3e0ff */
[----:B-1----:R-:W-:Y:S02]  /*0a30*/  SEL R3, R4, RZ, !P0 ;  /* 0x000000ff04037207 */ /* 0x002fe40004000000 */
[----:B------:R-:W-:Y:S01]  /*0a40*/  ISETP.GT.AND P0, PT, R8, 0x1b, PT ;  /* 0x0000001b0800780c */ /* 0x000fe20003f04270 */
[----:B------:R-:W0:Y:S02]  /*0a50*/  SHFL.DOWN PT, R0, R7, 0x4, 0x1f ;  /* 0x08801f0007007f89 */ /* 0x000e2400000e0000 */
[----:B------:R-:W-:-:S05]  /*0a60*/  IMAD.X R3, R3, 0x1, R6, P1 ;  /* 0x0000000103037824 */ /* 0x000fca00008e0606 */
[----:B------:R-:W1:Y:S01]  /*0a70*/  SHFL.DOWN PT, R2, R3, 0x4, 0x1f ;  /* 0x08801f0003027f89 */ /* 0x000e6200000e0000 */
[----:B0-----:R-:W-:-:S04]  /*0a80*/  SEL R0, R0, RZ, !P0 ;  /* 0x000000ff00007207 */ /* 0x001fc80004000000 */
[----:B------:R-:W-:Y:S02]  /*0a90*/  IADD3 R11, P1, PT, R0, R7, RZ ;  /* 0x00000007000b7210 */ /* 0x000fe40007f3e0ff */
[----:B-1----:R-:W-:-:S03]  /*0aa0*/  SEL R2, R2, RZ, !P0 ;  /* 0x000000ff02027207 */ /* 0x002fc60004000000 */
[----:B------:R-:W0:Y:S01]  /*0ab0*/  SHFL.DOWN PT, R0, R11, 0x8, 0x1f ;  /* 0x09001f000b007f89 */ /* 0x000e2200000e0000 */
[----:B------:R-:W-:Y:S01]  /*0ac0*/  ISETP.GT.AND P0, PT, R8, 0x17, PT ;  /* 0x000000170800780c */ /* 0x000fe20003f04270 */
[----:B------:R-:W-:Y:S01]  /*0ad0*/  IMAD.X R13, R2, 0x1, R3, P1 ;  /* 0x00000001020d7824 */ /* 0x000fe200008e0603 */
[----:B------:R-:W-:-:S04]  /*0ae0*/  ISETP.NE.AND P1, PT, R8, RZ, PT ;  /* 0x000000ff0800720c */ /* 0x000fc80003f25270 */
[----:B------:R-:W1:Y:S09]  /*0af0*/  SHFL.DOWN PT, R2, R13, 0x8, 0x1f ;  /* 0x09001f000d027f89 */ /* 0x000e7200000e0000 */
[----:B------:R-:W2:Y:S01]  /*0b00*/  @!P1 S2R R7, SR_CgaCtaId ;  /* 0x0000000000079919 */ /* 0x000ea20000008800 */
[----:B0-----:R-:W-:-:S04]  /*0b10*/  SEL R0, R0, RZ, !P0 ;  /* 0x000000ff00007207 */ /* 0x001fc80004000000 */
[----:B------:R-:W-:Y:S02]  /*0b20*/  IADD3 R9, P2, PT, R0, R11, RZ ;  /* 0x0000000b00097210 */ /* 0x000fe40007f5e0ff */
[----:B-1----:R-:W-:-:S03]  /*0b30*/  SEL R2, R2, RZ, !P0 ;  /* 0x000000ff02027207 */ /* 0x002fc60004000000 */
[----:B------:R-:W0:Y:S01]  /*0b40*/  SHFL.DOWN PT, R0, R9, 0x10, 0x1f ;  /* 0x0a001f0009007f89 */ /* 0x000e2200000e0000 */
[----:B------:R-:W-:Y:S01]  /*0b50*/  ISETP.GT.AND P0, PT, R8, 0xf, PT ;  /* 0x0000000f0800780c */ /* 0x000fe20003f04270 */
[----:B------:R-:W-:Y:S01]  /*0b60*/  IMAD.X R6, R2, 0x1, R13, P2 ;  /* 0x0000000102067824 */ /* 0x000fe200010e060d */
[----:B------:R-:W-:-:S04]  /*0b70*/  @!P1 MOV R2, 0x400 ;  /* 0x0000040000029802 */ /* 0x000fc80000000f00 */
[----:B------:R-:W1:Y:S01]  /*0b80*/  SHFL.DOWN PT, R3, R6, 0x10, 0x1f ;  /* 0x0a001f0006037f89 */ /* 0x000e6200000e0000 */
[----:B--2---:R-:W-:Y:S02]  /*0b90*/  @!P1 LEA R7, R7, R2, 0x18 ;  /* 0x0000000207079211 */ /* 0x004fe400078ec0ff */
[----:B0-----:R-:W-:Y:S02]  /*0ba0*/  SEL R4, R0, RZ, !P0 ;  /* 0x000000ff00047207 */ /* 0x001fe40004000000 */
[----:B------:R-:W-:Y:S02]  /*0bb0*/  @!P1 SHF.R.U32.HI R0, RZ, 0x2, R5 ;  /* 0x00000002ff009819 */ /* 0x000fe40000011605 */
[----:B------:R-:W-:Y:S02]  /*0bc0*/  IADD3 R2, P2, PT, R4, R9, RZ ;  /* 0x0000000904027210 */ /* 0x000fe40007f5e0ff */
[----:B------:R-:W-:Y:S02]  /*0bd0*/  @!P1 LOP3.LUT R0, R0, 0xf8, RZ, 0xc0, !PT ;  /* 0x000000f800009812 */ /* 0x000fe400078ec0ff */
[----:B-1----:R-:W-:-:S02]  /*0be0*/  SEL R3, R3, RZ, !P0 ;  /* 0x000000ff03037207 */ /* 0x002fc40004000000 */
[----:B------:R-:W-:Y:S01]  /*0bf0*/  ISETP.NE.AND P0, PT, R5, RZ, PT ;  /* 0x000000ff0500720c */ /* 0x000fe20003f05270 */
[----:B------:R-:W-:Y:S02]  /*0c00*/  @!P1 IMAD.IADD R7, R0, 0x1, R7 ;  /* 0x0000000100079824 */ /* 0x000fe400078e0207 */
[----:B------:R-:W-:-:S05]  /*0c10*/  IMAD.X R3, R3, 0x1, R6, P2 ;  /* 0x0000000103037824 */ /* 0x000fca00010e0606 */
[----:B------:R2:W-:Y:S01]  /*0c20*/  @!P1 STS.64 [R7+0x10], R2 ;  /* 0x0000100207009388 */ /* 0x0005e20000000a00 */
[----:B------:R-:W-:Y:S06]  /*0c30*/  BAR.SYNC.DEFER_BLOCKING 0x0 ;  /* 0x0000000000007b1d */ /* 0x000fec0000010000 */
[----:B------:R-:W-:Y:S05]  /*0c40*/  @P0 BRA `(.L_x_16) ;  /* 0x00000018007c0947 */ /* 0x000fea0003800000 */
[----:B------:R-:W0:Y:S01]  /*0c50*/  S2UR UR5, SR_CgaCtaId ;  /* 0x00000000000579c3 */ /* 0x000e220000008800 */
[----:B------:R-:W-:Y:S02]  /*0c60*/  UMOV UR4, 0x400 ;  /* 0x0000040000047882 */ /* 0x000fe40000000000 */
[----:B0-----:R-:W-:-:S09]  /*0c70*/  ULEA UR4, UR5, UR4, 0x18 ;  /* 0x0000000405047291 */ /* 0x001fd2000f8ec0ff */
[----:B------:R-:W-:Y:S04]  /*0c80*/  LDS.64 R32, [UR4+0x18] ;  /* 0x00001804ff207984 */ /* 0x000fe80008000a00 */
[----:B------:R-:W0:Y:S04]  /*0c90*/  LDS.128 R28, [UR4+0x20] ;  /* 0x00002004ff1c7984 */ /* 0x000e280008000c00 */
[----:B------:R-:W1:Y:S04]  /*0ca0*/  LDS.128 R24, [UR4+0x30] ;  /* 0x00003004ff187984 */ /* 0x000e680008000c00 */
[----:B------:R-:W3:Y:S04]  /*0cb0*/  LDS.128 R20, [UR4+0x40] ;  /* 0x00004004ff147984 */ /* 0x000ee80008000c00 */
[----:B------:R-:W4:Y:S04]  /*0cc0*/  LDS.128 R16, [UR4+0x50] ;  /* 0x00005004ff107984 */ /* 0x000f280008000c00 */
[----:B------:R-:W5:Y:S04]  /*0cd0*/  LDS.128 R12, [UR4+0x60] ;  /* 0x00006004ff0c7984 */ /* 0x000f680008000c00 */
[----:B------:R-:W5:Y:S04]  /*0ce0*/  LDS.128 R8, [UR4+0x70] ;  /* 0x00007004ff087984 */ /* 0x000f680008000c00 */
[----:B--2---:R-:W2:Y:S01]  /*0cf0*/  LDS.128 R4, [UR4+0x80] ;  /* 0x00008004ff047984 */ /* 0x004ea20008000c00 */
[----:B0-----:R-:W-:-:S04]  /*0d00*/  IADD3 R35, P1, P2, R28, R32, R2 ;  /* 0x000000201c237210 */ /* 0x001fc80007a3e002 */
[----:B-1----:R-:W-:Y:S02]  /*0d10*/  IADD3 R35, P3, P4, R24, R35, R30 ;  /* 0x0000002318237210 */ /* 0x002fe40007c7e01e */
[----:B------:R-:W-:Y:S02]  /*0d20*/  IADD3.X R29, PT, PT, R29, R33, R3, P1, P2 ;  /* 0x000000211d1d7210 */ /* 0x000fe40000fe4403 */
[----:B---3--:R-:W-:Y:S02]  /*0d30*/  IADD3 R3, P1, P2, R20, R35, R26 ;  /* 0x0000002314037210 */ /* 0x008fe40007a3e01a */
[----:B------:R-:W-:Y:S02]  /*0d40*/  IADD3.X R25, PT, PT, R25, R29, R31, P3, P4 ;  /* 0x0000001d19197210 */ /* 0x000fe40001fe841f */
[----:B----4-:R-:W-:Y:S02]  /*0d50*/  IADD3 R3, P3, P4, R16, R3, R22 ;  /* 0x0000000310037210 */ /* 0x010fe40007c7e016 */
[----:B------:R-:W-:-:S02]  /*0d60*/  IADD3.X R21, PT, PT, R21, R25, R27, P1, P2 ;  /* 0x0000001915157210 */ /* 0x000fc40000fe441b */
[----:B-----5:R-:W-:Y:S02]  /*0d70*/  IADD3 R3, P1, P2, R12, R3, R18 ;  /* 0x000000030c037210 */ /* 0x020fe40007a3e012 */
[----:B------:R-:W-:Y:S02]  /*0d80*/  IADD3.X R17, PT, PT, R17, R21, R23, P3, P4 ;  /* 0x0000001511117210 */ /* 0x000fe40001fe8417 */
[----:B------:R-:W-:Y:S02]  /*0d90*/  IADD3 R3, P3, P4, R8, R3, R14 ;  /* 0x0000000308037210 */ /* 0x000fe40007c7e00e */
[----:B------:R-:W-:Y:S02]  /*0da0*/  IADD3.X R13, PT, PT, R13, R17, R19, P1, P2 ;  /* 0x000000110d0d7210 */ /* 0x000fe40000fe4413 */
[----:B--2---:R-:W-:Y:S02]  /*0db0*/  IADD3 R3, P1, P2, R4, R3, R10 ;  /* 0x0000000304037210 */ /* 0x004fe40007a3e00a */
[----:B------:R-:W-:-:S02]  /*0dc0*/  IADD3.X R9, PT, PT, R9, R13, R15, P3, P4 ;  /* 0x0000000d09097210 */ /* 0x000fc40001fe840f */
[----:B------:R-:W-:Y:S02]  /*0dd0*/  IADD3 R2, P3, PT, R3, R6, RZ ;  /* 0x0000000603027210 */ /* 0x000fe40007f7e0ff */
[----:B------:R-:W-:-:S05]  /*0de0*/  IADD3.X R3, PT, PT, R5, R9, R11, P1, P2 ;  /* 0x0000000905037210 */ /* 0x000fca0000fe440b */
[----:B------:R-:W-:Y:S01]  /*0df0*/  IMAD.X R3, R3, 0x1, R7, P3 ;  /* 0x0000000103037824 */ /* 0x000fe200018e0607 */
[----:B------:R-:W-:Y:S06]  /*0e00*/  BRA `(.L_x_16) ;  /* 0x00000018000c7947 */ /* 0x000fec0003800000 */
.L_x_15:
[----:B------:R-:W-:Y:S01]  /*0e10*/  LOP3.LUT R0, R5, 0x3e0, RZ, 0xc0, !PT ;  /* 0x000003e005007812 */ /* 0x000fe200078ec0ff */
[----:B------:R-:W0:Y:S03]  /*0e20*/  S2R R12, SR_LANEID ;  /* 0x00000000000c7919 */ /* 0x000e260000000000 */
[----:B------:R-:W-:Y:S01]  /*0e30*/  LOP3.LUT R9, RZ, R0, RZ, 0x33, !PT ;  /* 0x00000000ff097212 */ /* 0x000fe200078e33ff */
[----:B------:R-:W-:-:S04]  /*0e40*/  VIADD R7, R0, 0x20 ;  /* 0x0000002000077836 */ /* 0x000fc80000000000 */
[----:B------:R-:W-:Y:S01]  /*0e50*/  IMAD.IADD R9, R9, 0x1, R4 ;  /* 0x0000000109097824 */ /* 0x000fe200078e0204 */
[----:B------:R-:W-:-:S04]  /*0e60*/  ISETP.GT.AND P0, PT, R7, R4, PT ;  /* 0x000000040700720c */ /* 0x000fc80003f04270 */
[----:B------:R-:W-:-:S05]  /*0e70*/  SEL R9, R9, 0x1f, P0 ;  /* 0x0000001f09097807 */ /* 0x000fca0000000000 */
[----:B-----5:R-:W1:Y:S04]  /*0e80*/  SHFL.DOWN PT, R0, R2, 0x1, R9 ;  /* 0x0820000002007989 */ /* 0x020e6800000e0009 */
[----:B------:R-:W2:Y:S01]  /*0e90*/  SHFL.DOWN PT, R6, R3, 0x1, R9 ;  /* 0x0820000003067989 */ /* 0x000ea200000e0009 */
[C---:B0-----:R-:W-:Y:S01]  /*0ea0*/  ISETP.GE.AND P0, PT, R12.reuse, R9, PT ;  /* 0x000000090c00720c */ /* 0x041fe20003f06270 */
[C---:B------:R-:W-:Y:S01]  /*0eb0*/  VIADD R8, R12.reuse, 0x2 ;  /* 0x000000020c087836 */ /* 0x040fe20000000000 */
[----:B------:R-:W-:Y:S02]  /*0ec0*/  ISETP.NE.AND P2, PT, R12, RZ, PT ;  /* 0x000000ff0c00720c */ /* 0x000fe40003f45270 */
[----:B-1----:R-:W-:Y:S02]  /*0ed0*/  SEL R7, R0, RZ, !P0 ;  /* 0x000000ff00077207 */ /* 0x002fe40004000000 */
[----:B--2---:R-:W-:-:S02]  /*0ee0*/  SEL R6, R6, RZ, !P0 ;  /* 0x000000ff06067207 */ /* 0x004fc40004000000 */
[----:B------:R-:W-:-:S05]  /*0ef0*/  IADD3 R7, P0, PT, R2, R7, RZ ;  /* 0x0000000702077210 */ /* 0x000fca0007f1e0ff */
[----:B------:R-:W-:Y:S01]  /*0f00*/  IMAD.X R11, R3, 0x1, R6, P0 ;  /* 0x00000001030b7824 */ /* 0x000fe200000e0606 */
[----:B------:R-:W0:Y:S01]  /*0f10*/  SHFL.DOWN PT, R0, R7, 0x2, R9 ;  /* 0x0840000007007989 */ /* 0x000e2200000e0009 */
[----:B------:R-:W-:-:S03]  /*0f20*/  ISETP.GT.AND P0, PT, R8, R9, PT ;  /* 0x000000090800720c */ /* 0x000fc60003f04270 */
[----:B------:R-:W1:Y:S01]  /*0f30*/  SHFL.DOWN PT, R6, R11, 0x2, R9 ;  /* 0x084000000b067989 */ /* 0x000e6200000e0009 */
[----:B0-----:R-:W-:-:S04]  /*0f40*/  SEL R0, R0, RZ, !P0 ;  /* 0x000000ff00007207 */ /* 0x001fc80004000000 */
[----:B------:R-:W-:Y:S02]  /*0f50*/  IADD3 R8, P1, PT, R0, R7, RZ ;  /* 0x0000000700087210 */ /* 0x000fe40007f3e0ff */
[----:B-1----:R-:W-:-:S03]  /*0f60*/  SEL R6, R6, RZ, !P0 ;  /* 0x000000ff06067207 */ /* 0x002fc60004000000 */
[----:B------:R-:W0:Y:S02]  /*0f70*/  SHFL.DOWN PT, R0, R8, 0x4, R9 ;  /* 0x0880000008007989 */ /* 0x000e2400000e0009 */
[----:B------:R-:W-:Y:S02]  /*0f80*/  IMAD.X R10, R6, 0x1, R11, P1 ;  /* 0x00000001060a7824 */ /* 0x000fe400008e060b */
[----:B------:R-:W-:Y:S01]  /*0f90*/  VIADD R6, R12, 0x4 ;  /* 0x000000040c067836 */ /* 0x000fe20000000000 */
[----:B------:R-:W1:Y:S02]  /*0fa0*/  @!P2 S2R R11, SR_CgaCtaId ;  /* 0x00000000000ba919 */ /* 0x000e640000008800 */
[----:B------:R-:W2:Y:S02]  /*0fb0*/  SHFL.DOWN PT, R2, R10, 0x4, R9 ;  /* 0x088000000a027989 */ /* 0x000ea400000e0009 */
[----:B------:R-:W-:Y:S01]  /*0fc0*/  ISETP.GT.AND P0, PT, R6, R9, PT ;  /* 0x000000090600720c */ /* 0x000fe20003f04270 */
[----:B------:R-:W-:-:S03]  /*0fd0*/  VIADD R6, R12, 0x8 ;  /* 0x000000080c067836 */ /* 0x000fc60000000000 */
[----:B0-----:R-:W-:-:S04]  /*0fe0*/  SEL R0, R0, RZ, !P0 ;  /* 0x000000ff00007207 */ /* 0x001fc80004000000 */
[----:B------:R-:W-:Y:S02]  /*0ff0*/  IADD3 R3, P1, PT, R0, R8, RZ ;  /* 0x0000000800037210 */ /* 0x000fe40007f3e0ff */
[----:B--2---:R-:W-:-:S03]  /*1000*/  SEL R2, R2, RZ, !P0 ;  /* 0x000000ff02027207 */ /* 0x004fc60004000000 */
[----:B------:R-:W0:Y:S01]  /*1010*/  SHFL.DOWN PT, R0, R3, 0x8, R9 ;  /* 0x0900000003007989 */ /* 0x000e2200000e0009 */
[----:B------:R-:W-:Y:S01]  /*1020*/  ISETP.GT.AND P0, PT, R6, R9, PT ;  /* 0x000000090600720c */ /* 0x000fe20003f04270 */
[----:B------:R-:W-:-:S05]  /*1030*/  IMAD.X R7, R2, 0x1, R10, P1 ;  /* 0x0000000102077824 */ /* 0x000fca00008e060a */
[----:B------:R-:W2:Y:S01]  /*1040*/  SHFL.DOWN PT, R2, R7, 0x8, R9 ;  /* 0x0900000007027989 */ /* 0x000ea200000e0009 */
[----:B0-----:R-:W-:-:S04]  /*1050*/  SEL R0, R0, RZ, !P0 ;  /* 0x000000ff00007207 */ /* 0x001fc80004000000 */
[----:B------:R-:W-:Y:S02]  /*1060*/  IADD3 R6, P1, PT, R0, R3, RZ ;  /* 0x0000000300067210 */ /* 0x000fe40007f3e0ff */
[----:B--2---:R-:W-:-:S03]  /*1070*/  SEL R2, R2, RZ, !P0 ;  /* 0x000000ff02027207 */ /* 0x004fc60004000000 */
[----:B------:R-:W0:Y:S02]  /*1080*/  SHFL.DOWN PT, R0, R6, 0x10, R9 ;  /* 0x0a00000006007989 */ /* 0x000e2400000e0009 */
[----:B------:R-:W-:Y:S01]  /*1090*/  IMAD.X R8, R2, 0x1, R7, P1 ;  /* 0x0000000102087824 */ /* 0x000fe200008e0607 */
[----:B------:R-:W-:Y:S01]  /*10a0*/  @!P2 SHF.R.U32.HI R7, RZ, 0x2, R5 ;  /* 0x00000002ff07a819 */ /* 0x000fe20000011605 */
[----:B------:R-:W-:-:S03]  /*10b0*/  VIADD R2, R12, 0x10 ;  /* 0x000000100c027836 */ /* 0x000fc60000000000 */
[----:B------:R-:W2:Y:S01]  /*10c0*/  SHFL.DOWN PT, R3, R8, 0x10, R9 ;  /* 0x0a00000008037989 */ /* 0x000ea200000e0009 */
[----:B------:R-:W-:Y:S02]  /*10d0*/  @!P2 LOP3.LUT R7, R7, 0xf8, RZ, 0xc0, !PT ;  /* 0x000000f80707a812 */ /* 0x000fe400078ec0ff */
[----:B------:R-:W-:Y:S02]  /*10e0*/  ISETP.GT.AND P0, PT, R2, R9, PT ;  /* 0x000000090200720c */ /* 0x000fe40003f04270 */
[----:B------:R-:W-:-:S04]  /*10f0*/  @!P2 MOV R2, 0x400 ;  /* 0x000004000002a802 */ /* 0x000fc80000000f00 */
[----:B-1----:R-:W-:-:S05]  /*1100*/  @!P2 LEA R10, R11, R2, 0x18 ;  /* 0x000000020b0aa211 */ /* 0x002fca00078ec0ff */
[----:B------:R-:W-:Y:S01]  /*1110*/  @!P2 IMAD.IADD R7, R7, 0x1, R10 ;  /* 0x000000010707a824 */ /* 0x000fe200078e020a */
[----:B0-----:R-:W-:-:S04]  /*1120*/  SEL R0, R0, RZ, !P0 ;  /* 0x000000ff00007207 */ /* 0x001fc80004000000 */
[----:B------:R-:W-:Y:S02]  /*1130*/  IADD3 R2, P1, PT, R0, R6, RZ ;  /* 0x0000000600027210 */ /* 0x000fe40007f3e0ff */
[----:B--2---:R-:W-:Y:S02]  /*1140*/  SEL R3, R3, RZ, !P0 ;  /* 0x000000ff03037207 */ /* 0x004fe40004000000 */
[----:B------:R-:W-:-:S03]  /*1150*/  ISETP.NE.AND P0, PT, R5, RZ, PT ;  /* 0x000000ff0500720c */ /* 0x000fc60003f05270 */
[----:B------:R-:W-:-:S05]  /*1160*/  IMAD.X R3, R3, 0x1, R8, P1 ;  /* 0x0000000103037824 */ /* 0x000fca00008e0608 */
[----:B------:R1:W-:Y:S01]  /*1170*/  @!P2 STS.64 [R7+0x10], R2 ;  /* 0x000010020700a388 */ /* 0x0003e20000000a00 */
[----:B------:R-:W-:Y:S06]  /*1180*/  BAR.SYNC.DEFER_BLOCKING 0x0 ;  /* 0x0000000000007b1d */ /* 0x000fec0000010000 */
[----:B------:R-:W-:Y:S05]  /*1190*/  @P0 BRA `(.L_x_16) ;  /* 0x0000001400280947 */ /* 0x000fea0003800000 */
[----:B------:R-:W0:Y:S01]  /*11a0*/  S2UR UR5, SR_CgaCtaId ;  /* 0x00000000000579c3 */ /* 0x000e220000008800 */
[----:B------:R-:W-:Y:S01]  /*11b0*/  UMOV UR4, 0x400 ;  /* 0x0000040000047882 */ /* 0x000fe20000000000 */
[C---:B------:R-:W-:Y:S02]  /*11c0*/  ISETP.GT.AND P2, PT, R4.reuse, 0x40, PT ;  /* 0x000000400400780c */ /* 0x040fe40003f44270 */
[C---:B------:R-:W-:Y:S02]  /*11d0*/  ISETP.GT.AND P1, PT, R4.reuse, 0x20, PT ;  /* 0x000000200400780c */ /* 0x040fe40003f24270 */
[C---:B------:R-:W-:Y:S02]  /*11e0*/  ISETP.GT.AND P5, PT, R4.reuse, 0x180, PT ;  /* 0x000001800400780c */ /* 0x040fe40003fa4270 */
[----:B------:R-:W-:Y:S01]  /*11f0*/  ISETP.GT.AND P6, PT, R4, 0x1a0, PT ;  /* 0x000001a00400780c */ /* 0x000fe20003fc4270 */
[----:B0-----:R-:W-:-:S09]  /*1200*/  ULEA UR4, UR5, UR4, 0x18 ;  /* 0x0000000405047291 */ /* 0x001fd2000f8ec0ff */
[----:B------:R-:W0:Y:S04]  /*1210*/  LDS.128 R8, [UR4+0x20] ;  /* 0x00002004ff087984 */ /* 0x000e280008000c00 */
[----:B-1----:R-:W1:Y:S04]  /*1220*/  LDS.64 R6, [UR4+0x18] ;  /* 0x00001804ff067984 */ /* 0x002e680008000a00 */
[----:B------:R-:W2:Y:S04]  /*1230*/  LDS.128 R12, [UR4+0x30] ;  /* 0x00003004ff0c7984 */ /* 0x000ea80008000c00 */
[----:B------:R-:W3:Y:S04]  /*1240*/  LDS.128 R16, [UR4+0x40] ;  /* 0x00004004ff107984 */ /* 0x000ee80008000c00 */
[----:B------:R-:W4:Y:S04]  /*1250*/  LDS.128 R20, [UR4+0x50] ;  /* 0x00005004ff147984 */ /* 0x000f280008000c00 */
[----:B------:R-:W5:Y:S04]  /*1260*/  LDS.128 R24, [UR4+0x60] ;  /* 0x00006004ff187984 */ /* 0x000f680008000c00 */
[----:B------:R-:W5:Y:S04]  /*1270*/  LDS.128 R32, [UR4+0x70] ;  /* 0x00007004ff207984 */ /* 0x000f680008000c00 */
[----:B------:R-:W5:Y:S01]  /*1280*/  LDS.128 R28, [UR4+0x80] ;  /* 0x00008004ff1c7984 */ /* 0x000f620008000c00 */
[----:B0-----:R-:W-:-:S02]  /*1290*/  SEL R5, R8, RZ, P2 ;  /* 0x000000ff08057207 */ /* 0x001fc40001000000 */
[----:B------:R-:W-:Y:S02]  /*12a0*/  SEL R8, R9, RZ, P2 ;  /* 0x000000ff09087207 */ /* 0x000fe40001000000 */
[----:B-1----:R-:W-:Y:S02]  /*12b0*/  SEL R0, R6, RZ, P1 ;  /* 0x000000ff06007207 */ /* 0x002fe40000800000 */
[----:B------:R-:W-:Y:S02]  /*12c0*/  SEL R7, R7, RZ, P1 ;  /* 0x000000ff07077207 */ /* 0x000fe40000800000 */
[C---:B------:R-:W-:Y:S02]  /*12d0*/  ISETP.GT.AND P1, PT, R4.reuse, 0x60, PT ;  /* 0x000000600400780c */ /* 0x040fe40003f24270 */
[----:B------:R-:W-:Y:S02]  /*12e0*/  ISETP.GT.AND P2, PT, R4, 0x80, PT ;  /* 0x000000800400780c */ /* 0x000fe40003f44270 */
[----:B------:R-:W-:-:S02]  /*12f0*/  IADD3 R0, P3, P4, R5, R0, R2 ;  /* 0x0000000005007210 */ /* 0x000fc40007c7e002 */
[----:B------:R-:W-:Y:S02]  /*1300*/  SEL R5, R10, RZ, P1 ;  /* 0x000000ff0a057207 */ /* 0x000fe40000800000 */
[----:B------:R-:W-:Y:S02]  /*1310*/  SEL R11, R11, RZ, P1 ;  /* 0x000000ff0b0b7207 */ /* 0x000fe40000800000 */
[----:B--2---:R-:W-:Y:S02]  /*1320*/  SEL R2, R12, RZ, P2 ;  /* 0x000000ff0c027207 */ /* 0x004fe40001000000 */
[----:B------:R-:W-:Y:S02]  /*1330*/  SEL R6, R13, RZ, P2 ;  /* 0x000000ff0d067207 */ /* 0x000fe40001000000 */
[C---:B------:R-:W-:Y:S02]  /*1340*/  ISETP.GT.AND P1, PT, R4.reuse, 0xa0, PT ;  /* 0x000000a00400780c */ /* 0x040fe40003f24270 */
[----:B------:R-:W-:-:S02]  /*1350*/  ISETP.GT.AND P2, PT, R4, 0xc0, PT ;  /* 0x000000c00400780c */ /* 0x000fc40003f44270 */
[----:B------:R-:W-:Y:S02]  /*1360*/  IADD3.X R7, PT, PT, R8, R7, R3, P3, P4 ;  /* 0x0000000708077210 */ /* 0x000fe40001fe8403 */
[----:B------:R-:W-:Y:S02]  /*1370*/  IADD3 R2, P3, P4, R2, R0, R5 ;  /* 0x0000000002027210 */ /* 0x000fe40007c7e005 */
[----:B------:R-:W-:Y:S02]  /*1380*/  SEL R3, R14, RZ, P1 ;  /* 0x000000ff0e037207 */ /* 0x000fe40000800000 */
[----:B---3--:R-:W-:Y:S02]  /*1390*/  SEL R0, R16, RZ, P2 ;  /* 0x000000ff10007207 */ /* 0x008fe40001000000 */
[----:B------:R-:W-:Y:S02]  /*13a0*/  SEL R14, R15, RZ, P1 ;  /* 0x000000ff0f0e7207 */ /* 0x000fe40000800000 */
[----:B------:R-:W-:-:S02]  /*13b0*/  ISETP.GT.AND P1, PT, R4, 0xe0, PT ;  /* 0x000000e00400780c */ /* 0x000fc40003f24270 */
[----:B------:R-:W-:Y:S02]  /*13c0*/  IADD3.X R6, PT, PT, R6, R7, R11, P3, P4 ;  /* 0x0000000706067210 */ /* 0x000fe40001fe840b */
[----:B------:R-:W-:Y:S02]  /*13d0*/  SEL R5, R17, RZ, P2 ;  /* 0x000000ff11057207 */ /* 0x000fe40001000000 */
[----:B------:R-:W-:Y:S02]  /*13e0*/  IADD3 R0, P3, P4, R0, R2, R3 ;  /* 0x0000000200007210 */ /* 0x000fe40007c7e003 */
[----:B------:R-:W-:Y:S02]  /*13f0*/  ISETP.GT.AND P2, PT, R4, 0x100, PT ;  /* 0x000001000400780c */ /* 0x000fe40003f44270 */
[----:B------:R-:W-:Y:S02]  /*1400*/  SEL R3, R18, RZ, P1 ;  /* 0x000000ff12037207 */ /* 0x000fe40000800000 */
[----:B------:R-:W-:-:S02]  /*1410*/  SEL R19, R19, RZ, P1 ;  /* 0x000000ff13137207 */ /* 0x000fc40000800000 */
[----:B------:R-:W-:Y:S02]  /*1420*/  ISETP.GT.AND P1, PT, R4, 0x120, PT ;  /* 0x000001200400780c */ /* 0x000fe40003f24270 */
[----:B------:R-:W-:Y:S02]  /*1430*/  IADD3.X R5, PT, PT, R5, R6, R14, P3, P4 ;  /* 0x0000000605057210 */ /* 0x000fe40001fe840e */
[----:B----4-:R-:W-:Y:S02]  /*1440*/  SEL R2, R20, RZ, P2 ;  /* 0x000000ff14027207 */ /* 0x010fe40001000000 */
[----:B------:R-:W-:Y:S02]  /*1450*/  SEL R6, R21, RZ, P2 ;  /* 0x000000ff15067207 */ /* 0x000fe40001000000 */
[----:B------:R-:W-:Y:S02]  /*1460*/  ISETP.GT.AND P2, PT, R4, 0x140, PT ;  /* 0x000001400400780c */ /* 0x000fe40003f44270 */
[----:B------:R-:W-:-:S02]  /*1470*/  SEL R7, R22, RZ, P1 ;  /* 0x000000ff16077207 */ /* 0x000fc40000800000 */
[----:B------:R-:W-:Y:S02]  /*1480*/  SEL R22, R23, RZ, P1 ;  /* 0x000000ff17167207 */ /* 0x000fe40000800000 */
[----:B------:R-:W-:Y:S02]  /*1490*/  IADD3 R2, P3, P4, R2, R0, R3 ;  /* 0x0000000002027210 */ /* 0x000fe40007c7e003 */
[----:B------:R-:W-:Y:S02]  /*14a0*/  ISETP.GT.AND P1, PT, R4, 0x160, PT ;  /* 0x000001600400780c */ /* 0x000fe40003f24270 */
[----:B-----5:R-:W-:Y:S02]  /*14b0*/  SEL R0, R24, RZ, P2 ;  /* 0x000000ff18007207 */ /* 0x020fe40001000000 */
[----:B------:R-:W-:Y:S02]  /*14c0*/  IADD3.X R6, PT, PT, R6, R5, R19, P3, P4 ;  /* 0x0000000506067210 */ /* 0x000fe40001fe8413 */
[----:B------:R-:W-:-:S02]  /*14d0*/  SEL R3, R26, RZ, P1 ;  /* 0x000000ff1a037207 */ /* 0x000fc40000800000 */
[----:B------:R-:W-:Y:S02]  /*14e0*/  SEL R27, R27, RZ, P1 ;  /* 0x000000ff1b1b7207 */ /* 0x000fe40000800000 */
[----:B------:R-:W-:Y:S02]  /*14f0*/  SEL R5, R25, RZ, P2 ;  /* 0x000000ff19057207 */ /* 0x000fe40001000000 */
[----:B------:R-:W-:Y:S02]  /*1500*/  IADD3 R0, P1, P3, R0, R2, R7 ;  /* 0x0000000200007210 */ /* 0x000fe40007b3e007 */
[----:B------:R-:W-:Y:S02]  /*1510*/  SEL R2, R32, RZ, P5 ;  /* 0x000000ff20027207 */ /* 0x000fe40002800000 */
[----:B------:R-:W-:Y:S02]  /*1520*/  ISETP.GT.AND P2, PT, R4, 0x1c0, PT ;  /* 0x000001c00400780c */ /* 0x000fe40003f44270 */
[----:B------:R-:W-:-:S02]  /*1530*/  IADD3.X R5, PT, PT, R5, R6, R22, P1, P3 ;  /* 0x0000000605057210 */ /* 0x000fc40000fe6416 */
[----:B------:R-:W-:Y:S02]  /*1540*/  IADD3 R2, P3, P4, R2, R0, R3 ;  /* 0x0000000002027210 */ /* 0x000fe40007c7e003 */
[----:B------:R-:W-:Y:S02]  /*1550*/  SEL R0, R34, RZ, P6 ;  /* 0x000000ff22007207 */ /* 0x000fe40003000000 */
[----:B------:R-:W-:Y:S02]  /*1560*/  SEL R3, R28, RZ, P2 ;  /* 0x000000ff1c037207 */ /* 0x000fe40001000000 */
[----:B------:R-:W-:Y:S02]  /*1570*/  ISETP.GT.AND P1, PT, R4, 0x1e0, PT ;  /* 0x000001e00400780c */ /* 0x000fe40003f24270 */
[----:B------:R-:W-:Y:S02]  /*1580*/  SEL R4, R33, RZ, P5 ;  /* 0x000000ff21047207 */ /* 0x000fe40002800000 */
[----:B------:R-:W-:-:S02]  /*1590*/  SEL R35, R35, RZ, P6 ;  /* 0x000000ff23237207 */ /* 0x000fc40003000000 */
[----:B------:R-:W-:Y:S02]  /*15a0*/  IADD3 R3, P5, P6, R3, R2, R0 ;  /* 0x0000000203037210 */ /* 0x000fe40007ebe000 */
[----:B------:R-:W-:Y:S02]  /*15b0*/  SEL R2, R30, RZ, P1 ;  /* 0x000000ff1e027207 */ /* 0x000fe40000800000 */
[----:B------:R-:W-:Y:S02]  /*15c0*/  IADD3.X R4, PT, PT, R4, R5, R27, P3, P4 ;  /* 0x0000000504047210 */ /* 0x000fe40001fe841b */
[----:B------:R-:W-:Y:S02]  /*15d0*/  SEL R0, R29, RZ, P2 ;  /* 0x000000ff1d007207 */ /* 0x000fe40001000000 */
[----:B------:R-:W-:Y:S02]  /*15e0*/  IADD3 R2, P2, PT, R2, R3, RZ ;  /* 0x0000000302027210 */ /* 0x000fe40007f5e0ff */
[----:B------:R-:W-:-:S02]  /*15f0*/  SEL R3, R31, RZ, P1 ;  /* 0x000000ff1f037207 */ /* 0x000fc40000800000 */
[----:B------:R-:W-:-:S05]  /*1600*/  IADD3.X R0, PT, PT, R0, R4, R35, P5, P6 ;  /* 0x0000000400007210 */ /* 0x000fca0002fec423 */
[----:B------:R-:W-:Y:S01]  /*1610*/  IMAD.X R3, R3, 0x1, R0, P2 ;  /* 0x0000000103037824 */ /* 0x000fe200010e0600 */
[----:B------:R-:W-:Y:S06]  /*1620*/  BRA `(.L_x_16) ;  /* 0x0000001000047947 */ /* 0x000fec0003800000 */
.L_x_2:
[----:B------:R-:W0:Y:S01]  /*1630*/  S2R R39, SR_TID.X ;  /* 0x0000000000277919 */ /* 0x000e220000002100 */
[----:B------:R-:W1:Y:S02]  /*1640*/  LDCU.64 UR4, c[0x0][0x380] ;  /* 0x00007000ff0477ac */ /* 0x000e640008000a00 */
[----:B-1----:R-:W-:Y:S02]  /*1650*/  IMAD.U32 R2, RZ, RZ, UR4 ;  /* 0x00000004ff027e24 */ /* 0x002fe4000f8e00ff */
[----:B------:R-:W-:Y:S02]  /*1660*/  IMAD.U32 R3, RZ, RZ, UR5 ;  /* 0x00000005ff037e24 */ /* 0x000fe4000f8e00ff */
[----:B0-----:R-:W-:-:S05]  /*1670*/  IMAD.WIDE.U32 R18, R39, 0x8, R2 ;  /* 0x0000000827127825 */ /* 0x001fca00078e0002 */
[----:B------:R-:W2:Y:S04]  /*1680*/  LDG.E.64.CONSTANT R20, desc[UR6][R18.64] ;  /* 0x0000000612147981 */ /* 0x000ea8000c1e9b00 */
[----:B------:R-:W2:Y:S04]  /*1690*/  LDG.E.64.CONSTANT R6, desc[UR6][R18.64+0x1000] ;  /* 0x0010000612067981 */ /* 0x000ea8000c1e9b00 */
[----:B------:R-:W2:Y:S04]  /*16a0*/  LDG.E.64.CONSTANT R8, desc[UR6][R18.64+0x2000] ;  /* 0x0020000612087981 */ /* 0x000ea8000c1e9b00 */
[----:B------:R-:W3:Y:S04]  /*16b0*/  LDG.E.64.CONSTANT R10, desc[UR6][R18.64+0x3000] ;  /* 0x00300006120a7981 */ /* 0x000ee8000c1e9b00 */
[----:B------:R-:W3:Y:S04]  /*16c0*/  LDG.E.64.CONSTANT R12, desc[UR6][R18.64+0x4000] ;  /* 0x00400006120c7981 */ /* 0x000ee8000c1e9b00 */
[----:B------:R-:W4:Y:S04]  /*16d0*/  LDG.E.64.CONSTANT R14, desc[UR6][R18.64+0x5000] ;  /* 0x00500006120e7981 */ /* 0x000f28000c1e9b00 */
[----:B------:R-:W4:Y:S01]  /*16e0*/  LDG.E.64.CONSTANT R16, desc[UR6][R18.64+0x6000] ;  /* 0x0060000612107981 */ /* 0x000f22000c1e9b00 */
[----:B------:R-:W-:Y:S01]  /*16f0*/  UMOV UR4, 0xe00 ;  /* 0x00000e0000047882 */ /* 0x000fe20000000000 */
[----:B--2---:R-:W-:-:S04]  /*1700*/  IADD3 R43, P0, P1, R8, R6, R20 ;  /* 0x00000006082b7210 */ /* 0x004fc8000791e014 */
[----:B------:R-:W-:Y:S02]  /*1710*/  IADD3.X R7, PT, PT, R9, R7, R21, P0, P1 ;  /* 0x0000000709077210 */ /* 0x000fe400007e2415 */
[----:B------:R-:W-:Y:S02]  /*1720*/  ISETP.GE.U32.AND P0, PT, R4, 0x1c00, PT ;  /* 0x00001c000400780c */ /* 0x000fe40003f06070 */
[----:B---3--:R-:W-:-:S04]  /*1730*/  IADD3 R43, P2, P3, R12, R10, R43 ;  /* 0x0000000a0c2b7210 */ /* 0x008fc80007b5e02b */
[----:B------:R-:W-:Y:S02]  /*1740*/  IADD3.X R11, PT, PT, R13, R11, R7, P2, P3 ;  /* 0x0000000b0d0b7210 */ /* 0x000fe400017e6407 */
[----:B----4-:R-:W-:-:S04]  /*1750*/  IADD3 R43, P1, P4, R16, R14, R43 ;  /* 0x0000000e102b7210 */ /* 0x010fc80007c3e02b */
[----:B------:R-:W-:Y:S01]  /*1760*/  IADD3.X R41, PT, PT, R17, R15, R11, P1, P4 ;  /* 0x0000000f11297210 */ /* 0x000fe20000fe840b */
[----:B------:R-:W-:Y:S08]  /*1770*/  @!P0 BRA `(.L_x_17) ;  /* 0x0000000000708947 */ /* 0x000ff00003800000 */
[----:B------:R-:W0:Y:S01]  /*1780*/  LDC R20, c[0x0][0x390] ;  /* 0x0000e400ff147b82 */ /* 0x000e220000000800 */
[----:B------:R-:W-:Y:S01]  /*1790*/  VIADD R21, R4, 0xfffff200 ;  /* 0xfffff20004157836 */ /* 0x000fe20000000000 */
[----:B------:R-:W-:-:S06]  /*17a0*/  UMOV UR4, 0xe00 ;  /* 0x00000e0000047882 */ /* 0x000fcc0000000000 */
[----:B------:R-:W1:Y:S02]  /*17b0*/  LDC.64 R2, c[0x0][0x380] ;  /* 0x0000e000ff027b82 */ /* 0x000e640000000a00 */
.L_x_19:
[----:B------:R-:W-:-:S04]  /*17c0*/  VIADD R7, R39, UR4 ;  /* 0x0000000427077c36 */ /* 0x000fc80008000000 */
[----:B-1----:R-:W-:-:S05]  /*17d0*/  IMAD.WIDE.U32 R6, R7, 0x8, R2 ;  /* 0x0000000807067825 */ /* 0x002fca00078e0002 */
[----:B------:R-:W2:Y:S04]  /*17e0*/  LDG.E.64.CONSTANT R4, desc[UR6][R6.64] ;  /* 0x0000000606047981 */ /* 0x000ea8000c1e9b00 */
[----:B------:R-:W2:Y:S04]  /*17f0*/  LDG.E.64.CONSTANT R8, desc[UR6][R6.64+0x1000] ;  /* 0x0010000606087981 */ /* 0x000ea8000c1e9b00 */
[----:B------:R-:W3:Y:S04]  /*1800*/  LDG.E.64.CONSTANT R10, desc[UR6][R6.64+0x2000] ;  /* 0x00200006060a7981 */ /* 0x000ee8000c1e9b00 */
[----:B------:R-:W3:Y:S04]  /*1810*/  LDG.E.64.CONSTANT R12, desc[UR6][R6.64+0x3000] ;  /* 0x00300006060c7981 */ /* 0x000ee8000c1e9b00 */
[----:B------:R-:W4:Y:S04]  /*1820*/  LDG.E.64.CONSTANT R14, desc[UR6][R6.64+0x4000] ;  /* 0x00400006060e7981 */ /* 0x000f28000c1e9b00 */
[----:B------:R-:W4:Y:S04]  /*1830*/  LDG.E.64.CONSTANT R16, desc[UR6][R6.64+0x5000] ;  /* 0x0050000606107981 */ /* 0x000f28000c1e9b00 */
[----:B------:R-:W5:Y:S01]  /*1840*/  LDG.E.64.CONSTANT R18, desc[UR6][R6.64+0x6000] ;  /* 0x0060000606127981 */ /* 0x000f62000c1e9b00 */
[----:B--2---:R-:W-:Y:S01]  /*1850*/  IADD3 R43, P0, P1, R8, R4, R43 ;  /* 0x00000004082b7210 */ /* 0x004fe2000791e02b */
[----:B0-----:R-:W-:-:S03]  /*1860*/  IMAD.MOV.U32 R4, RZ, RZ, R20 ;  /* 0x000000ffff047224 */ /* 0x001fc600078e0014 */
[----:B------:R-:W-:Y:S01]  /*1870*/  IADD3.X R5, PT, PT, R9, R5, R41, P0, P1 ;  /* 0x0000000509057210 */ /* 0x000fe200007e2429 */
[----:B------:R-:W-:Y:S01]  /*1880*/  VIADD R0, R4, -UR4 ;  /* 0x8000000404007c36 */ /* 0x000fe20008000000 */
[----:B---3--:R-:W-:-:S04]  /*1890*/  IADD3 R43, P2, P3, R12, R10, R43 ;  /* 0x0000000a0c2b7210 */ /* 0x008fc80007b5e02b */
[----:B------:R-:W-:Y:S02]  /*18a0*/  ISETP.GE.AND P0, PT, R0, 0xe00, PT ;  /* 0x00000e000000780c */ /* 0x000fe40003f06270 */
[----:B------:R-:W-:Y:S02]  /*18b0*/  IADD3.X R11, PT, PT, R13, R11, R5, P2, P3 ;  /* 0x0000000b0d0b7210 */ /* 0x000fe400017e6405 */
[----:B----4-:R-:W-:-:S04]  /*18c0*/  IADD3 R43, P1, P4, R16, R14, R43 ;  /* 0x0000000e102b7210 */ /* 0x010fc80007c3e02b */
[----:B-----5:R-:W-:Y:S02]  /*18d0*/  IADD3 R43, P2, PT, R18, R43, RZ ;  /* 0x0000002b122b7210 */ /* 0x020fe40007f5e0ff */
[----:B------:R-:W-:-:S05]  /*18e0*/  IADD3.X R15, PT, PT, R17, R15, R11, P1, P4 ;  /* 0x0000000f110f7210 */ /* 0x000fca0000fe840b */
[----:B------:R-:W-:Y:S01]  /*18f0*/  IMAD.X R41, R19, 0x1, R15, P2 ;  /* 0x0000000113297824 */ /* 0x000fe200010e060f */
[----:B------:R-:W-:Y:S06]  /*1900*/  @!P0 BRA `(.L_x_18) ;  /* 0x0000000800248947 */ /* 0x000fec0003800000 */
[----:B------:R-:W-:-:S06]  /*1910*/  UIADD3 UR4, UPT, UPT, UR4, 0xe00, URZ ;  /* 0x00000e0004047890 */ /* 0x000fcc000fffe0ff */
[----:B------:R-:W-:-:S13]  /*1920*/  ISETP.LT.AND P0, PT, R21, UR4, PT ;  /* 0x0000000415007c0c */ /* 0x000fda000bf01270 */
[----:B------:R-:W-:Y:S05]  /*1930*/  @!P0 BRA `(.L_x_19) ;  /* 0xfffffffc00a08947 */ /* 0x000fea000383ffff */
.L_x_17:
[----:B------:R-:W-:-:S13]  /*1940*/  ISETP.LE.AND P0, PT, R4, UR4, PT ;  /* 0x0000000404007c0c */ /* 0x000fda000bf03270 */
[----:B------:R-:W-:Y:S05]  /*1950*/  @P0 BRA `(.L_x_18) ;  /* 0x0000000800100947 */ /* 0x000fea0003800000 */
[----:B------:R-:W-:Y:S01]  /*1960*/  VIADD R0, R4, -UR4 ;  /* 0x8000000404007c36 */ /* 0x000fe20008000000 */
[----:B------:R-:W-:Y:S04]  /*1970*/  BSSY.RECONVERGENT B1, `(.L_x_18) ;  /* 0x0000082000017945 */ /* 0x000fe80003800200 */
[----:B------:R-:W-:-:S13]  /*1980*/  ISETP.GE.AND P0, PT, R39, R0, PT ;  /* 0x000000002700720c */ /* 0x000fda0003f06270 */
[----:B------:R-:W-:Y:S05]  /*1990*/  @P0 BRA `(.L_x_20) ;  /* 0x0000000400fc0947 */ /* 0x000fea0003800000 */
[----:B------:R-:W-:Y:S01]  /*19a0*/  LOP3.LUT R5, RZ, R39, RZ, 0x33, !PT ;  /* 0x00000027ff057212 */ /* 0x000fe200078e33ff */
[----:B------:R-:W-:Y:S01]  /*19b0*/  BSSY.RECONVERGENT B2, `(.L_x_21) ;  /* 0x0000015000027945 */ /* 0x000fe20003800200 */
[----:B------:R-:W-:Y:S02]  /*19c0*/  IMAD.MOV.U32 R45, RZ, RZ, R39 ;  /* 0x000000ffff2d7224 */ /* 0x000fe400078e0027 */
[----:B------:R-:W-:-:S04]  /*19d0*/  IADD3 R4, PT, PT, R4, -UR4, R5 ;  /* 0x8000000404047c10 */ /* 0x000fc8000fffe005 */
[C---:B------:R-:W-:Y:S02]  /*19e0*/  LOP3.LUT R5, R4.reuse, 0x600, RZ, 0xc0, !PT ;  /* 0x0000060004057812 */ /* 0x040fe400078ec0ff */
[----:B------:R-:W-:Y:S02]  /*19f0*/  ISETP.GE.U32.AND P1, PT, R4, 0x600, PT ;  /* 0x000006000400780c */ /* 0x000fe40003f26070 */
[----:B------:R-:W-:-:S13]  /*1a00*/  ISETP.NE.AND P0, PT, R5, 0x600, PT ;  /* 0x000006000500780c */ /* 0x000fda0003f05270 */
[----:B------:R-:W-:Y:S05]  /*1a10*/  @!P0 BRA `(.L_x_22) ;  /* 0x0000000000388947 */ /* 0x000fea0003800000 */
[----:B------:R-:W-:Y:S01]  /*1a20*/  LEA.HI R4, R4, 0x1, RZ, 0x17 ;  /* 0x0000000104047811 */ /* 0x000fe200078fb8ff */
[----:B------:R-:W-:Y:S02]  /*1a30*/  VIADD R7, R39, UR4 ;  /* 0x0000000427077c36 */ /* 0x000fe40008000000 */
[----:B------:R-:W-:Y:S01]  /*1a40*/  IMAD.MOV.U32 R45, RZ, RZ, R39 ;  /* 0x000000ffff2d7224 */ /* 0x000fe200078e0027 */
[----:B------:R-:W-:-:S05]  /*1a50*/  LOP3.LUT R4, R4, 0x3, RZ, 0xc0, !PT ;  /* 0x0000000304047812 */ /* 0x000fca00078ec0ff */
[----:B------:R-:W-:-:S07]  /*1a60*/  IMAD.MOV R6, RZ, RZ, -R4 ;  /* 0x000000ffff067224 */ /* 0x000fce00078e0a04 */
.L_x_23:
[----:B------:R-:W-:-:S06]  /*1a70*/  IMAD.WIDE.U32 R4, R7, 0x8, R2 ;  /* 0x0000000807047825 */ /* 0x000fcc00078e0002 */
[----:B------:R-:W2:Y:S01]  /*1a80*/  LDG.E.64.CONSTANT R4, desc[UR6][R4.64] ;  /* 0x0000000604047981 */ /* 0x000ea2000c1e9b00 */
[----:B------:R-:W-:Y:S02]  /*1a90*/  VIADD R6, R6, 0x1 ;  /* 0x0000000106067836 */ /* 0x000fe40000000000 */
[----:B------:R-:W-:Y:S02]  /*1aa0*/  VIADD R45, R45, 0x200 ;  /* 0x000002002d2d7836 */ /* 0x000fe40000000000 */
[----:B------:R-:W-:Y:S01]  /*1ab0*/  VIADD R7, R7, 0x200 ;  /* 0x0000020007077836 */ /* 0x000fe20000000000 */
[----:B------:R-:W-:Y:S02]  /*1ac0*/  ISETP.NE.AND P0, PT, R6, RZ, PT ;  /* 0x000000ff0600720c */ /* 0x000fe40003f05270 */
[----:B--2---:R-:W-:-:S05]  /*1ad0*/  IADD3 R43, P2, PT, R4, R43, RZ ;  /* 0x0000002b042b7210 */ /* 0x004fca0007f5e0ff */
[----:B------:R-:W-:-:S06]  /*1ae0*/  IMAD.X R41, R5, 0x1, R41, P2 ;  /* 0x0000000105297824 */ /* 0x000fcc00010e0629 */
[----:B------:R-:W-:Y:S05]  /*1af0*/  @P0 BRA `(.L_x_23) ;  /* 0xfffffffc00dc0947 */ /* 0x000fea000383ffff */
.L_x_22:
[----:B------:R-:W-:Y:S05]  /*1b00*/  BSYNC.RECONVERGENT B2 ;  /* 0x0000000000027941 */ /* 0x000fea0003800200 */
.L_x_21:
[----:B------:R-:W-:Y:S05]  /*1b10*/  @!P1 BRA `(.L_x_20) ;  /* 0x00000004009c9947 */ /* 0x000fea0003800000 */
[----:B------:R-:W0:Y:S01]  /*1b20*/  LDCU.64 UR8, c[0x0][0x380] ;  /* 0x00007000ff0877ac */ /* 0x000e220008000a00 */
[----:B------:R-:W-:Y:S01]  /*1b30*/  IMAD.IADD R7, R0, 0x1, -R45 ;  /* 0x0000000100077824 */ /* 0x000fe200078e0a2d */
[C---:B------:R-:W-:Y:S01]  /*1b40*/  IADD3 R4, P0, PT, R45.reuse, UR4, RZ ;  /* 0x000000042d047c10 */ /* 0x040fe2000ff1e0ff */
[----:B------:R-:W-:Y:S01]  /*1b50*/  BSSY.RECONVERGENT B2, `(.L_x_24) ;  /* 0x0000039000027945 */ /* 0x000fe20003800200 */
[----:B------:R-:W-:Y:S02]  /*1b60*/  VIADD R38, R45, UR4 ;  /* 0x000000042d267c36 */ /* 0x000fe40008000000 */
[----:B------:R-:W-:Y:S01]  /*1b70*/  ISETP.GT.AND P1, PT, R7, 0x1800, PT ;  /* 0x000018000700780c */ /* 0x000fe20003f24270 */
[----:B------:R-:W-:Y:S01]  /*1b80*/  IMAD.X R5, RZ, RZ, RZ, P0 ;  /* 0x000000ffff057224 */ /* 0x000fe200000e06ff */
[----:B0-----:R-:W-:-:S04]  /*1b90*/  LEA R6, P0, R4, UR8, 0x3 ;  /* 0x0000000804067c11 */ /* 0x001fc8000f8018ff */
[----:B------:R-:W-:Y:S02]  /*1ba0*/  LEA.HI.X R4, R4, UR9, R5, 0x3, P0 ;  /* 0x0000000904047c11 */ /* 0x000fe400080f1c05 */
[----:B------:R-:W-:-:S05]  /*1bb0*/  IADD3 R6, P0, PT, R6, 0x2000, RZ ;  /* 0x0000200006067810 */ /* 0x000fca0007f1e0ff */
[----:B------:R-:W-:Y:S01]  /*1bc0*/  IMAD.X R7, RZ, RZ, R4, P0 ;  /* 0x000000ffff077224 */ /* 0x000fe200000e0604 */
[----:B------:R-:W-:Y:S01]  /*1bd0*/  PLOP3.LUT P0, PT, PT, PT, PT, 0x80, 0x8 ;  /* 0x000000000008781c */ /* 0x000fe20003f0f070 */
[----:B------:R-:W-:-:S12]  /*1be0*/  @!P1 BRA `(.L_x_25) ;  /* 0x0000000000bc9947 */ /* 0x000fd80003800000 */
[----:B------:R-:W-:Y:S01]  /*1bf0*/  PLOP3.LUT P0, PT, PT, PT, PT, 0x8, 0x80 ;  /* 0x000000000080781c */ /* 0x000fe20003f0e170 */
[----:B------:R-:W-:-:S12]  /*1c00*/  VIADD R40, R0, 0xffffe800 ;  /* 0xffffe80000287836 */ /* 0x000fd80000000000 */
.L_x_26:
[C-C-:B------:R-:W-:Y:S01]  /*1c10*/  IMAD.WIDE.U32 R8, R38.reuse, 0x8, R2.reuse ;  /* 0x0000000826087825 */ /* 0x140fe200078e0002 */
[----:B------:R-:W2:Y:S03]  /*1c20*/  LDG.E.64.CONSTANT R4, desc[UR6][R6.64+-0x1000] ;  /* 0xfff0000606047981 */ /* 0x000ea6000c1e9b00 */
[----:B------:R-:W-:Y:S01]  /*1c30*/  VIADD R25, R38, 0x800 ;  /* 0x0000080026197836 */ /* 0x000fe20000000000 */
[----:B------:R-:W3:Y:S04]  /*1c40*/  LDG.E.64.CONSTANT R10, desc[UR6][R6.64] ;  /* 0x00000006060a7981 */ /* 0x000ee8000c1e9b00 */
[----:B------:R-:W2:Y:S01]  /*1c50*/  LDG.E.64.CONSTANT R8, desc[UR6][R8.64] ;  /* 0x0000000608087981 */ /* 0x000ea2000c1e9b00 */
[----:B------:R-:W-:-:S03]  /*1c60*/  IMAD.WIDE.U32 R24, R25, 0x8, R2 ;  /* 0x0000000819187825 */ /* 0x000fc600078e0002 */
[----:B------:R-:W3:Y:S01]  /*1c70*/  LDG.E.64.CONSTANT R26, desc[UR6][R6.64+0x1000] ;  /* 0x00100006061a7981 */ /* 0x000ee2000c1e9b00 */
[----:B------:R-:W-:-:S03]  /*1c80*/  VIADD R17, R38, 0x1000 ;  /* 0x0000100026117836 */ /* 0x000fc60000000000 */
[----:B------:R-:W4:Y:S01]  /*1c90*/  LDG.E.64.CONSTANT R22, desc[UR6][R6.64+0x3000] ;  /* 0x0030000606167981 */ /* 0x000f22000c1e9b00 */
[----:B------:R-:W-:-:S03]  /*1ca0*/  IMAD.WIDE.U32 R16, R17, 0x8, R2 ;  /* 0x0000000811107825 */ /* 0x000fc600078e0002 */
[----:B------:R-:W4:Y:S04]  /*1cb0*/  LDG.E.64.CONSTANT R24, desc[UR6][R24.64] ;  /* 0x0000000618187981 */ /* 0x000f28000c1e9b00 */
[----:B------:R-:W5:Y:S04]  /*1cc0*/  LDG.E.64.CONSTANT R20, desc[UR6][R6.64+0x4000] ;  /* 0x0040000606147981 */ /* 0x000f68000c1e9b00 */
[----:B------:R-:W5:Y:S04]  /*1cd0*/  LDG.E.64.CONSTANT R18, desc[UR6][R6.64+0x5000] ;  /* 0x0050000606127981 */ /* 0x000f68000c1e9b00 */
[----:B------:R-:W5:Y:S04]  /*1ce0*/  LDG.E.64.CONSTANT R14, desc[UR6][R6.64+0x7000] ;  /* 0x00700006060e7981 */ /* 0x000f68000c1e9b00 */
[----:B------:R-:W5:Y:S01]  /*1cf0*/  LDG.E.64.CONSTANT R16, desc[UR6][R16.64] ;  /* 0x0000000610107981 */ /* 0x000f62000c1e9b00 */
[----:B------:R-:W-:-:S03]  /*1d00*/  VIADD R33, R38, 0x1800 ;  /* 0x0000180026217836 */ /* 0x000fc60000000000 */
[----:B------:R-:W5:Y:S04]  /*1d10*/  LDG.E.64.CONSTANT R12, desc[UR6][R6.64+0x8000] ;  /* 0x00800006060c7981 */ /* 0x000f68000c1e9b00 */
[----:B------:R-:W5:Y:S01]  /*1d20*/  LDG.E.64.CONSTANT R28, desc[UR6][R6.64+0x9000] ;  /* 0x00900006061c7981 */ /* 0x000f62000c1e9b00 */
[----:B------:R-:W-:-:S03]  /*1d30*/  IMAD.WIDE.U32 R32, R33, 0x8, R2 ;  /* 0x0000000821207825 */ /* 0x000fc600078e0002 */
[----:B------:R-:W5:Y:S04]  /*1d40*/  LDG.E.64.CONSTANT R30, desc[UR6][R6.64+0xb000] ;  /* 0x00b00006061e7981 */ /* 0x000f68000c1e9b00 */
[----:B------:R-:W5:Y:S04]  /*1d50*/  LDG.E.64.CONSTANT R32, desc[UR6][R32.64] ;  /* 0x0000000620207981 */ /* 0x000f68000c1e9b00 */
[----:B------:R-:W5:Y:S04]  /*1d60*/  LDG.E.64.CONSTANT R34, desc[UR6][R6.64+0xc000] ;  /* 0x00c0000606227981 */ /* 0x000f68000c1e9b00 */
[----:B------:R0:W5:Y:S01]  /*1d70*/  LDG.E.64.CONSTANT R36, desc[UR6][R6.64+0xd000] ;  /* 0x00d0000606247981 */ /* 0x000162000c1e9b00 */
[----:B------:R-:W-:-:S02]  /*1d80*/  VIADD R45, R45, 0x2000 ;  /* 0x000020002d2d7836 */ /* 0x000fc40000000000 */
[----:B------:R-:W-:Y:S01]  /*1d90*/  VIADD R38, R38, 0x2000 ;  /* 0x0000200026267836 */ /* 0x000fe20000000000 */
[----:B0-----:R-:W-:-:S05]  /*1da0*/  IADD3 R6, P6, PT, R6, 0x10000, RZ ;  /* 0x0001000006067810 */ /* 0x001fca0007fde0ff */
[----:B------:R-:W-:Y:S01]  /*1db0*/  IMAD.X R7, RZ, RZ, R7, P6 ;  /* 0x000000ffff077224 */ /* 0x000fe200030e0607 */
[----:B--2---:R-:W-:-:S04]  /*1dc0*/  IADD3 R43, P1, P2, R4, R8, R43 ;  /* 0x00000008042b7210 */ /* 0x004fc80007a3e02b */
[----:B---3--:R-:W-:Y:S02]  /*1dd0*/  IADD3 R43, P3, P4, R26, R10, R43 ;  /* 0x0000000a1a2b7210 */ /* 0x008fe40007c7e02b */
[----:B------:R-:W-:-:S04]  /*1de0*/  IADD3.X R5, PT, PT, R5, R9, R41, P1, P2 ;  /* 0x0000000905057210 */ /* 0x000fc80000fe4429 */
[----:B------:R-:W-:Y:S02]  /*1df0*/  IADD3.X R11, PT, PT, R27, R11, R5, P3, P4 ;  /* 0x0000000b1b0b7210 */ /* 0x000fe40001fe8405 */
[----:B----4-:R-:W-:-:S04]  /*1e00*/  IADD3 R43, P1, P2, R22, R24, R43 ;  /* 0x00000018162b7210 */ /* 0x010fc80007a3e02b */
[----:B------:R-:W-:Y:S02]  /*1e10*/  IADD3.X R23, PT, PT, R23, R25, R11, P1, P2 ;  /* 0x0000001917177210 */ /* 0x000fe40000fe440b */
[----:B-----5:R-:W-:-:S04]  /*1e20*/  IADD3 R43, P3, P4, R18, R20, R43 ;  /* 0x00000014122b7210 */ /* 0x020fc80007c7e02b */
[----:B------:R-:W-:Y:S02]  /*1e30*/  IADD3.X R19, PT, PT, R19, R21, R23, P3, P4 ;  /* 0x0000001513137210 */ /* 0x000fe40001fe8417 */
[----:B------:R-:W-:-:S04]  /*1e40*/  IADD3 R43, P1, P2, R14, R16, R43 ;  /* 0x000000100e2b7210 */ /* 0x000fc80007a3e02b */
[----:B------:R-:W-:Y:S02]  /*1e50*/  IADD3.X R15, PT, PT, R15, R17, R19, P1, P2 ;  /* 0x000000110f0f7210 */ /* 0x000fe40000fe4413 */
[----:B------:R-:W-:-:S04]  /*1e60*/  IADD3 R43, P3, P4, R28, R12, R43 ;  /* 0x0000000c1c2b7210 */ /* 0x000fc80007c7e02b */
[----:B------:R-:W-:Y:S02]  /*1e70*/  IADD3.X R13, PT, PT, R29, R13, R15, P3, P4 ;  /* 0x0000000d1d0d7210 */ /* 0x000fe40001fe840f */
[----:B------:R-:W-:Y:S02]  /*1e80*/  ISETP.GE.AND P3, PT, R45, R40, PT ;  /* 0x000000282d00720c */ /* 0x000fe40003f66270 */
[----:B------:R-:W-:-:S04]  /*1e90*/  IADD3 R43, P2, P1, R30, R32, R43 ;  /* 0x000000201e2b7210 */ /* 0x000fc8000795e02b */
[----:B------:R-:W-:Y:S02]  /*1ea0*/  IADD3.X R31, PT, PT, R31, R33, R13, P2, P1 ;  /* 0x000000211f1f7210 */ /* 0x000fe400017e240d */
[----:B------:R-:W-:-:S04]  /*1eb0*/  IADD3 R43, P4, P5, R36, R34, R43 ;  /* 0x00000022242b7210 */ /* 0x000fc80007d9e02b */
[----:B------:R-:W-:Y:S01]  /*1ec0*/  IADD3.X R41, PT, PT, R37, R35, R31, P4, P5 ;  /* 0x0000002325297210 */ /* 0x000fe200027ea41f */
[----:B------:R-:W-:Y:S08]  /*1ed0*/  @!P3 BRA `(.L_x_26) ;  /* 0xfffffffc004cb947 */ /* 0x000ff0000383ffff */
.L_x_25:
[----:B------:R-:W-:Y:S05]  /*1ee0*/  BSYNC.RECONVERGENT B2 ;  /* 0x0000000000027941 */ /* 0x000fea0003800200 */
.L_x_24:
[----:B------:R-:W-:Y:S01]  /*1ef0*/  IMAD.IADD R4, R0, 0x1, -R45 ;  /* 0x0000000100047824 */ /* 0x000fe200078e0a2d */
[----:B------:R-:W-:Y:S04]  /*1f00*/  BSSY.RECONVERGENT B2, `(.L_x_27) ;  /* 0x000001d000027945 */ /* 0x000fe80003800200 */
[----:B------:R-:W-:-:S13]  /*1f10*/  ISETP.GT.AND P1, PT, R4, 0x800, PT ;  /* 0x000008000400780c */ /* 0x000fda0003f24270 */
[----:B------:R-:W-:Y:S05]  /*1f20*/  @!P1 BRA `(.L_x_28) ;  /* 0x0000000000689947 */ /* 0x000fea0003800000 */
[C-C-:B------:R-:W-:Y:S01]  /*1f30*/  IMAD.WIDE.U32 R10, R38.reuse, 0x8, R2.reuse ;  /* 0x00000008260a7825 */ /* 0x140fe200078e0002 */
[----:B------:R-:W2:Y:S03]  /*1f40*/  LDG.E.64.CONSTANT R12, desc[UR6][R6.64+-0x1000] ;  /* 0xfff00006060c7981 */ /* 0x000ea6000c1e9b00 */
[----:B------:R-:W-:Y:S01]  /*1f50*/  VIADD R19, R38, 0x800 ;  /* 0x0000080026137836 */ /* 0x000fe20000000000 */
[----:B------:R-:W3:Y:S04]  /*1f60*/  LDG.E.64.CONSTANT R14, desc[UR6][R6.64] ;  /* 0x00000006060e7981 */ /* 0x000ee8000c1e9b00 */
[----:B------:R-:W2:Y:S01]  /*1f70*/  LDG.E.64.CONSTANT R10, desc[UR6][R10.64] ;  /* 0x000000060a0a7981 */ /* 0x000ea2000c1e9b00 */
[----:B------:R-:W-:-:S03]  /*1f80*/  IMAD.WIDE.U32 R18, R19, 0x8, R2 ;  /* 0x0000000813127825 */ /* 0x000fc600078e0002 */
[----:B------:R-:W3:Y:S04]  /*1f90*/  LDG.E.64.CONSTANT R16, desc[UR6][R6.64+0x1000] ;  /* 0x0010000606107981 */ /* 0x000ee8000c1e9b00 */
[----:B------:R-:W4:Y:S04]  /*1fa0*/  LDG.E.64.CONSTANT R20, desc[UR6][R6.64+0x3000] ;  /* 0x0030000606147981 */ /* 0x000f28000c1e9b00 */
[----:B------:R-:W4:Y:S04]  /*1fb0*/  LDG.E.64.CONSTANT R18, desc[UR6][R18.64] ;  /* 0x0000000612127981 */ /* 0x000f28000c1e9b00 */
[----:B------:R-:W5:Y:S04]  /*1fc0*/  LDG.E.64.CONSTANT R4, desc[UR6][R6.64+0x4000] ;  /* 0x0040000606047981 */ /* 0x000f68000c1e9b00 */
[----:B------:R-:W5:Y:S01]  /*1fd0*/  LDG.E.64.CONSTANT R8, desc[UR6][R6.64+0x5000] ;  /* 0x0050000606087981 */ /* 0x000f62000c1e9b00 */
[----:B------:R-:W-:-:S02]  /*1fe0*/  VIADD R45, R45, 0x1000 ;  /* 0x000010002d2d7836 */ /* 0x000fc40000000000 */
[----:B------:R-:W-:Y:S01]  /*1ff0*/  VIADD R38, R38, 0x1000 ;  /* 0x0000100026267836 */ /* 0x000fe20000000000 */
[----:B--2---:R-:W-:-:S04]  /*2000*/  IADD3 R43, P0, P1, R12, R10, R43 ;  /* 0x0000000a0c2b7210 */ /* 0x004fc8000791e02b */
[----:B------:R-:W-:Y:S02]  /*2010*/  IADD3.X R13, PT, PT, R13, R11, R41, P0, P1 ;  /* 0x0000000b0d0d7210 */ /* 0x000fe400007e2429 */
[----:B---3--:R-:W-:Y:S02]  /*2020*/  IADD3 R43, P0, P1, R16, R14, R43 ;  /* 0x0000000e102b7210 */ /* 0x008fe4000791e02b */
[----:B------:R-:W-:Y:S02]  /*2030*/  IADD3 R10, P3, PT, R6, 0x8000, RZ ;  /* 0x00008000060a7810 */ /* 0x000fe40007f7e0ff */
[----:B------:R-:W-:Y:S02]  /*2040*/  IADD3.X R15, PT, PT, R17, R15, R13, P0, P1 ;  /* 0x0000000f110f7210 */ /* 0x000fe400007e240d */
[----:B----4-:R-:W-:Y:S01]  /*2050*/  IADD3 R43, P0, P1, R20, R18, R43 ;  /* 0x00000012142b7210 */ /* 0x010fe2000791e02b */
[----:B------:R-:W-:-:S03]  /*2060*/  IMAD.X R11, RZ, RZ, R7, P3 ;  /* 0x000000ffff0b7224 */ /* 0x000fc600018e0607 */
[----:B------:R-:W-:Y:S02]  /*2070*/  IADD3.X R21, PT, PT, R21, R19, R15, P0, P1 ;  /* 0x0000001315157210 */ /* 0x000fe400007e240f */
[----:B-----5:R-:W-:Y:S01]  /*2080*/  IADD3 R43, P1, P2, R8, R4, R43 ;  /* 0x00000004082b7210 */ /* 0x020fe20007a3e02b */
[----:B------:R-:W-:Y:S01]  /*2090*/  IMAD.MOV.U32 R6, RZ, RZ, R10 ;  /* 0x000000ffff067224 */ /* 0x000fe200078e000a */
[----:B------:R-:W-:Y:S01]  /*20a0*/  PLOP3.LUT P0, PT, PT, PT, PT, 0x8, 0x80 ;  /* 0x000000000080781c */ /* 0x000fe20003f0e170 */
[----:B------:R-:W-:Y:S01]  /*20b0*/  IMAD.MOV.U32 R7, RZ, RZ, R11 ;  /* 0x000000ffff077224 */ /* 0x000fe200078e000b */
[----:B------:R-:W-:-:S11]  /*20c0*/  IADD3.X R41, PT, PT, R9, R5, R21, P1, P2 ;  /* 0x0000000509297210 */ /* 0x000fd60000fe4415 */
.L_x_28:
[----:B------:R-:W-:Y:S05]  /*20d0*/  BSYNC.RECONVERGENT B2 ;  /* 0x0000000000027941 */ /* 0x000fea0003800200 */
.L_x_27:
[----:B------:R-:W-:-:S13]  /*20e0*/  ISETP.LT.OR P0, PT, R45, R0, P0 ;  /* 0x000000002d00720c */ /* 0x000fda0000701670 */
[----:B------:R-:W-:Y:S05]  /*20f0*/  @!P0 BRA `(.L_x_20) ;  /* 0x0000000000248947 */ /* 0x000fea0003800000 */
[----:B------:R-:W-:Y:S01]  /*2100*/  IMAD.WIDE.U32 R2, R38, 0x8, R2 ;  /* 0x0000000826027825 */ /* 0x000fe200078e0002 */
[----:B------:R-:W2:Y:S04]  /*2110*/  LDG.E.64.CONSTANT R4, desc[UR6][R6.64+-0x1000] ;  /* 0xfff0000606047981 */ /* 0x000ea8000c1e9b00 */
[----:B------:R-:W3:Y:S04]  /*2120*/  LDG.E.64.CONSTANT R8, desc[UR6][R6.64] ;  /* 0x0000000606087981 */ /* 0x000ee8000c1e9b00 */
[----:B------:R-:W2:Y:S04]  /*2130*/  LDG.E.64.CONSTANT R2, desc[UR6][R2.64] ;  /* 0x0000000602027981 */ /* 0x000ea8000c1e9b00 */
[----:B------:R-:W3:Y:S01]  /*2140*/  LDG.E.64.CONSTANT R10, desc[UR6][R6.64+0x1000] ;  /* 0x00100006060a7981 */ /* 0x000ee2000c1e9b00 */
[----:B--2---:R-:W-:-:S04]  /*2150*/  IADD3 R43, P0, P1, R4, R2, R43 ;  /* 0x00000002042b7210 */ /* 0x004fc8000791e02b */
[----:B---3--:R-:W-:Y:S02]  /*2160*/  IADD3 R43, P2, P3, R10, R8, R43 ;  /* 0x000000080a2b7210 */ /* 0x008fe40007b5e02b */
[----:B------:R-:W-:-:S04]  /*2170*/  IADD3.X R41, PT, PT, R5, R3, R41, P0, P1 ;  /* 0x0000000305297210 */ /* 0x000fc800007e2429 */
[----:B------:R-:W-:-:S07]  /*2180*/  IADD3.X R41, PT, PT, R11, R9, R41, P2, P3 ;  /* 0x000000090b297210 */ /* 0x000fce00017e6429 */
.L_x_20:
[----:B------:R-:W-:Y:S05]  /*2190*/  BSYNC.RECONVERGENT B1 ;  /* 0x0000000000017941 */ /* 0x000fea0003800200 */
.L_x_18:
[----:B------:R-:W0:Y:S01]  /*21a0*/  S2R R6, SR_LANEID ;  /* 0x0000000000067919 */ /* 0x000e220000000000 */
[----:B------:R-:W1:Y:S04]  /*21b0*/  SHFL.DOWN PT, R0, R43, 0x1, 0x1f ;  /* 0x08201f002b007f89 */ /* 0x000e6800000e0000 */
[----:B------:R-:W2:Y:S01]  /*21c0*/  SHFL.DOWN PT, R2, R41, 0x1, 0x1f ;  /* 0x08201f0029027f89 */ /* 0x000ea200000e0000 */
[C---:B0-----:R-:W-:Y:S02]  /*21d0*/  ISETP.GT.AND P0, PT, R6.reuse, 0x1e, PT ;  /* 0x0000001e0600780c */ /* 0x041fe40003f04270 */
[----:B------:R-:W-:Y:S02]  /*21e0*/  ISETP.GT.AND P1, PT, R6, 0x1d, PT ;  /* 0x0000001d0600780c */ /* 0x000fe40003f24270 */
[----:B-1----:R-:W-:-:S02]  /*21f0*/  SEL R0, R0, RZ, !P0 ;  /* 0x000000ff00007207 */ /* 0x002fc40004000000 */
[----:B--2---:R-:W-:Y:S02]  /*2200*/  SEL R2, R2, RZ, !P0 ;  /* 0x000000ff02027207 */ /* 0x004fe40004000000 */
[----:B------:R-:W-:Y:S02]  /*2210*/  IADD3 R7, P0, PT, R43, R0, RZ ;  /* 0x000000002b077210 */ /* 0x000fe40007f1e0ff */
[----:B------:R-:W-:-:S03]  /*2220*/  ISETP.NE.AND P2, PT, R6, RZ, PT ;  /* 0x000000ff0600720c */ /* 0x000fc60003f45270 */
[----:B------:R-:W-:Y:S01]  /*2230*/  IMAD.X R9, R41, 0x1, R2, P0 ;  /* 0x0000000129097824 */ /* 0x000fe200000e0602 */
[----:B------:R-:W0:Y:S04]  /*2240*/  SHFL.DOWN PT, R0, R7, 0x2, 0x1f ;  /* 0x08401f0007007f89 */ /* 0x000e2800000e0000 */
[----:B------:R-:W1:Y:S05]  /*2250*/  SHFL.DOWN PT, R2, R9, 0x2, 0x1f ;  /* 0x08401f0009027f89 */ /* 0x000e6a00000e0000 */
[----:B------:R-:W2:Y:S01]  /*2260*/  @!P2 S2R R11, SR_CgaCtaId ;  /* 0x00000000000ba919 */ /* 0x000ea20000008800 */
        /* <DEDUP_REMOVED lines=12> */
[----:B------:R-:W-:-:S05]  /*2330*/  IMAD.X R9, R2, 0x1, R5, P0 ;  /* 0x0000000102097824 */ /* 0x000fca00000e0605 */
[----:B------:R-:W1:Y:S01]  /*2340*/  SHFL.DOWN PT, R2, R9, 0x8, 0x1f ;  /* 0x09001f0009027f89 */ /* 0x000e6200000e0000 */
[----:B0-----:R-:W-:-:S04]  /*2350*/  SEL R0, R0, RZ, !P1 ;  /* 0x000000ff00007207 */ /* 0x001fc80004800000 */
[----:B------:R-:W-:Y:S02]  /*2360*/  IADD3 R5, P0, PT, R0, R7, RZ ;  /* 0x0000000700057210 */ /* 0x000fe40007f1e0ff */
[----:B-1----:R-:W-:-:S03]  /*2370*/  SEL R2, R2, RZ, !P1 ;  /* 0x000000ff02027207 */ /* 0x002fc60004800000 */
[----:B------:R-:W0:Y:S01]  /*2380*/  SHFL.DOWN PT, R0, R5, 0x10, 0x1f ;  /* 0x0a001f0005007f89 */ /* 0x000e2200000e0000 */
[----:B------:R-:W-:Y:S02]  /*2390*/  ISETP.GT.AND P1, PT, R6, 0xf, PT ;  /* 0x0000000f0600780c */ /* 0x000fe40003f24270 */
[----:B------:R-:W-:Y:S01]  /*23a0*/  @!P2 SHF.R.U32.HI R6, RZ, 0x2, R39 ;  /* 0x00000002ff06a819 */ /* 0x000fe20000011627 */
[----:B------:R-:W-:Y:S01]  /*23b0*/  IMAD.X R4, R2, 0x1, R9, P0 ;  /* 0x0000000102047824 */ /* 0x000fe200000e0609 */
[----:B------:R-:W-:Y:S02]  /*23c0*/  @!P2 MOV R2, 0x400 ;  /* 0x000004000002a802 */ /* 0x000fe40000000f00 */
[----:B------:R-:W-:Y:S02]  /*23d0*/  @!P2 LOP3.LUT R6, R6, 0xf8, RZ, 0xc0, !PT ;  /* 0x000000f80606a812 */ /* 0x000fe400078ec0ff */
[----:B------:R-:W1:Y:S01]  /*23e0*/  SHFL.DOWN PT, R3, R4, 0x10, 0x1f ;  /* 0x0a001f0004037f89 */ /* 0x000e6200000e0000 */
[----:B--2---:R-:W-:-:S05]  /*23f0*/  @!P2 LEA R11, R11, R2, 0x18 ;  /* 0x000000020b0ba211 */ /* 0x004fca00078ec0ff */
[----:B------:R-:W-:Y:S01]  /*2400*/  @!P2 IMAD.IADD R11, R6, 0x1, R11 ;  /* 0x00000001060ba824 */ /* 0x000fe200078e020b */
[----:B0-----:R-:W-:-:S04]  /*2410*/  SEL R0, R0, RZ, !P1 ;  /* 0x000000ff00007207 */ /* 0x001fc80004800000 */
[----:B------:R-:W-:Y:S02]  /*2420*/  IADD3 R2, P0, PT, R0, R5, RZ ;  /* 0x0000000500027210 */ /* 0x000fe40007f1e0ff */
[----:B-1----:R-:W-:-:S05]  /*2430*/  SEL R3, R3, RZ, !P1 ;  /* 0x000000ff03037207 */ /* 0x002fca0004800000 */
[----:B------:R-:W-:Y:S01]  /*2440*/  IMAD.X R3, R3, 0x1, R4, P0 ;  /* 0x0000000103037824 */ /* 0x000fe200000e0604 */
[----:B------:R-:W-:-:S04]  /*2450*/  ISETP.NE.AND P0, PT, R39, RZ, PT ;  /* 0x000000ff2700720c */ /* 0x000fc80003f05270 */
[----:B------:R0:W-:Y:S01]  /*2460*/  @!P2 STS.64 [R11+0x10], R2 ;  /* 0x000010020b00a388 */ /* 0x0001e20000000a00 */
[----:B------:R-:W-:Y:S08]  /*2470*/  BAR.SYNC.DEFER_BLOCKING 0x0 ;  /* 0x0000000000007b1d */ /* 0x000ff00000010000 */
[----:B------:R-:W-:Y:S05]  /*2480*/  @P0 BRA `(.L_x_16) ;  /* 0x00000000006c0947 */ /* 0x000fea0003800000 */
[----:B------:R-:W1:Y:S01]  /*2490*/  S2UR UR5, SR_CgaCtaId ;  /* 0x00000000000579c3 */ /* 0x000e620000008800 */
[----:B------:R-:W-:Y:S02]  /*24a0*/  UMOV UR4, 0x400 ;  /* 0x0000040000047882 */ /* 0x000fe40000000000 */
[----:B-1----:R-:W-:-:S09]  /*24b0*/  ULEA UR4, UR5, UR4, 0x18 ;  /* 0x0000000405047291 */ /* 0x002fd2000f8ec0ff */
[----:B------:R-:W-:Y:S04]  /*24c0*/  LDS.64 R32, [UR4+0x18] ;  /* 0x00001804ff207984 */ /* 0x000fe80008000a00 */
[----:B------:R-:W1:Y:S04]  /*24d0*/  LDS.128 R28, [UR4+0x20] ;  /* 0x00002004ff1c7984 */ /* 0x000e680008000c00 */
[----:B------:R-:W2:Y:S04]  /*24e0*/  LDS.128 R24, [UR4+0x30] ;  /* 0x00003004ff187984 */ /* 0x000ea80008000c00 */
[----:B------:R-:W3:Y:S04]  /*24f0*/  LDS.128 R20, [UR4+0x40] ;  /* 0x00004004ff147984 */ /* 0x000ee80008000c00 */
[----:B------:R-:W4:Y:S04]  /*2500*/  LDS.128 R16, [UR4+0x50] ;  /* 0x00005004ff107984 */ /* 0x000f280008000c00 */
[----:B------:R-:W5:Y:S04]  /*2510*/  LDS.128 R12, [UR4+0x60] ;  /* 0x00006004ff0c7984 */ /* 0x000f680008000c00 */
[----:B0-----:R-:W0:Y:S04]  /*2520*/  LDS.128 R8, [UR4+0x70] ;  /* 0x00007004ff087984 */ /* 0x001e280008000c00 */
[----:B------:R-:W0:Y:S01]  /*2530*/  LDS.128 R4, [UR4+0x80] ;  /* 0x00008004ff047984 */ /* 0x000e220008000c00 */
[----:B-1----:R-:W-:-:S04]  /*2540*/  IADD3 R35, P1, P2, R28, R32, R2 ;  /* 0x000000201c237210 */ /* 0x002fc80007a3e002 */
[----:B--2---:R-:W-:Y:S02]  /*2550*/  IADD3 R35, P3, P4, R24, R35, R30 ;  /* 0x0000002318237210 */ /* 0x004fe40007c7e01e */
[----:B------:R-:W-:Y:S02]  /*2560*/  IADD3.X R29, PT, PT, R29, R33, R3, P1, P2 ;  /* 0x000000211d1d7210 */ /* 0x000fe40000fe4403 */
[----:B---3--:R-:W-:Y:S02]  /*2570*/  IADD3 R3, P1, P2, R20, R35, R26 ;  /* 0x0000002314037210 */ /* 0x008fe40007a3e01a */
[----:B------:R-:W-:Y:S02]  /*2580*/  IADD3.X R25, PT, PT, R25, R29, R31, P3, P4 ;  /* 0x0000001d19197210 */ /* 0x000fe40001fe841f */
[----:B----4-:R-:W-:Y:S02]  /*2590*/  IADD3 R3, P3, P4, R16, R3, R22 ;  /* 0x0000000310037210 */ /* 0x010fe40007c7e016 */
[----:B------:R-:W-:-:S02]  /*25a0*/  IADD3.X R21, PT, PT, R21, R25, R27, P1, P2 ;  /* 0x0000001915157210 */ /* 0x000fc40000fe441b */
[----:B-----5:R-:W-:Y:S02]  /*25b0*/  IADD3 R3, P1, P2, R12, R3, R18 ;  /* 0x000000030c037210 */ /* 0x020fe40007a3e012 */
[----:B------:R-:W-:Y:S02]  /*25c0*/  IADD3.X R17, PT, PT, R17, R21, R23, P3, P4 ;  /* 0x0000001511117210 */ /* 0x000fe40001fe8417 */
[----:B0-----:R-:W-:Y:S02]  /*25d0*/  IADD3 R3, P3, P4, R8, R3, R14 ;  /* 0x0000000308037210 */ /* 0x001fe40007c7e00e */
[----:B------:R-:W-:Y:S02]  /*25e0*/  IADD3.X R13, PT, PT, R13, R17, R19, P1, P2 ;  /* 0x000000110d0d7210 */ /* 0x000fe40000fe4413 */
[----:B------:R-:W-:Y:S02]  /*25f0*/  IADD3 R3, P1, P2, R4, R3, R10 ;  /* 0x0000000304037210 */ /* 0x000fe40007a3e00a */
[----:B------:R-:W-:-:S02]  /*2600*/  IADD3.X R9, PT, PT, R9, R13, R15, P3, P4 ;  /* 0x0000000d09097210 */ /* 0x000fc40001fe840f */
[----:B------:R-:W-:Y:S02]  /*2610*/  IADD3 R2, P3, PT, R3, R6, RZ ;  /* 0x0000000603027210 */ /* 0x000fe40007f7e0ff */
[----:B------:R-:W-:-:S05]  /*2620*/  IADD3.X R3, PT, PT, R5, R9, R11, P1, P2 ;  /* 0x0000000905037210 */ /* 0x000fca0000fe440b */
[----:B------:R-:W-:-:S07]  /*2630*/  IMAD.X R3, R3, 0x1, R7, P3 ;  /* 0x0000000103037824 */ /* 0x000fce00018e0607 */
.L_x_16:
[----:B------:R-:W-:Y:S05]  /*2640*/  BSYNC.RECONVERGENT B0 ;  /* 0x0000000000007941 */ /* 0x000fea0003800200 */
.L_x_1:
[----:B------:R-:W-:Y:S05]  /*2650*/  @P0 EXIT ;  /* 0x000000000000094d */ /* 0x000fea0003800000 */
[----:B------:R-:W0:Y:S01]  /*2660*/  LDCU.64 UR4, c[0x0][0x398] ;  /* 0x00007300ff0477ac */ /* 0x000e220008000a00 */
[----:B------:R-:W3:Y:S01]  /*2670*/  LDC.64 R4, c[0x0][0x388] ;  /* 0x0000e200ff047b82 */ /* 0x000ee20000000a00 */
[----:B012---:R-:W-:-:S04]  /*2680*/  IADD3 R2, P0, PT, R2, UR4, RZ ;  /* 0x0000000402027c10 */ /* 0x007fc8000ff1e0ff */
[----:B------:R-:W-:-:S05]  /*2690*/  IADD3.X R3, PT, PT, R3, UR5, RZ, P0, !PT ;  /* 0x0000000503037c10 */ /* 0x000fca00087fe4ff */
[----:B---3--:R-:W-:Y:S01]  /*26a0*/  STG.E.64 desc[UR6][R4.64], R2 ;  /* 0x0000000204007986 */ /* 0x008fe2000c101b06 */
[----:B------:R-:W-:Y:S05]  /*26b0*/  EXIT ;  /* 0x000000000000794d */ /* 0x000fea0003800000 */
.L_x_29:
[----:B------:R-:W-:-:S00]  /*26c0*/  BRA `(.L_x_29) ;  /* 0xfffffffc00fc7947 */ /* 0x000fc0000383ffff */
[----:B------:R-:W-:-:S00]  /*26d0*/  NOP ;  /* 0x0000000000007918 */ /* 0x000fc00000000000 */
        /* <DEDUP_REMOVED lines=10> */
.L_x_416:


//--------------------- .text._ZN3cub18CUB_300001_SM_10006detail6reduce18DeviceReduceKernelINS2_10policy_hubIxyN4cuda3std3__44plusIxEEE10Policy1000EN6thrust24THRUST_300001_SM_1000_NS10device_ptrIiEEyS9_xNS7_10__identityEEEvT0_PT3_T1_NS0_13GridEvenShareISK_EET2_T4_ --------------------------
	.section	.text._ZN3cub18CUB_300001_SM_10006detail6reduce18DeviceReduceKernelINS2_10policy_hubIxyN4cuda3std3__44plusIxEEE10Policy1000EN6thrust24THRUST_300001_SM_1000_NS10device_ptrIiEEyS9_xNS7_10__identityEEEvT0_PT3_T1_NS0_13GridEvenShareISK_EET2_T4_,"ax",@progbits
	.align	128
        .global         _ZN3cub18CUB_300001_SM_10006detail6reduce18DeviceReduceKernelINS2_10policy_hubIxyN4cuda3std3__44plusIxEEE10Policy1000EN6thrust24THRUST_300001_SM_1000_NS10device_ptrIiEEyS9_xNS7_10__identityEEEvT0_PT3_T1_NS0_13GridEvenShareISK_EET2_T4_
        .type           _ZN3cub18CUB_300001_SM_10006detail6reduce18DeviceReduceKernelINS2_10policy_hubIxyN4cuda3std3__44plusIxEEE10Policy1000EN6thrust24THRUST_300001_SM_1000_NS10device_ptrIiEEyS9_xNS7_10__identityEEEvT0_PT3_T1_NS0_13GridEvenShareISK_EET2_T4_,@function
        .size           _ZN3cub18CUB_300001_SM_10006detail6reduce18DeviceReduceKernelINS2_10policy_hubIxyN4cuda3std3__44plusIxEEE10Policy1000EN6thrust24THRUST_300001_SM_1000_NS10device_ptrIiEEyS9_xNS7_10__identityEEEvT0_PT3_T1_NS0_13GridEvenShareISK_EET2_T4_,(.L_x_417 - _ZN3cub18CUB_300001_SM_10006detail6reduce18DeviceReduceKernelINS2_10policy_hubIxyN4cuda3std3__44plusIxEEE10Policy1000EN6thrust24THRUST_300001_SM_1000_NS10device_ptrIiEEyS9_xNS7_10__identityEEEvT0_PT3_T1_NS0_13GridEvenShareISK_EET2_T4_)
        .other          _ZN3cub18CUB_300001_SM_10006detail6reduce18DeviceReduceKernelINS2_10policy_hubIxyN4cuda3std3__44plusIxEEE10Policy1000EN6thrust24THRUST_300001_SM_1000_NS10device_ptrIiEEyS9_xNS7_10__identityEEEvT0_PT3_T1_NS0_13GridEvenShareISK_EET2_T4_,@"STO_CUDA_ENTRY STV_DEFAULT"
_ZN3cub18CUB_300001_SM_10006detail6reduce18DeviceReduceKernelINS2_10policy_hubIxyN4cuda3std3__44plusIxEEE10Policy1000EN6thrust24THRUST_300001_SM_1000_NS10device_ptrIiEEyS9_xNS7_10__identityEEEvT0_PT3_T1_NS0_13GridEvenShareISK_EET2_T4_:
.text._ZN3cub18CUB_300001_SM_10006detail6reduce18DeviceReduceKernelINS2_10policy_hubIxyN4cuda3std3__44plusIxEEE10Policy1000EN6thrust24THRUST_300001_SM_1000_NS10device_ptrIiEEyS9_xNS7_10__identityEEEvT0_PT3_T1_NS0_13GridEvenShareISK_EET2_T4_:
[----:B------:R-:W-:Y:S08]  /*0000*/  LDC R1, c[0x0][0x37c] ;  /* 0x0000df00ff017b82 */ /* 0x000ff00000000800 */
[----:B------:R-:W0:Y:S01]  /*0010*/  S2UR UR18, SR_CTAID.X ;  /* 0x00000000001279c3 */ /* 0x000e220000002500 */
[----:B------:R-:W1:Y:S01]  /*0020*/  LDCU.64 UR4, c[0x0][0x3b8] ;  /* 0x00007700ff0477ac */ /* 0x000e620008000a00 */
[----:B------:R-:W-:Y:S01]  /*0030*/  BSSY.RECONVERGENT B0, `(.L_x_30) ;  /* 0x00002da000007945 */ /* 0x000fe20003800200 */
[----:B------:R-:W2:Y:S01]  /*0040*/  LDCU UR11, c[0x0][0x3c0] ;  /* 0x00007800ff0b77ac */ /* 0x000ea20008000800 */
[----:B------:R-:W3:Y:S01]  /*0050*/  LDCU.64 UR16, c[0x0][0x358] ;  /* 0x00006b00ff1077ac */ /* 0x000ee20008000a00 */
[----:B-1----:R-:W-:-:S02]  /*0060*/  IMAD.U32 R6, RZ, RZ, UR4 ;  /* 0x00000004ff067e24 */ /* 0x002fc4000f8e00ff */
[----:B------:R-:W-:Y:S01]  /*0070*/  IMAD.U32 R3, RZ, RZ, UR5 ;  /* 0x00000005ff037e24 */ /* 0x000fe2000f8e00ff */
[----:B--2---:R-:W-:Y:S02]  /*0080*/  UIMAD UR5, UR11, 0xe00, URZ ;  /* 0x00000e000b0578a4 */ /* 0x004fe4000f8e02ff */
[----:B0-----:R-:W-:Y:S02]  /*0090*/  UIMAD UR9, UR18, 0xe00, URZ ;  /* 0x00000e00120978a4 */ /* 0x001fe4000f8e02ff */
[----:B------:R-:W-:-:S04]  /*00a0*/  USHF.R.S32.HI UR4, URZ, 0x1f, UR5 ;  /* 0x0000001fff047899 */ /* 0x000fc80008011405 */
[----:B------:R-:W-:-:S04]  /*00b0*/  IADD3 R15, P1, PT, R6, -UR9, RZ ;  /* 0x80000009060f7c10 */ /* 0x000fc8000ff3e0ff */
[----:B------:R-:W-:Y:S02]  /*00c0*/  ISETP.GT.U32.AND P0, PT, R15, 0xdff, PT ;  /* 0x00000dff0f00780c */ /* 0x000fe40003f04070 */
[----:B------:R-:W-:-:S04]  /*00d0*/  IADD3.X R16, PT, PT, R3, -0x1, RZ, P1, !PT ;  /* 0xffffffff03107810 */ /* 0x000fc80000ffe4ff */
[----:B------:R-:W-:-:S13]  /*00e0*/  ISETP.GT.U32.AND.EX P0, PT, R16, RZ, PT, P0 ;  /* 0x000000ff1000720c */ /* 0x000fda0003f04100 */
[----:B---3--:R-:W-:Y:S05]  /*00f0*/  @P0 BRA `(.L_x_31) ;  /* 0x0000001400e40947 */ /* 0x008fea0003800000 */
[----:B------:R-:W0:Y:S01]  /*0100*/  S2R R7, SR_TID.X ;  /* 0x0000000000077919 */ /* 0x000e220000002100 */
[----:B------:R-:W-:Y:S01]  /*0110*/  VIADD R2, R6, -UR9 ;  /* 0x8000000906027c36 */ /* 0x000fe20008000000 */
[----:B------:R-:W-:Y:S01]  /*0120*/  BSSY.RECONVERGENT B1, `(.L_x_32) ;  /* 0x000000c000017945 */ /* 0x000fe20003800200 */
[----:B------:R-:W-:Y:S02]  /*0130*/  IMAD.MOV.U32 R0, RZ, RZ, RZ ;  /* 0x000000ffff007224 */ /* 0x000fe400078e00ff */
[----:B------:R-:W-:Y:S01]  /*0140*/  IMAD.MOV.U32 R3, RZ, RZ, RZ ;  /* 0x000000ffff037224 */ /* 0x000fe200078e00ff */
[----:B0-----:R-:W-:Y:S01]  /*0150*/  ISETP.GE.AND P0, PT, R7, R2, PT ;  /* 0x000000020700720c */ /* 0x001fe20003f06270 */
[----:B------:R-:W-:-:S12]  /*0160*/  IMAD.MOV.U32 R9, RZ, RZ, R7 ;  /* 0x000000ffff097224 */ /* 0x000fd800078e0007 */
[----:B------:R-:W-:Y:S05]  /*0170*/  @P0 BRA `(.L_x_33) ;  /* 0x0000000000180947 */ /* 0x000fea0003800000 */
[----:B------:R-:W0:Y:S01]  /*0180*/  LDC.64 R4, c[0x0][0x380] ;  /* 0x0000e000ff047b82 */ /* 0x000e220000000a00 */
[----:B------:R-:W-:-:S04]  /*0190*/  VIADD R3, R7, UR9 ;  /* 0x0000000907037c36 */ /* 0x000fc80008000000 */
[----:B0-----:R-:W-:-:S05]  /*01a0*/  IMAD.WIDE.U32 R4, R3, 0x4, R4 ;  /* 0x0000000403047825 */ /* 0x001fca00078e0004 */
[----:B------:R-:W2:Y:S01]  /*01b0*/  LDG.E R0, desc[UR16][R4.64] ;  /* 0x0000001004007981 */ /* 0x000ea2000c1e1900 */
[----:B------:R-:W-:Y:S01]  /*01c0*/  VIADD R9, R7, 0x200 ;  /* 0x0000020007097836 */ /* 0x000fe20000000000 */
[----:B--2---:R-:W-:-:S07]  /*01d0*/  SHF.R.S32.HI R3, RZ, 0x1f, R0 ;  /* 0x0000001fff037819 */ /* 0x004fce0000011400 */
.L_x_33:
[----:B------:R-:W-:Y:S05]  /*01e0*/  BSYNC.RECONVERGENT B1 ;  /* 0x0000000000017941 */ /* 0x000fea0003800200 */
.L_x_32:
[----:B------:R-:W-:Y:S01]  /*01f0*/  ISETP.GE.AND P0, PT, R9, R2, PT ;  /* 0x000000020900720c */ /* 0x000fe20003f06270 */
[----:B------:R-:W-:-:S12]  /*0200*/  BSSY.RECONVERGENT B1, `(.L_x_34) ;  /* 0x0000096000017945 */ /* 0x000fd80003800200 */
[----:B------:R-:W-:Y:S05]  /*0210*/  @P0 BRA `(.L_x_35) ;  /* 0x0000000800500947 */ /* 0x000fea0003800000 */
[----:B------:R-:W-:Y:S01]  /*0220*/  LOP3.LUT R5, RZ, R9, RZ, 0x33, !PT ;  /* 0x00000009ff057212 */ /* 0x000fe200078e33ff */
[----:B------:R-:W-:Y:S03]  /*0230*/  BSSY.RECONVERGENT B2, `(.L_x_36) ;  /* 0x0000047000027945 */ /* 0x000fe60003800200 */
[----:B------:R-:W-:-:S04]  /*0240*/  IADD3 R5, PT, PT, R6, -UR9, R5 ;  /* 0x8000000906057c10 */ /* 0x000fc8000fffe005 */
[C---:B------:R-:W-:Y:S02]  /*0250*/  ISETP.GE.U32.AND P1, PT, R5.reuse, 0x1e00, PT ;  /* 0x00001e000500780c */ /* 0x040fe40003f26070 */
[----:B------:R-:W-:-:S04]  /*0260*/  LEA.HI R6, R5, 0x1, RZ, 0x17 ;  /* 0x0000000105067811 */ /* 0x000fc800078fb8ff */
[----:B------:R-:W-:-:S04]  /*0270*/  LOP3.LUT R24, R6, 0xf, RZ, 0xc0, !PT ;  /* 0x0000000f06187812 */ /* 0x000fc800078ec0ff */
[----:B------:R-:W-:-:S03]  /*0280*/  ISETP.NE.AND P0, PT, R24, RZ, PT ;  /* 0x000000ff1800720c */ /* 0x000fc60003f05270 */
[----:B------:R-:W-:Y:S10]  /*0290*/  @!P1 BRA `(.L_x_37) ;  /* 0x0000000400009947 */ /* 0x000ff40003800000 */
[----:B------:R-:W0:Y:S01]  /*02a0*/  LDCU.64 UR4, c[0x0][0x380] ;  /* 0x00007000ff0477ac */ /* 0x000e220008000a00 */
[----:B------:R-:W-:Y:S01]  /*02b0*/  IMAD.WIDE.U32 R4, R9, 0x4, RZ ;  /* 0x0000000409047825 */ /* 0x000fe200078e00ff */
[----:B------:R-:W-:-:S03]  /*02c0*/  LOP3.LUT R8, R6, 0xfffff0, RZ, 0xc0, !PT ;  /* 0x00fffff006087812 */ /* 0x000fc600078ec0ff */
[----:B------:R-:W-:Y:S02]  /*02d0*/  IMAD.U32 R11, RZ, RZ, UR18 ;  /* 0x00000012ff0b7e24 */ /* 0x000fe4000f8e00ff */
[----:B------:R-:W-:Y:S02]  /*02e0*/  IMAD.MOV R8, RZ, RZ, -R8 ;  /* 0x000000ffff087224 */ /* 0x000fe400078e0a08 */
[----:B------:R-:W-:-:S03]  /*02f0*/  IMAD.WIDE.U32 R4, R11, 0x3800, R4 ;  /* 0x000038000b047825 */ /* 0x000fc600078e0004 */
[----:B0-----:R-:W-:-:S04]  /*0300*/  IADD3 R13, P1, PT, R4, UR4, RZ ;  /* 0x00000004040d7c10 */ /* 0x001fc8000ff3e0ff */
[----:B------:R-:W-:-:S04]  /*0310*/  IADD3 R13, P2, PT, R13, 0x4000, RZ ;  /* 0x000040000d0d7810 */ /* 0x000fc80007f5e0ff */
[----:B------:R-:W-:-:S09]  /*0320*/  IADD3.X R5, PT, PT, RZ, UR5, R5, P2, P1 ;  /* 0x00000005ff057c10 */ /* 0x000fd200097e2405 */
.L_x_38:
[----:B------:R-:W-:-:S05]  /*0330*/  IMAD.MOV.U32 R4, RZ, RZ, R13 ;  /* 0x000000ffff047224 */ /* 0x000fca00078e000d */
[----:B------:R-:W2:Y:S04]  /*0340*/  LDG.E R25, desc[UR16][R4.64+-0x4000] ;  /* 0xffc0001004197981 */ /* 0x000ea8000c1e1900 */
[----:B------:R-:W2:Y:S04]  /*0350*/  LDG.E R26, desc[UR16][R4.64+-0x3800] ;  /* 0xffc80010041a7981 */ /* 0x000ea8000c1e1900 */
[----:B------:R-:W3:Y:S04]  /*0360*/  LDG.E R23, desc[UR16][R4.64+-0x3000] ;  /* 0xffd0001004177981 */ /* 0x000ee8000c1e1900 */
[----:B------:R-:W3:Y:S04]  /*0370*/  LDG.E R22, desc[UR16][R4.64+-0x2800] ;  /* 0xffd8001004167981 */ /* 0x000ee8000c1e1900 */
[----:B------:R-:W4:Y:S04]  /*0380*/  LDG.E R20, desc[UR16][R4.64+-0x2000] ;  /* 0xffe0001004147981 */ /* 0x000f28000c1e1900 */
[----:B------:R-:W4:Y:S04]  /*0390*/  LDG.E R21, desc[UR16][R4.64+-0x1800] ;  /* 0xffe8001004157981 */ /* 0x000f28000c1e1900 */
[----:B------:R-:W5:Y:S04]  /*03a0*/  LDG.E R18, desc[UR16][R4.64+-0x1000] ;  /* 0xfff0001004127981 */ /* 0x000f68000c1e1900 */
        /* <DEDUP_REMOVED lines=8> */
[----:B------:R-:W5:Y:S01]  /*0430*/  LDG.E R11, desc[UR16][R4.64+0x3800] ;  /* 0x00380010040b7981 */ /* 0x000f62000c1e1900 */
[----:B------:R-:W-:-:S02]  /*0440*/  VIADD R8, R8, 0x10 ;  /* 0x0000001008087836 */ /* 0x000fc40000000000 */
[----:B------:R-:W-:Y:S01]  /*0450*/  VIADD R9, R9, 0x2000 ;  /* 0x0000200009097836 */ /* 0x000fe20000000000 */
[--C-:B--2---:R-:W-:Y:S02]  /*0460*/  IADD3 R27, P1, P2, R26, R0, R25.reuse ;  /* 0x000000001a1b7210 */ /* 0x104fe40007a3e019 */
[----:B------:R-:W-:Y:S02]  /*0470*/  SHF.R.S32.HI R0, RZ, 0x1f, R25 ;  /* 0x0000001fff007819 */ /* 0x000fe40000011419 */
[----:B------:R-:W-:-:S04]  /*0480*/  SHF.R.S32.HI R26, RZ, 0x1f, R26 ;  /* 0x0000001fff1a7819 */ /* 0x000fc8000001141a */
[----:B------:R-:W-:Y:S02]  /*0490*/  IADD3.X R26, PT, PT, R26, R3, R0, P1, P2 ;  /* 0x000000031a1a7210 */ /* 0x000fe40000fe4400 */
[--C-:B---3--:R-:W-:Y:S02]  /*04a0*/  IADD3 R0, P1, P2, R22, R27, R23.reuse ;  /* 0x0000001b16007210 */ /* 0x108fe40007a3e017 */
[----:B------:R-:W-:Y:S02]  /*04b0*/  SHF.R.S32.HI R23, RZ, 0x1f, R23 ;  /* 0x0000001fff177819 */ /* 0x000fe40000011417 */
[----:B------:R-:W-:-:S04]  /*04c0*/  SHF.R.S32.HI R22, RZ, 0x1f, R22 ;  /* 0x0000001fff167819 */ /* 0x000fc80000011416 */
[----:B------:R-:W-:Y:S02]  /*04d0*/  IADD3.X R22, PT, PT, R22, R26, R23, P1, P2 ;  /* 0x0000001a16167210 */ /* 0x000fe40000fe4417 */
[--C-:B----4-:R-:W-:Y:S02]  /*04e0*/  IADD3 R0, P1, P2, R21, R0, R20.reuse ;  /* 0x0000000015007210 */ /* 0x110fe40007a3e014 */
[----:B------:R-:W-:Y:S02]  /*04f0*/  SHF.R.S32.HI R20, RZ, 0x1f, R20 ;  /* 0x0000001fff147819 */ /* 0x000fe40000011414 */
[----:B------:R-:W-:-:S04]  /*0500*/  SHF.R.S32.HI R21, RZ, 0x1f, R21 ;  /* 0x0000001fff157819 */ /* 0x000fc80000011415 */
[----:B------:R-:W-:Y:S02]  /*0510*/  IADD3.X R20, PT, PT, R21, R22, R20, P1, P2 ;  /* 0x0000001615147210 */ /* 0x000fe40000fe4414 */
[--C-:B-----5:R-:W-:Y:S02]  /*0520*/  IADD3 R0, P1, P2, R19, R0, R18.reuse ;  /* 0x0000000013007210 */ /* 0x120fe40007a3e012 */
[----:B------:R-:W-:Y:S02]  /*0530*/  SHF.R.S32.HI R18, RZ, 0x1f, R18 ;  /* 0x0000001fff127819 */ /* 0x000fe40000011412 */
[----:B------:R-:W-:-:S04]  /*0540*/  SHF.R.S32.HI R19, RZ, 0x1f, R19 ;  /* 0x0000001fff137819 */ /* 0x000fc80000011413 */
[----:B------:R-:W-:Y:S02]  /*0550*/  IADD3.X R18, PT, PT, R19, R20, R18, P1, P2 ;  /* 0x0000001413127210 */ /* 0x000fe40000fe4412 */
[--C-:B------:R-:W-:Y:S02]  /*0560*/  IADD3 R0, P1, P2, R17, R0, R16.reuse ;  /* 0x0000000011007210 */ /* 0x100fe40007a3e010 */
[----:B------:R-:W-:Y:S02]  /*0570*/  SHF.R.S32.HI R16, RZ, 0x1f, R16 ;  /* 0x0000001fff107819 */ /* 0x000fe40000011410 */
[----:B------:R-:W-:-:S04]  /*0580*/  SHF.R.S32.HI R17, RZ, 0x1f, R17 ;  /* 0x0000001fff117819 */ /* 0x000fc80000011411 */
[----:B------:R-:W-:Y:S02]  /*0590*/  IADD3.X R16, PT, PT, R17, R18, R16, P1, P2 ;  /* 0x0000001211107210 */ /* 0x000fe40000fe4410 */
[--C-:B------:R-:W-:Y:S02]  /*05a0*/  IADD3 R0, P1, P2, R15, R0, R14.reuse ;  /* 0x000000000f007210 */ /* 0x100fe40007a3e00e */
[----:B------:R-:W-:Y:S02]  /*05b0*/  SHF.R.S32.HI R14, RZ, 0x1f, R14 ;  /* 0x0000001fff0e7819 */ /* 0x000fe4000001140e */
[----:B------:R-:W-:Y:S02]  /*05c0*/  SHF.R.S32.HI R15, RZ, 0x1f, R15 ;  /* 0x0000001fff0f7819 */ /* 0x000fe4000001140f */
[----:B------:R-:W-:Y:S02]  /*05d0*/  SHF.R.S32.HI R3, RZ, 0x1f, R10 ;  /* 0x0000001fff037819 */ /* 0x000fe4000001140a */
[----:B------:R-:W-:-:S02]  /*05e0*/  IADD3.X R14, PT, PT, R15, R16, R14, P1, P2 ;  /* 0x000000100f0e7210 */ /* 0x000fc40000fe440e */
[--C-:B------:R-:W-:Y:S02]  /*05f0*/  IADD3 R0, P1, P2, R13, R0, R12.reuse ;  /* 0x000000000d007210 */ /* 0x100fe40007a3e00c */
[----:B------:R-:W-:Y:S02]  /*0600*/  SHF.R.S32.HI R12, RZ, 0x1f, R12 ;  /* 0x0000001fff0c7819 */ /* 0x000fe4000001140c */
[----:B------:R-:W-:-:S04]  /*0610*/  SHF.R.S32.HI R13, RZ, 0x1f, R13 ;  /* 0x0000001fff0d7819 */ /* 0x000fc8000001140d */
[----:B------:R-:W-:Y:S02]  /*0620*/  IADD3.X R12, PT, PT, R13, R14, R12, P1, P2 ;  /* 0x0000000e0d0c7210 */ /* 0x000fe40000fe440c */
[----:B------:R-:W-:Y:S02]  /*0630*/  ISETP.NE.AND P1, PT, R8, RZ, PT ;  /* 0x000000ff0800720c */ /* 0x000fe40003f25270 */
[----:B------:R-:W-:Y:S02]  /*0640*/  IADD3 R13, P4, PT, R4, 0x8000, RZ ;  /* 0x00008000040d7810 */ /* 0x000fe40007f9e0ff */
[----:B------:R-:W-:Y:S02]  /*0650*/  IADD3 R0, P2, P3, R11, R0, R10 ;  /* 0x000000000b007210 */ /* 0x000fe40007b5e00a */
[----:B------:R-:W-:Y:S01]  /*0660*/  SHF.R.S32.HI R4, RZ, 0x1f, R11 ;  /* 0x0000001fff047819 */ /* 0x000fe2000001140b */
[----:B------:R-:W-:-:S03]  /*0670*/  IMAD.X R5, RZ, RZ, R5, P4 ;  /* 0x000000ffff057224 */ /* 0x000fc600020e0605 */
[----:B------:R-:W-:-:S03]  /*0680*/  IADD3.X R3, PT, PT, R4, R12, R3, P2, P3 ;  /* 0x0000000c04037210 */ /* 0x000fc600017e6403 */
[----:B------:R-:W-:Y:S05]  /*0690*/  @P1 BRA `(.L_x_38) ;  /* 0xfffffffc00241947 */ /* 0x000fea000383ffff */
.L_x_37:
[----:B------:R-:W-:Y:S05]  /*06a0*/  BSYNC.RECONVERGENT B2 ;  /* 0x0000000000027941 */ /* 0x000fea0003800200 */
.L_x_36:
[----:B------:R-:W-:Y:S05]  /*06b0*/  @!P0 BRA `(.L_x_35) ;  /* 0x0000000400288947 */ /* 0x000fea0003800000 */
[----:B------:R-:W-:Y:S01]  /*06c0*/  ISETP.GE.U32.AND P1, PT, R24, 0x8, PT ;  /* 0x000000081800780c */ /* 0x000fe20003f26070 */
[----:B------:R-:W-:Y:S01]  /*06d0*/  BSSY.RECONVERGENT B2, `(.L_x_39) ;  /* 0x0000022000027945 */ /* 0x000fe20003800200 */
[----:B------:R-:W-:-:S04]  /*06e0*/  LOP3.LUT R16, R6, 0x7, RZ, 0xc0, !PT ;  /* 0x0000000706107812 */ /* 0x000fc800078ec0ff */
[----:B------:R-:W-:-:S07]  /*06f0*/  ISETP.NE.AND P0, PT, R16, RZ, PT ;  /* 0x000000ff1000720c */ /* 0x000fce0003f05270 */
[----:B------:R-:W-:Y:S06]  /*0700*/  @!P1 BRA `(.L_x_40) ;  /* 0x0000000000789947 */ /* 0x000fec0003800000 */
[----:B------:R-:W0:Y:S01]  /*0710*/  LDCU.64 UR4, c[0x0][0x380] ;  /* 0x00007000ff0477ac */ /* 0x000e220008000a00 */
[----:B------:R-:W-:-:S04]  /*0720*/  IADD3 R5, P1, PT, R9, UR9, RZ ;  /* 0x0000000909057c10 */ /* 0x000fc8000ff3e0ff */
[----:B------:R-:W-:Y:S02]  /*0730*/  LEA.HI.X.SX32 R8, R9, RZ, 0x1, P1 ;  /* 0x000000ff09087211 */ /* 0x000fe400008f0eff */
[----:B0-----:R-:W-:-:S04]  /*0740*/  LEA R4, P1, R5, UR4, 0x2 ;  /* 0x0000000405047c11 */ /* 0x001fc8000f8210ff */
[----:B------:R-:W-:-:S05]  /*0750*/  LEA.HI.X R5, R5, UR5, R8, 0x2, P1 ;  /* 0x0000000505057c11 */ /* 0x000fca00088f1408 */
[----:B------:R-:W2:Y:S04]  /*0760*/  LDG.E R11, desc[UR16][R4.64] ;  /* 0x00000010040b7981 */ /* 0x000ea8000c1e1900 */
[----:B------:R-:W2:Y:S04]  /*0770*/  LDG.E R8, desc[UR16][R4.64+0x800] ;  /* 0x0008001004087981 */ /* 0x000ea8000c1e1900 */
[----:B------:R-:W3:Y:S04]  /*0780*/  LDG.E R10, desc[UR16][R4.64+0x1000] ;  /* 0x00100010040a7981 */ /* 0x000ee8000c1e1900 */
[----:B------:R-:W3:Y:S04]  /*0790*/  LDG.E R13, desc[UR16][R4.64+0x1800] ;  /* 0x00180010040d7981 */ /* 0x000ee8000c1e1900 */
[----:B------:R-:W4:Y:S04]  /*07a0*/  LDG.E R12, desc[UR16][R4.64+0x2000] ;  /* 0x00200010040c7981 */ /* 0x000f28000c1e1900 */
[----:B------:R-:W4:Y:S04]  /*07b0*/  LDG.E R15, desc[UR16][R4.64+0x2800] ;  /* 0x00280010040f7981 */ /* 0x000f28000c1e1900 */
[----:B------:R-:W5:Y:S04]  /*07c0*/  LDG.E R14, desc[UR16][R4.64+0x3000] ;  /* 0x00300010040e7981 */ /* 0x000f68000c1e1900 */
[----:B------:R-:W5:Y:S01]  /*07d0*/  LDG.E R17, desc[UR16][R4.64+0x3800] ;  /* 0x0038001004117981 */ /* 0x000f62000c1e1900 */
[----:B------:R-:W-:Y:S01]  /*07e0*/  VIADD R9, R9, 0x1000 ;  /* 0x0000100009097836 */ /* 0x000fe20000000000 */
[----:B--2---:R-:W-:-:S02]  /*07f0*/  IADD3 R18, P1, P2, R8, R0, R11 ;  /* 0x0000000008127210 */ /* 0x004fc40007a3e00b */
        /* <DEDUP_REMOVED lines=9> */
[----:B------:R-:W-:Y:S02]  /*0890*/  SHF.R.S32.HI R15, RZ, 0x1f, R15 ;  /* 0x0000001fff0f7819 */ /* 0x000fe4000001140f */
[--C-:B-----5:R-:W-:Y:S02]  /*08a0*/  IADD3 R0, P3, P4, R17, R0, R14.reuse ;  /* 0x0000000011007210 */ /* 0x120fe40007c7e00e */
[----:B------:R-:W-:-:S02]  /*08b0*/  SHF.R.S32.HI R3, RZ, 0x1f, R14 ;  /* 0x0000001fff037819 */ /* 0x000fc4000001140e */
[----:B------:R-:W-:Y:S02]  /*08c0*/  IADD3.X R12, PT, PT, R15, R10, R12, P1, P2 ;  /* 0x0000000a0f0c7210 */ /* 0x000fe40000fe440c */
[----:B------:R-:W-:-:S04]  /*08d0*/  SHF.R.S32.HI R4, RZ, 0x1f, R17 ;  /* 0x0000001fff047819 */ /* 0x000fc80000011411 */
[----:B------:R-:W-:-:S07]  /*08e0*/  IADD3.X R3, PT, PT, R4, R12, R3, P3, P4 ;  /* 0x0000000c04037210 */ /* 0x000fce0001fe8403 */
.L_x_40:
[----:B------:R-:W-:Y:S05]  /*08f0*/  BSYNC.RECONVERGENT B2 ;  /* 0x0000000000027941 */ /* 0x000fea0003800200 */
.L_x_39:
        /* <DEDUP_REMOVED lines=12> */
[----:B------:R-:W3:Y:S04]  /*09c0*/  LDG.E R10, desc[UR16][R4.64+0x800] ;  /* 0x00080010040a7981 */ /* 0x000ee8000c1e1900 */
[----:B------:R-:W4:Y:S04]  /*09d0*/  LDG.E R13, desc[UR16][R4.64+0x1000] ;  /* 0x00100010040d7981 */ /* 0x000f28000c1e1900 */
[----:B------:R-:W5:Y:S01]  /*09e0*/  LDG.E R14, desc[UR16][R4.64+0x1800] ;  /* 0x00180010040e7981 */ /* 0x000f62000c1e1900 */
[----:B------:R-:W-:Y:S01]  /*09f0*/  VIADD R9, R9, 0x800 ;  /* 0x0000080009097836 */ /* 0x000fe20000000000 */
[----:B--2---:R-:W-:-:S02]  /*0a00*/  SHF.R.S32.HI R8, RZ, 0x1f, R11 ;  /* 0x0000001fff087819 */ /* 0x004fc4000001140b */
[----:B---3--:R-:W-:Y:S02]  /*0a10*/  IADD3 R0, P1, P2, R10, R0, R11 ;  /* 0x000000000a007210 */ /* 0x008fe40007a3e00b */
[----:B------:R-:W-:Y:S02]  /*0a20*/  SHF.R.S32.HI R10, RZ, 0x1f, R10 ;  /* 0x0000001fff0a7819 */ /* 0x000fe4000001140a */
[--C-:B----4-:R-:W-:Y:S02]  /*0a30*/  SHF.R.S32.HI R12, RZ, 0x1f, R13.reuse ;  /* 0x0000001fff0c7819 */ /* 0x110fe4000001140d */
[----:B------:R-:W-:Y:S02]  /*0a40*/  IADD3.X R3, PT, PT, R10, R3, R8, P1, P2 ;  /* 0x000000030a037210 */ /* 0x000fe40000fe4408 */
[----:B-----5:R-:W-:Y:S02]  /*0a50*/  IADD3 R0, P3, P4, R14, R0, R13 ;  /* 0x000000000e007210 */ /* 0x020fe40007c7e00d */
[----:B------:R-:W-:-:S04]  /*0a60*/  SHF.R.S32.HI R14, RZ, 0x1f, R14 ;  /* 0x0000001fff0e7819 */ /* 0x000fc8000001140e */
[----:B------:R-:W-:-:S07]  /*0a70*/  IADD3.X R3, PT, PT, R14, R3, R12, P3, P4 ;  /* 0x000000030e037210 */ /* 0x000fce0001fe840c */
.L_x_42:
[----:B------:R-:W-:Y:S05]  /*0a80*/  BSYNC.RECONVERGENT B2 ;  /* 0x0000000000027941 */ /* 0x000fea0003800200 */
.L_x_41:
[----:B------:R-:W-:Y:S05]  /*0a90*/  @!P0 BRA `(.L_x_35) ;  /* 0x0000000000308947 */ /* 0x000fea0003800000 */
[----:B------:R-:W0:Y:S01]  /*0aa0*/  LDC.64 R4, c[0x0][0x380] ;  /* 0x0000e000ff047b82 */ /* 0x000e220000000a00 */
[----:B------:R-:W-:Y:S02]  /*0ab0*/  IMAD.U32 R11, RZ, RZ, UR18 ;  /* 0x00000012ff0b7e24 */ /* 0x000fe4000f8e00ff */
[----:B------:R-:W-:Y:S02]  /*0ac0*/  IMAD.MOV R6, RZ, RZ, -R6 ;  /* 0x000000ffff067224 */ /* 0x000fe400078e0a06 */
[----:B0-----:R-:W-:-:S07]  /*0ad0*/  IMAD.WIDE.U32 R4, R11, 0x3800, R4 ;  /* 0x000038000b047825 */ /* 0x001fce00078e0004 */
.L_x_43:
[----:B------:R-:W-:-:S06]  /*0ae0*/  IMAD.WIDE R10, R9, 0x4, R4 ;  /* 0x00000004090a7825 */ /* 0x000fcc00078e0204 */
[----:B------:R-:W2:Y:S01]  /*0af0*/  LDG.E R10, desc[UR16][R10.64] ;  /* 0x000000100a0a7981 */ /* 0x000ea2000c1e1900 */
[----:B------:R-:W-:Y:S02]  /*0b00*/  VIADD R6, R6, 0x1 ;  /* 0x0000000106067836 */ /* 0x000fe40000000000 */
[----:B------:R-:W-:-:S03]  /*0b10*/  VIADD R9, R9, 0x200 ;  /* 0x0000020009097836 */ /* 0x000fc60000000000 */
[----:B------:R-:W-:Y:S02]  /*0b20*/  ISETP.NE.AND P0, PT, R6, RZ, PT ;  /* 0x000000ff0600720c */ /* 0x000fe40003f05270 */
[----:B--2---:R-:W-:-:S04]  /*0b30*/  IADD3 R0, P1, PT, R10, R0, RZ ;  /* 0x000000000a007210 */ /* 0x004fc80007f3e0ff */
[----:B------:R-:W-:-:S07]  /*0b40*/  LEA.HI.X.SX32 R3, R10, R3, 0x1, P1 ;  /* 0x000000030a037211 */ /* 0x000fce00008f0eff */
[----:B------:R-:W-:Y:S05]  /*0b50*/  @P0 BRA `(.L_x_43) ;  /* 0xfffffffc00e00947 */ /* 0x000fea000383ffff */
.L_x_35:
[----:B------:R-:W-:Y:S05]  /*0b60*/  BSYNC.RECONVERGENT B1 ;  /* 0x0000000000017941 */ /* 0x000fea0003800200 */
.L_x_34:
[----:B------:R-:W-:-:S13]  /*0b70*/  ISETP.GE.AND P0, PT, R2, 0x200, PT ;  /* 0x000002000200780c */ /* 0x000fda0003f06270 */
[----:B------:R-:W-:Y:S05]  /*0b80*/  @!P0 BRA `(.L_x_44) ;  /* 0x0000000400308947 */ /* 0x000fea0003800000 */
[----:B------:R-:W0:Y:S01]  /*0b90*/  S2R R6, SR_LANEID ;  /* 0x0000000000067919 */ /* 0x000e220000000000 */
[----:B------:R-:W1:Y:S04]  /*0ba0*/  SHFL.DOWN PT, R2, R0, 0x1, 0x1f ;  /* 0x08201f0000027f89 */ /* 0x000e6800000e0000 */
        /* <DEDUP_REMOVED lines=25> */
[----:B------:R-:W-:-:S02]  /*0d40*/  @!P1 MOV R4, 0x400 ;  /* 0x0000040000049802 */ /* 0x000fc40000000f00 */
[----:B0-----:R-:W-:-:S04]  /*0d50*/  SEL R0, R0, RZ, !P0 ;  /* 0x000000ff00007207 */ /* 0x001fc80004000000 */
[----:B------:R-:W-:Y:S02]  /*0d60*/  IADD3 R9, P2, PT, R0, R3, RZ ;  /* 0x0000000300097210 */ /* 0x000fe40007f5e0ff */
[----:B------:R-:W-:Y:S02]  /*0d70*/  @!P1 SHF.R.U32.HI R3, RZ, 0x2, R7 ;  /* 0x00000002ff039819 */ /* 0x000fe40000011607 */
[----:B-1----:R-:W-:Y:S01]  /*0d80*/  SEL R2, R2, RZ, !P0 ;  /* 0x000000ff02027207 */ /* 0x002fe20004000000 */
[----:B------:R-:W0:Y:S01]  /*0d90*/  SHFL.DOWN PT, R0, R9, 0x10, 0x1f ;  /* 0x0a001f0009007f89 */ /* 0x000e2200000e0000 */
[----:B------:R-:W-:-:S03]  /*0da0*/  ISETP.GT.AND P0, PT, R6, 0xf, PT ;  /* 0x0000000f0600780c */ /* 0x000fc60003f04270 */
[----:B------:R-:W-:-:S05]  /*0db0*/  IMAD.X R11, R2, 0x1, R13, P2 ;  /* 0x00000001020b7824 */ /* 0x000fca00010e060d */
[----:B------:R-:W1:Y:S01]  /*0dc0*/  SHFL.DOWN PT, R2, R11, 0x10, 0x1f ;  /* 0x0a001f000b027f89 */ /* 0x000e6200000e0000 */
[----:B--2---:R-:W-:Y:S02]  /*0dd0*/  @!P1 LEA R5, R5, R4, 0x18 ;  /* 0x0000000405059211 */ /* 0x004fe400078ec0ff */
[----:B0-----:R-:W-:-:S04]  /*0de0*/  SEL R0, R0, RZ, !P0 ;  /* 0x000000ff00007207 */ /* 0x001fc80004000000 */
[----:B------:R-:W-:Y:S02]  /*0df0*/  IADD3 R0, P2, PT, R0, R9, RZ ;  /* 0x0000000900007210 */ /* 0x000fe40007f5e0ff */
[----:B-1----:R-:W-:Y:S02]  /*0e00*/  SEL R4, R2, RZ, !P0 ;  /* 0x000000ff02047207 */ /* 0x002fe40004000000 */
[----:B------:R-:W-:Y:S02]  /*0e10*/  @!P1 LOP3.LUT R2, R3, 0xf8, RZ, 0xc0, !PT ;  /* 0x000000f803029812 */ /* 0x000fe400078ec0ff */
[----:B------:R-:W-:Y:S01]  /*0e20*/  ISETP.NE.AND P0, PT, R7, RZ, PT ;  /* 0x000000ff0700720c */ /* 0x000fe20003f05270 */
[----:B------:R-:W-:Y:S02]  /*0e30*/  IMAD.X R3, R4, 0x1, R11, P2 ;  /* 0x0000000104037824 */ /* 0x000fe400010e060b */
[----:B------:R-:W-:Y:S02]  /*0e40*/  @!P1 IMAD.IADD R5, R2, 0x1, R5 ;  /* 0x0000000102059824 */ /* 0x000fe400078e0205 */
[----:B------:R-:W-:-:S05]  /*0e50*/  @!P1 IMAD.MOV.U32 R2, RZ, RZ, R0 ;  /* 0x000000ffff029224 */ /* 0x000fca00078e0000 */
        /* <DEDUP_REMOVED lines=8> */
[----:B--2---:R-:W1:Y:S04]  /*0ee0*/  LDS.128 R4, [UR4+0x30] ;  /* 0x00003004ff047984 */ /* 0x004e680008000c00 */
[----:B------:R-:W2:Y:S04]  /*0ef0*/  LDS.128 R20, [UR4+0x40] ;  /* 0x00004004ff147984 */ /* 0x000ea80008000c00 */
[----:B------:R-:W3:Y:S04]  /*0f00*/  LDS.128 R16, [UR4+0x50] ;  /* 0x00005004ff107984 */ /* 0x000ee80008000c00 */
[----:B------:R-:W4:Y:S01]  /*0f10*/  LDS.128 R12, [UR4+0x60] ;  /* 0x00006004ff0c7984 */ /* 0x000f220008000c00 */
[----:B0-----:R-:W-:-:S04]  /*0f20*/  IADD3 R11, P1, P2, R24, R8, R0 ;  /* 0x00000008180b7210 */ /* 0x001fc80007a3e000 */
[----:B------:R-:W-:Y:S02]  /*0f30*/  IADD3.X R25, PT, PT, R25, R9, R3, P1, P2 ;  /* 0x0000000919197210 */ /* 0x000fe40000fe4403 */
[----:B-1----:R-:W-:Y:S02]  /*0f40*/  IADD3 R3, P1, P2, R4, R11, R26 ;  /* 0x0000000b04037210 */ /* 0x002fe40007a3e01a */
[----:B------:R-:W0:Y:S02]  /*0f50*/  LDS.128 R8, [UR4+0x70] ;  /* 0x00007004ff087984 */ /* 0x000e240008000c00 */
[----:B------:R-:W-:Y:S02]  /*0f60*/  IADD3.X R5, PT, PT, R5, R25, R27, P1, P2 ;  /* 0x0000001905057210 */ /* 0x000fe40000fe441b */
[----:B------:R-:W1:Y:S01]  /*0f70*/  LDS.128 R24, [UR4+0x80] ;  /* 0x00008004ff187984 */ /* 0x000e620008000c00 */
[----:B--2---:R-:W-:-:S04]  /*0f80*/  IADD3 R3, P1, P2, R20, R3, R6 ;  /* 0x0000000314037210 */ /* 0x004fc80007a3e006 */
[----:B---3--:R-:W-:Y:S02]  /*0f90*/  IADD3 R3, P3, P4, R16, R3, R22 ;  /* 0x0000000310037210 */ /* 0x008fe40007c7e016 */
[----:B------:R-:W-:Y:S02]  /*0fa0*/  IADD3.X R7, PT, PT, R21, R5, R7, P1, P2 ;  /* 0x0000000515077210 */ /* 0x000fe40000fe4407 */
[----:B----4-:R-:W-:Y:S02]  /*0fb0*/  IADD3 R3, P1, P2, R12, R3, R18 ;  /* 0x000000030c037210 */ /* 0x010fe40007a3e012 */
[----:B------:R-:W-:-:S04]  /*0fc0*/  IADD3.X R17, PT, PT, R17, R7, R23, P3, P4 ;  /* 0x0000000711117210 */ /* 0x000fc80001fe8417 */
[----:B------:R-:W-:Y:S02]  /*0fd0*/  IADD3.X R13, PT, PT, R13, R17, R19, P1, P2 ;  /* 0x000000110d0d7210 */ /* 0x000fe40000fe4413 */
[----:B0-----:R-:W-:-:S04]  /*0fe0*/  IADD3 R3, P3, P4, R8, R3, R14 ;  /* 0x0000000308037210 */ /* 0x001fc80007c7e00e */
[----:B-1----:R-:W-:Y:S02]  /*0ff0*/  IADD3 R3, P1, P2, R24, R3, R10 ;  /* 0x0000000318037210 */ /* 0x002fe40007a3e00a */
[----:B------:R-:W-:Y:S02]  /*1000*/  IADD3.X R9, PT, PT, R9, R13, R15, P3, P4 ;  /* 0x0000000d09097210 */ /* 0x000fe40001fe840f */
[----:B------:R-:W-:Y:S02]  /*1010*/  IADD3 R0, P3, PT, R3, R26, RZ ;  /* 0x0000001a03007210 */ /* 0x000fe40007f7e0ff */
[----:B------:R-:W-:-:S05]  /*1020*/  IADD3.X R3, PT, PT, R25, R9, R11, P1, P2 ;  /* 0x0000000919037210 */ /* 0x000fca0000fe440b */
[----:B------:R-:W-:Y:S01]  /*1030*/  IMAD.X R3, R3, 0x1, R27, P3 ;  /* 0x0000000103037824 */ /* 0x000fe200018e061b */
[----:B------:R-:W-:Y:S06]  /*1040*/  BRA `(.L_x_45) ;  /* 0x0000001c00607947 */ /* 0x000fec0003800000 */
.L_x_44:
[----:B------:R-:W-:-:S04]  /*1050*/  LOP3.LUT R4, R7, 0x3e0, RZ, 0xc0, !PT ;  /* 0x000003e007047812 */ /* 0x000fc800078ec0ff */
[----:B------:R-:W-:Y:S01]  /*1060*/  LOP3.LUT R9, RZ, R4, RZ, 0x33, !PT ;  /* 0x00000004ff097212 */ /* 0x000fe200078e33ff */
[----:B------:R-:W-:Y:S02]  /*1070*/  VIADD R5, R4, 0x20 ;  /* 0x0000002004057836 */ /* 0x000fe40000000000 */
[----:B------:R-:W0:Y:S03]  /*1080*/  S2R R4, SR_LANEID ;  /* 0x0000000000047919 */ /* 0x000e260000000000 */
[----:B------:R-:W-:Y:S01]  /*1090*/  ISETP.GT.AND P0, PT, R5, R2, PT ;  /* 0x000000020500720c */ /* 0x000fe20003f04270 */
[----:B------:R-:W-:-:S05]  /*10a0*/  IMAD.IADD R5, R2, 0x1, R9 ;  /* 0x0000000102057824 */ /* 0x000fca00078e0209 */
[----:B------:R-:W-:-:S05]  /*10b0*/  SEL R5, R5, 0x1f, P0 ;  /* 0x0000001f05057807 */ /* 0x000fca0000000000 */
[----:B------:R-:W1:Y:S04]  /*10c0*/  SHFL.DOWN PT, R6, R0, 0x1, R5 ;  /* 0x0820000000067989 */ /* 0x000e6800000e0005 */
        /* <DEDUP_REMOVED lines=12> */
[----:B------:R-:W-:Y:S01]  /*1190*/  IADD3 R11, P1, PT, R6, R9, RZ ;  /* 0x00000009060b7210 */ /* 0x000fe20007f3e0ff */
[----:B------:R-:W-:Y:S01]  /*11a0*/  VIADD R6, R4, 0x4 ;  /* 0x0000000404067836 */ /* 0x000fe20000000000 */
[----:B-1----:R-:W-:-:S03]  /*11b0*/  SEL R8, R8, RZ, !P0 ;  /* 0x000000ff08087207 */ /* 0x002fc60004000000 */
[----:B------:R-:W0:Y:S01]  /*11c0*/  SHFL.DOWN PT, R0, R11, 0x4, R5 ;  /* 0x088000000b007989 */ /* 0x000e2200000e0005 */
[----:B------:R-:W-:Y:S01]  /*11d0*/  ISETP.GT.AND P0, PT, R6, R5, PT ;  /* 0x000000050600720c */ /* 0x000fe20003f04270 */
[----:B------:R-:W-:Y:S02]  /*11e0*/  IMAD.X R8, R8, 0x1, R12, P1 ;  /* 0x0000000108087824 */ /* 0x000fe400008e060c */
[C---:B------:R-:W-:Y:S01]  /*11f0*/  VIADD R6, R4.reuse, 0x8 ;  /* 0x0000000804067836 */ /* 0x040fe20000000000 */
[----:B------:R-:W1:Y:S01]  /*1200*/  @!P2 S2R R12, SR_CgaCtaId ;  /* 0x00000000000ca919 */ /* 0x000e620000008800 */
[----:B------:R-:W-:Y:S01]  /*1210*/  VIADD R4, R4, 0x10 ;  /* 0x0000001004047836 */ /* 0x000fe20000000000 */
[----:B------:R-:W2:Y:S01]  /*1220*/  SHFL.DOWN PT, R3, R8, 0x4, R5 ;  /* 0x0880000008037989 */ /* 0x000ea200000e0005 */
        /* <DEDUP_REMOVED lines=9> */
[----:B------:R-:W-:Y:S02]  /*12c0*/  @!P2 MOV R9, 0x400 ;  /* 0x000004000009a802 */ /* 0x000fe40000000f00 */
[----:B--2---:R-:W-:Y:S01]  /*12d0*/  SEL R3, R3, RZ, !P0 ;  /* 0x000000ff03037207 */ /* 0x004fe20004000000 */
[----:B------:R-:W0:Y:S01]  /*12e0*/  SHFL.DOWN PT, R0, R6, 0x10, R5 ;  /* 0x0a00000006007989 */ /* 0x000e2200000e0005 */
[----:B------:R-:W-:Y:S02]  /*12f0*/  ISETP.GT.AND P0, PT, R4, R5, PT ;  /* 0x000000050400720c */ /* 0x000fe40003f04270 */
[----:B------:R-:W-:Y:S01]  /*1300*/  @!P2 SHF.R.U32.HI R4, RZ, 0x2, R7 ;  /* 0x00000002ff04a819 */ /* 0x000fe20000011607 */
[----:B------:R-:W-:Y:S01]  /*1310*/  IMAD.X R8, R3, 0x1, R10, P1 ;  /* 0x0000000103087824 */ /* 0x000fe200008e060a */
[----:B-1----:R-:W-:-:S02]  /*1320*/  @!P2 LEA R9, R12, R9, 0x18 ;  /* 0x000000090c09a211 */ /* 0x002fc400078ec0ff */
[----:B------:R-:W-:Y:S02]  /*1330*/  @!P2 LOP3.LUT R4, R4, 0xf8, RZ, 0xc0, !PT ;  /* 0x000000f80404a812 */ /* 0x000fe400078ec0ff */
[----:B------:R-:W1:Y:S03]  /*1340*/  SHFL.DOWN PT, R3, R8, 0x10, R5 ;  /* 0x0a00000008037989 */ /* 0x000e6600000e0005 */
[----:B------:R-:W-:Y:S01]  /*1350*/  @!P2 IMAD.IADD R9, R4, 0x1, R9 ;  /* 0x000000010409a824 */ /* 0x000fe200078e0209 */
[----:B0-----:R-:W-:-:S04]  /*1360*/  SEL R0, R0, RZ, !P0 ;  /* 0x000000ff00007207 */ /* 0x001fc80004000000 */
[----:B------:R-:W-:Y:S02]  /*1370*/  IADD3 R0, P1, PT, R0, R6, RZ ;  /* 0x0000000600007210 */ /* 0x000fe40007f3e0ff */
[----:B-1----:R-:W-:-:S03]  /*1380*/  SEL R3, R3, RZ, !P0 ;  /* 0x000000ff03037207 */ /* 0x002fc60004000000 */
[----:B------:R-:W-:Y:S01]  /*1390*/  @!P2 IMAD.MOV.U32 R4, RZ, RZ, R0 ;  /* 0x000000ffff04a224 */ /* 0x000fe200078e0000 */
[----:B------:R-:W-:Y:S01]  /*13a0*/  ISETP.NE.AND P0, PT, R7, RZ, PT ;  /* 0x000000ff0700720c */ /* 0x000fe20003f05270 */
[----:B------:R-:W-:-:S04]  /*13b0*/  IMAD.X R3, R3, 0x1, R8, P1 ;  /* 0x0000000103037824 */ /* 0x000fc800008e0608 */
[----:B------:R-:W-:-:S05]  /*13c0*/  @!P2 IMAD.MOV.U32 R5, RZ, RZ, R3 ;  /* 0x000000ffff05a224 */ /* 0x000fca00078e0003 */
[----:B------:R1:W-:Y:S01]  /*13d0*/  @!P2 STS.64 [R9+0x10], R4 ;  /* 0x000010040900a388 */ /* 0x0003e20000000a00 */
[----:B------:R-:W-:Y:S06]  /*13e0*/  BAR.SYNC.DEFER_BLOCKING 0x0 ;  /* 0x0000000000007b1d */ /* 0x000fec0000010000 */
[----:B------:R-:W-:Y:S05]  /*13f0*/  @P0 BRA `(.L_x_45) ;  /* 0x0000001800740947 */ /* 0x000fea0003800000 */
[----:B------:R-:W0:Y:S01]  /*1400*/  S2UR UR5, SR_CgaCtaId ;  /* 0x00000000000579c3 */ /* 0x000e220000008800 */
[----:B------:R-:W-:Y:S01]  /*1410*/  UMOV UR4, 0x400 ;  /* 0x0000040000047882 */ /* 0x000fe20000000000 */
[C---:B------:R-:W-:Y:S02]  /*1420*/  ISETP.GT.AND P1, PT, R2.reuse, 0x20, PT ;  /* 0x000000200200780c */ /* 0x040fe40003f24270 */
[C---:B------:R-:W-:Y:S02]  /*1430*/  ISETP.GT.AND P2, PT, R2.reuse, 0x40, PT ;  /* 0x000000400200780c */ /* 0x040fe40003f44270 */
[----:B------:R-:W-:Y:S01]  /*1440*/  ISETP.GT.AND P6, PT, R2, 0x1a0, PT ;  /* 0x000001a00200780c */ /* 0x000fe20003fc4270 */
[----:B0-----:R-:W-:-:S09]  /*1450*/  ULEA UR4, UR5, UR4, 0x18 ;  /* 0x0000000405047291 */ /* 0x001fd2000f8ec0ff */
[----:B------:R-:W0:Y:S04]  /*1460*/  LDS.64 R20, [UR4+0x18] ;  /* 0x00001804ff147984 */ /* 0x000e280008000a00 */
[----:B-1----:R-:W1:Y:S04]  /*1470*/  LDS.128 R4, [UR4+0x20] ;  /* 0x00002004ff047984 */ /* 0x002e680008000c00 */
[----:B------:R-:W2:Y:S04]  /*1480*/  LDS.128 R16, [UR4+0x30] ;  /* 0x00003004ff107984 */ /* 0x000ea80008000c00 */
[----:B------:R-:W3:Y:S04]  /*1490*/  LDS.128 R8, [UR4+0x40] ;  /* 0x00004004ff087984 */ /* 0x000ee80008000c00 */
[----:B------:R-:W4:Y:S04]  /*14a0*/  LDS.128 R12, [UR4+0x50] ;  /* 0x00005004ff0c7984 */ /* 0x000f280008000c00 */
[----:B------:R-:W-:Y:S01]  /*14b0*/  LDS.128 R24, [UR4+0x70] ;  /* 0x00007004ff187984 */ /* 0x000fe20008000c00 */
[----:B0-----:R-:W-:-:S02]  /*14c0*/  SEL R22, R20, RZ, P1 ;  /* 0x000000ff14167207 */ /* 0x001fc40000800000 */
[----:B------:R-:W-:Y:S02]  /*14d0*/  SEL R20, R21, RZ, P1 ;  /* 0x000000ff15147207 */ /* 0x000fe40000800000 */
[----:B-1----:R-:W-:Y:S02]  /*14e0*/  SEL R23, R4, RZ, P2 ;  /* 0x000000ff04177207 */ /* 0x002fe40001000000 */
[----:B------:R-:W-:Y:S02]  /*14f0*/  SEL R4, R5, RZ, P2 ;  /* 0x000000ff05047207 */ /* 0x000fe40001000000 */
[C---:B------:R-:W-:Y:S02]  /*1500*/  ISETP.GT.AND P1, PT, R2.reuse, 0x60, PT ;  /* 0x000000600200780c */ /* 0x040fe40003f24270 */
[----:B------:R-:W-:Y:S02]  /*1510*/  IADD3 R22, P3, P4, R23, R22, R0 ;  /* 0x0000001617167210 */ /* 0x000fe40007c7e000 */
[----:B------:R-:W-:-:S02]  /*1520*/  ISETP.GT.AND P2, PT, R2, 0x80, PT ;  /* 0x000000800200780c */ /* 0x000fc40003f44270 */
[----:B------:R-:W-:Y:S02]  /*1530*/  SEL R21, R6, RZ, P1 ;  /* 0x000000ff06157207 */ /* 0x000fe40000800000 */
[----:B------:R-:W-:Y:S02]  /*1540*/  SEL R0, R7, RZ, P1 ;  /* 0x000000ff07007207 */ /* 0x000fe40000800000 */
[----:B------:R-:W-:Y:S02]  /*1550*/  IADD3.X R3, PT, PT, R4, R20, R3, P3, P4 ;  /* 0x0000001404037210 */ /* 0x000fe40001fe8403 */
[----:B------:R-:W0:Y:S01]  /*1560*/  LDS.128 R4, [UR4+0x60] ;  /* 0x00006004ff047984 */ /* 0x000e220008000c00 */
[----:B--2---:R-:W-:Y:S02]  /*1570*/  SEL R16, R16, RZ, P2 ;  /* 0x000000ff10107207 */ /* 0x004fe40001000000 */
[----:B------:R-:W-:Y:S02]  /*1580*/  SEL R20, R17, RZ, P2 ;  /* 0x000000ff11147207 */ /* 0x000fe40001000000 */
[----:B------:R-:W-:-:S02]  /*1590*/  IADD3 R16, P3, P4, R16, R22, R21 ;  /* 0x0000001610107210 */ /* 0x000fc40007c7e015 */
[----:B------:R-:W-:Y:S02]  /*15a0*/  ISETP.GT.AND P2, PT, R2, 0xa0, PT ;  /* 0x000000a00200780c */ /* 0x000fe40003f44270 */
[----:B------:R-:W-:Y:S02]  /*15b0*/  IADD3.X R3, PT, PT, R20, R3, R0, P3, P4 ;  /* 0x0000000314037210 */ /* 0x000fe40001fe8400 */
[----:B------:R-:W1:Y:S01]  /*15c0*/  LDS.128 R20, [UR4+0x80] ;  /* 0x00008004ff147984 */ /* 0x000e620008000c00 */
[----:B------:R-:W-:Y:S02]  /*15d0*/  ISETP.GT.AND P1, PT, R2, 0xc0, PT ;  /* 0x000000c00200780c */ /* 0x000fe40003f24270 */
[----:B------:R-:W-:Y:S02]  /*15e0*/  SEL R17, R18, RZ, P2 ;  /* 0x000000ff12117207 */ /* 0x000fe40001000000 */
[----:B---3--:R-:W-:Y:S02]  /*15f0*/  SEL R8, R8, RZ, P1 ;  /* 0x000000ff08087207 */ /* 0x008fe40000800000 */
[----:B------:R-:W-:-:S02]  /*1600*/  SEL R18, R19, RZ, P2 ;  /* 0x000000ff13127207 */ /* 0x000fc40001000000 */
[C---:B------:R-:W-:Y:S02]  /*1610*/  ISETP.GT.AND P2, PT, R2.reuse, 0xe0, PT ;  /* 0x000000e00200780c */ /* 0x040fe40003f44270 */
[----:B------:R-:W-:Y:S02]  /*1620*/  ISETP.GT.AND P3, PT, R2, 0x100, PT ;  /* 0x000001000200780c */ /* 0x000fe40003f64270 */
[----:B------:R-:W-:Y:S02]  /*1630*/  IADD3 R0, P4, P5, R8, R16, R17 ;  /* 0x0000001008007210 */ /* 0x000fe40007d9e011 */
[----:B------:R-:W-:Y:S02]  /*1640*/  SEL R16, R9, RZ, P1 ;  /* 0x000000ff09107207 */ /* 0x000fe40000800000 */
[----:B------:R-:W-:Y:S02]  /*1650*/  SEL R8, R10, RZ, P2 ;  /* 0x000000ff0a087207 */ /* 0x000fe40001000000 */
[----:B----4-:R-:W-:-:S02]  /*1660*/  SEL R9, R12, RZ, P3 ;  /* 0x000000ff0c097207 */ /* 0x010fc40001800000 */
[----:B------:R-:W-:Y:S02]  /*1670*/  ISETP.GT.AND P1, PT, R2, 0x120, PT ;  /* 0x000001200200780c */ /* 0x000fe40003f24270 */
[----:B------:R-:W-:Y:S02]  /*1680*/  SEL R11, R11, RZ, P2 ;  /* 0x000000ff0b0b7207 */ /* 0x000fe40001000000 */
[----:B------:R-:W-:Y:S02]  /*1690*/  IADD3.X R3, PT, PT, R16, R3, R18, P4, P5 ;  /* 0x0000000310037210 */ /* 0x000fe400027ea412 */
[----:B------:R-:W-:Y:S02]  /*16a0*/  SEL R10, R13, RZ, P3 ;  /* 0x000000ff0d0a7207 */ /* 0x000fe40001800000 */
[----:B------:R-:W-:Y:S02]  /*16b0*/  IADD3 R8, P3, P4, R9, R0, R8 ;  /* 0x0000000009087210 */ /* 0x000fe40007c7e008 */
[----:B------:R-:W-:-:S02]  /*16c0*/  ISETP.GT.AND P2, PT, R2, 0x140, PT ;  /* 0x000001400200780c */ /* 0x000fc40003f44270 */
[----:B------:R-:W-:Y:S02]  /*16d0*/  SEL R9, R14, RZ, P1 ;  /* 0x000000ff0e097207 */ /* 0x000fe40000800000 */
[----:B------:R-:W-:Y:S02]  /*16e0*/  SEL R14, R15, RZ, P1 ;  /* 0x000000ff0f0e7207 */ /* 0x000fe40000800000 */
[----:B------:R-:W-:Y:S02]  /*16f0*/  ISETP.GT.AND P1, PT, R2, 0x160, PT ;  /* 0x000001600200780c */ /* 0x000fe40003f24270 */
[----:B0-----:R-:W-:Y:S02]  /*1700*/  SEL R0, R4, RZ, P2 ;  /* 0x000000ff04007207 */ /* 0x001fe40001000000 */
[----:B------:R-:W-:Y:S02]  /*1710*/  ISETP.GT.AND P5, PT, R2, 0x180, PT ;  /* 0x000001800200780c */ /* 0x000fe40003fa4270 */
[----:B------:R-:W-:-:S02]  /*1720*/  IADD3.X R10, PT, PT, R10, R3, R11, P3, P4 ;  /* 0x000000030a0a7210 */ /* 0x000fc40001fe840b */
[----:B------:R-:W-:Y:S02]  /*1730*/  SEL R3, R6, RZ, P1 ;  /* 0x000000ff06037207 */ /* 0x000fe40000800000 */
[----:B------:R-:W-:Y:S02]  /*1740*/  SEL R7, R7, RZ, P1 ;  /* 0x000000ff07077207 */ /* 0x000fe40000800000 */
[----:B------:R-:W-:Y:S02]  /*1750*/  SEL R5, R5, RZ, P2 ;  /* 0x000000ff05057207 */ /* 0x000fe40001000000 */
[----:B------:R-:W-:Y:S02]  /*1760*/  IADD3 R0, P1, P3, R0, R8, R9 ;  /* 0x0000000800007210 */ /* 0x000fe40007b3e009 */
[----:B------:R-:W-:Y:S02]  /*1770*/  SEL R4, R24, RZ, P5 ;  /* 0x000000ff18047207 */ /* 0x000fe40002800000 */
[----:B------:R-:W-:-:S02]  /*1780*/  ISETP.GT.AND P2, PT, R2, 0x1c0, PT ;  /* 0x000001c00200780c */ /* 0x000fc40003f44270 */
[----:B------:R-:W-:Y:S02]  /*1790*/  IADD3.X R5, PT, PT, R5, R10, R14, P1, P3 ;  /* 0x0000000a05057210 */ /* 0x000fe40000fe640e */
[----:B------:R-:W-:Y:S02]  /*17a0*/  IADD3 R4, P3, P4, R4, R0, R3 ;  /* 0x0000000004047210 */ /* 0x000fe40007c7e003 */
[----:B------:R-:W-:Y:S02]  /*17b0*/  SEL R0, R26, RZ, P6 ;  /* 0x000000ff1a007207 */ /* 0x000fe40003000000 */
[----:B-1----:R-:W-:Y:S02]  /*17c0*/  SEL R3, R20, RZ, P2 ;  /* 0x000000ff14037207 */ /* 0x002fe40001000000 */
[----:B------:R-:W-:Y:S02]  /*17d0*/  ISETP.GT.AND P1, PT, R2, 0x1e0, PT ;  /* 0x000001e00200780c */ /* 0x000fe40003f24270 */
[----:B------:R-:W-:-:S02]  /*17e0*/  SEL R24, R25, RZ, P5 ;  /* 0x000000ff19187207 */ /* 0x000fc40002800000 */
[----:B------:R-:W-:Y:S02]  /*17f0*/  SEL R27, R27, RZ, P6 ;  /* 0x000000ff1b1b7207 */ /* 0x000fe40003000000 */
[----:B------:R-:W-:Y:S02]  /*1800*/  IADD3 R3, P5, P6, R3, R4, R0 ;  /* 0x0000000403037210 */ /* 0x000fe40007ebe000 */
[----:B------:R-:W-:Y:S02]  /*1810*/  SEL R0, R22, RZ, P1 ;  /* 0x000000ff16007207 */ /* 0x000fe40000800000 */
[----:B------:R-:W-:Y:S02]  /*1820*/  IADD3.X R4, PT, PT, R24, R5, R7, P3, P4 ;  /* 0x0000000518047210 */ /* 0x000fe40001fe8407 */
[----:B------:R-:W-:Y:S02]  /*1830*/  SEL R2, R21, RZ, P2 ;  /* 0x000000ff15027207 */ /* 0x000fe40001000000 */
[----:B------:R-:W-:-:S02]  /*1840*/  IADD3 R0, P2, PT, R0, R3, RZ ;  /* 0x0000000300007210 */ /* 0x000fc40007f5e0ff */
[----:B------:R-:W-:Y:S02]  /*1850*/  SEL R3, R23, RZ, P1 ;  /* 0x000000ff17037207 */ /* 0x000fe40000800000 */
[----:B------:R-:W-:-:S05]  /*1860*/  IADD3.X R2, PT, PT, R2, R4, R27, P5, P6 ;  /* 0x0000000402027210 */ /* 0x000fca0002fec41b */
[----:B------:R-:W-:Y:S01]  /*1870*/  IMAD.X R3, R3, 0x1, R2, P2 ;  /* 0x0000000103037824 */ /* 0x000fe200010e0602 */
[----:B------:R-:W-:Y:S06]  /*1880*/  BRA `(.L_x_45) ;  /* 0x0000001400507947 */ /* 0x000fec0003800000 */
.L_x_31:
[----:B------:R-:W0:Y:S01]  /*1890*/  S2R R2, SR_TID.X ;  /* 0x0000000000027919 */ /* 0x000e220000002100 */
[----:B------:R-:W1:Y:S01]  /*18a0*/  LDC.64 R4, c[0x0][0x380] ;  /* 0x0000e000ff047b82 */ /* 0x000e620000000a00 */
[----:B0-----:R-:W-:-:S04]  /*18b0*/  VIADD R7, R2, UR9 ;  /* 0x0000000902077c36 */ /* 0x001fc80008000000 */
[----:B-1----:R-:W-:-:S05]  /*18c0*/  IMAD.WIDE.U32 R4, R7, 0x4, R4 ;  /* 0x0000000407047825 */ /* 0x002fca00078e0004 */
[----:B------:R-:W2:Y:S04]  /*18d0*/  LDG.E R0, desc[UR16][R4.64] ;  /* 0x0000001004007981 */ /* 0x000ea8000c1e1900 */
[----:B------:R-:W3:Y:S04]  /*18e0*/  LDG.E R7, desc[UR16][R4.64+0x800] ;  /* 0x0008001004077981 */ /* 0x000ee8000c1e1900 */
[----:B------:R-:W3:Y:S04]  /*18f0*/  LDG.E R8, desc[UR16][R4.64+0x1000] ;  /* 0x0010001004087981 */ /* 0x000ee8000c1e1900 */
[----:B------:R-:W4:Y:S04]  /*1900*/  LDG.E R9, desc[UR16][R4.64+0x1800] ;  /* 0x0018001004097981 */ /* 0x000f28000c1e1900 */
[----:B------:R-:W4:Y:S04]  /*1910*/  LDG.E R10, desc[UR16][R4.64+0x2000] ;  /* 0x00200010040a7981 */ /* 0x000f28000c1e1900 */
[----:B------:R-:W5:Y:S04]  /*1920*/  LDG.E R11, desc[UR16][R4.64+0x2800] ;  /* 0x00280010040b7981 */ /* 0x000f68000c1e1900 */
[----:B------:R-:W5:Y:S01]  /*1930*/  LDG.E R12, desc[UR16][R4.64+0x3000] ;  /* 0x00300010040c7981 */ /* 0x000f62000c1e1900 */
[----:B------:R-:W-:-:S04]  /*1940*/  ISETP.GE.U32.AND P0, PT, R15, UR5, PT ;  /* 0x000000050f007c0c */ /* 0x000fc8000bf06070 */
[----:B------:R-:W-:Y:S02]  /*1950*/  ISETP.GE.U32.AND.EX P0, PT, R16, UR4, PT, P0 ;  /* 0x0000000410007c0c */ /* 0x000fe4000bf06100 */
[--C-:B--2---:R-:W-:Y:S02]  /*1960*/  SHF.R.S32.HI R13, RZ, 0x1f, R0.reuse ;  /* 0x0000001fff0d7819 */ /* 0x104fe40000011400 */
[----:B---3--:R-:W-:Y:S02]  /*1970*/  IADD3 R14, P1, P2, R8, R7, R0 ;  /* 0x00000007080e7210 */ /* 0x008fe40007a3e000 */
[----:B------:R-:W-:Y:S02]  /*1980*/  SHF.R.S32.HI R0, RZ, 0x1f, R7 ;  /* 0x0000001fff007819 */ /* 0x000fe40000011407 */
[----:B------:R-:W-:-:S04]  /*1990*/  SHF.R.S32.HI R8, RZ, 0x1f, R8 ;  /* 0x0000001fff087819 */ /* 0x000fc80000011408 */
[----:B------:R-:W-:Y:S02]  /*19a0*/  IADD3.X R8, PT, PT, R8, R0, R13, P1, P2 ;  /* 0x0000000008087210 */ /* 0x000fe40000fe440d */
[--C-:B----4-:R-:W-:Y:S02]  /*19b0*/  IADD3 R0, P1, P2, R10, R14, R9.reuse ;  /* 0x0000000e0a007210 */ /* 0x110fe40007a3e009 */
[----:B------:R-:W-:Y:S02]  /*19c0*/  SHF.R.S32.HI R9, RZ, 0x1f, R9 ;  /* 0x0000001fff097819 */ /* 0x000fe40000011409 */
[----:B------:R-:W-:Y:S02]  /*19d0*/  SHF.R.S32.HI R10, RZ, 0x1f, R10 ;  /* 0x0000001fff0a7819 */ /* 0x000fe4000001140a */
[----:B-----5:R-:W-:Y:S02]  /*19e0*/  SHF.R.S32.HI R7, RZ, 0x1f, R12 ;  /* 0x0000001fff077819 */ /* 0x020fe4000001140c */
[----:B------:R-:W-:-:S02]  /*19f0*/  IADD3.X R9, PT, PT, R10, R8, R9, P1, P2 ;  /* 0x000000080a097210 */ /* 0x000fc40000fe4409 */
[--C-:B------:R-:W-:Y:S02]  /*1a00*/  IADD3 R5, P1, P2, R12, R0, R11.reuse ;  /* 0x000000000c057210 */ /* 0x100fe40007a3e00b */
[----:B------:R-:W-:-:S04]  /*1a10*/  SHF.R.S32.HI R0, RZ, 0x1f, R11 ;  /* 0x0000001fff007819 */ /* 0x000fc8000001140b */
[----:B------:R-:W-:Y:S01]  /*1a20*/  IADD3.X R0, PT, PT, R7, R9, R0, P1, P2 ;  /* 0x0000000907007210 */ /* 0x000fe20000fe4400 */
[----:B------:R-:W-:Y:S06]  /*1a30*/  @!P0 BRA `(.L_x_46) ;  /* 0x0000000c00b48947 */ /* 0x000fec0003800000 */
[----:B------:R-:W-:Y:S01]  /*1a40*/  UIADD3 UR7, UP0, UPT, UR5, UR9, URZ ;  /* 0x0000000905077290 */ /* 0x000fe2000ff1e0ff */
[----:B------:R-:W-:Y:S01]  /*1a50*/  IADD3 R18, P2, PT, R6, -0xe00, RZ ;  /* 0xfffff20006127810 */ /* 0x000fe20007f5e0ff */
[----:B------:R-:W0:Y:S01]  /*1a60*/  LDCU.64 UR12, c[0x0][0x380] ;  /* 0x00007000ff0c77ac */ /* 0x000e220008000a00 */
[----:B------:R-:W-:Y:S02]  /*1a70*/  LOP3.LUT R9, RZ, R2, RZ, 0x33, !PT ;  /* 0x00000002ff097212 */ /* 0x000fe400078e33ff */
[----:B------:R-:W-:Y:S01]  /*1a80*/  IADD3.X R7, PT, PT, R3, -0x1, RZ, P2, !PT ;  /* 0xffffffff03077810 */ /* 0x000fe200017fe4ff */
[----:B------:R-:W-:Y:S01]  /*1a90*/  UIADD3.X UR8, UPT, UPT, URZ, UR4, URZ, UP0, !UPT ;  /* 0x00000004ff087290 */ /* 0x000fe200087fe4ff */
[----:B------:R-:W-:Y:S01]  /*1aa0*/  ISETP.LT.U32.AND P0, PT, R18, UR7, PT ;  /* 0x0000000712007c0c */ /* 0x000fe2000bf01070 */
[----:B------:R-:W-:Y:S01]  /*1ab0*/  UMOV UR6, UR5 ;  /* 0x0000000500067c82 */ /* 0x000fe20008000000 */
[----:B------:R-:W-:Y:S01]  /*1ac0*/  IADD3 R4, P1, PT, R2, UR7, RZ ;  /* 0x0000000702047c10 */ /* 0x000fe2000ff3e0ff */
[----:B------:R-:W-:Y:S01]  /*1ad0*/  UMOV UR4, URZ ;  /* 0x000000ff00047c82 */ /* 0x000fe20008000000 */
[----:B------:R-:W-:Y:S01]  /*1ae0*/  IADD3 R9, PT, PT, R6, -UR5, R9 ;  /* 0x8000000506097c10 */ /* 0x000fe2000fffe009 */
[----:B------:R-:W-:Y:S01]  /*1af0*/  IMAD.U32 R10, RZ, RZ, UR8 ;  /* 0x00000008ff0a7e24 */ /* 0x000fe2000f8e00ff */
[----:B------:R-:W-:Y:S01]  /*1b00*/  UMOV UR10, UR8 ;  /* 0x00000008000a7c82 */ /* 0x000fe20008000000 */
[----:B------:R-:W-:-:S03]  /*1b10*/  IMAD.X R11, RZ, RZ, UR8, P1 ;  /* 0x00000008ff0b7e24 */ /* 0x000fc600088e06ff */
[----:B------:R-:W-:Y:S02]  /*1b20*/  ISETP.GT.U32.AND.EX P0, PT, R10, R7, PT, P0 ;  /* 0x000000070a00720c */ /* 0x000fe40003f04100 */
[----:B0-----:R-:W-:-:S04]  /*1b30*/  LEA R8, P2, R4, UR12, 0x2 ;  /* 0x0000000c04087c11 */ /* 0x001fc8000f8410ff */
[----:B------:R-:W-:Y:S02]  /*1b40*/  IADD3 R8, P1, PT, R8, 0x4000, RZ ;  /* 0x0000400008087810 */ /* 0x000fe40007f3e0ff */
[----:B------:R-:W-:Y:S01]  /*1b50*/  LEA.HI.X R2, R4, UR13, R11, 0x2, P2 ;  /* 0x0000000d04027c11 */ /* 0x000fe200090f140b */
[----:B------:R-:W-:Y:S01]  /*1b60*/  VIADD R4, R9, -UR9 ;  /* 0x8000000909047c36 */ /* 0x000fe20008000000 */
[----:B------:R-:W-:-:S03]  /*1b70*/  UMOV UR9, UR7 ;  /* 0x0000000700097c82 */ /* 0x000fc60008000000 */
[----:B------:R-:W-:Y:S01]  /*1b80*/  IMAD.X R9, RZ, RZ, R2, P1 ;  /* 0x000000ffff097224 */ /* 0x000fe200008e0602 */
[----:B------:R-:W-:Y:S06]  /*1b90*/  @P0 BRA `(.L_x_47) ;  /* 0x0000000000d40947 */ /* 0x000fec0003800000 */
[----:B------:R-:W0:Y:S01]  /*1ba0*/  LDC.64 R2, c[0x0][0x3b8] ;  /* 0x0000ee00ff027b82 */ /* 0x000e220000000a00 */
[----:B------:R-:W1:Y:S01]  /*1bb0*/  LDCU UR11, c[0x0][0x3c0] ;  /* 0x00007800ff0b77ac */ /* 0x000e620008000800 */
[----:B------:R-:W2:Y:S01]  /*1bc0*/  LDCU.64 UR12, c[0x0][0x380] ;  /* 0x00007000ff0c77ac */ /* 0x000ea20008000a00 */
[----:B------:R-:W-:Y:S01]  /*1bd0*/  NOP ;  /* 0x0000000000007918 */ /* 0x000fe20000000000 */
.L_x_48:
[----:B------:R-:W3:Y:S02]  /*1be0*/  S2R R6, SR_TID.X ;  /* 0x0000000000067919 */ /* 0x000ee40000002100 */
[----:B---3--:R-:W-:-:S05]  /*1bf0*/  IADD3 R6, P0, PT, R6, UR7, RZ ;  /* 0x0000000706067c10 */ /* 0x008fca000ff1e0ff */
[----:B------:R-:W-:Y:S01]  /*1c00*/  IMAD.X R11, RZ, RZ, UR8, P0 ;  /* 0x00000008ff0b7e24 */ /* 0x000fe200080e06ff */
[----:B--2---:R-:W-:-:S04]  /*1c10*/  LEA R10, P0, R6, UR12, 0x2 ;  /* 0x0000000c060a7c11 */ /* 0x004fc8000f8010ff */
[----:B------:R-:W-:-:S05]  /*1c20*/  LEA.HI.X R11, R6, UR13, R11, 0x2, P0 ;  /* 0x0000000d060b7c11 */ /* 0x000fca00080f140b */
[----:B------:R-:W2:Y:S04]  /*1c30*/  LDG.E R6, desc[UR16][R10.64] ;  /* 0x000000100a067981 */ /* 0x000ea8000c1e1900 */
[----:B------:R-:W2:Y:S04]  /*1c40*/  LDG.E R15, desc[UR16][R10.64+0x800] ;  /* 0x000800100a0f7981 */ /* 0x000ea8000c1e1900 */
[----:B------:R-:W3:Y:S04]  /*1c50*/  LDG.E R16, desc[UR16][R10.64+0x1000] ;  /* 0x001000100a107981 */ /* 0x000ee8000c1e1900 */
[----:B------:R-:W3:Y:S04]  /*1c60*/  LDG.E R17, desc[UR16][R10.64+0x1800] ;  /* 0x001800100a117981 */ /* 0x000ee8000c1e1900 */
[----:B------:R-:W4:Y:S04]  /*1c70*/  LDG.E R13, desc[UR16][R10.64+0x2000] ;  /* 0x002000100a0d7981 */ /* 0x000f28000c1e1900 */
[----:B------:R-:W5:Y:S04]  /*1c80*/  LDG.E R12, desc[UR16][R10.64+0x2800] ;  /* 0x002800100a0c7981 */ /* 0x000f68000c1e1900 */
[----:B------:R3:W5:Y:S01]  /*1c90*/  LDG.E R14, desc[UR16][R10.64+0x3000] ;  /* 0x003000100a0e7981 */ /* 0x000762000c1e1900 */
[----:B-1----:R-:W-:-:S04]  /*1ca0*/  UIMAD UR14, UR11, 0xe00, URZ ;  /* 0x00000e000b0e78a4 */ /* 0x002fc8000f8e02ff */
[----:B------:R-:W-:Y:S02]  /*1cb0*/  USHF.R.S32.HI UR15, URZ, 0x1f, UR14 ;  /* 0x0000001fff0f7899 */ /* 0x000fe4000801140e */
[----:B------:R-:W-:-:S04]  /*1cc0*/  UIADD3 UR5, UP0, UPT, UR14, UR9, URZ ;  /* 0x000000090e057290 */ /* 0x000fc8000ff1e0ff */
[----:B------:R-:W-:Y:S01]  /*1cd0*/  UIADD3.X UR6, UPT, UPT, UR15, UR10, URZ, UP0, !UPT ;  /* 0x0000000a0f067290 */ /* 0x000fe200087fe4ff */
[--C-:B--2---:R-:W-:Y:S02]  /*1ce0*/  IADD3 R19, P0, P1, R15, R5, R6.reuse ;  /* 0x000000050f137210 */ /* 0x104fe4000791e006 */
[----:B------:R-:W-:Y:S01]  /*1cf0*/  SHF.R.S32.HI R5, RZ, 0x1f, R6 ;  /* 0x0000001fff057819 */ /* 0x000fe20000011406 */
[----:B0-----:R-:W-:Y:S01]  /*1d00*/  IMAD.MOV.U32 R6, RZ, RZ, R2 ;  /* 0x000000ffff067224 */ /* 0x001fe200078e0002 */
[----:B------:R-:W-:-:S04]  /*1d10*/  SHF.R.S32.HI R15, RZ, 0x1f, R15 ;  /* 0x0000001fff0f7819 */ /* 0x000fc8000001140f */
[----:B------:R-:W-:Y:S02]  /*1d20*/  IADD3.X R15, PT, PT, R15, R0, R5, P0, P1 ;  /* 0x000000000f0f7210 */ /* 0x000fe400007e2405 */
[----:B------:R-:W-:Y:S02]  /*1d30*/  IADD3 R0, P3, PT, R6, -UR7, RZ ;  /* 0x8000000706007c10 */ /* 0x000fe4000ff7e0ff */
[--C-:B---3--:R-:W-:Y:S02]  /*1d40*/  IADD3 R5, P1, P2, R17, R19, R16.reuse ;  /* 0x0000001311057210 */ /* 0x108fe40007a3e010 */
[----:B------:R-:W-:Y:S02]  /*1d50*/  ISETP.GE.U32.AND P0, PT, R0, UR14, PT ;  /* 0x0000000e00007c0c */ /* 0x000fe4000bf06070 */
[----:B------:R-:W-:Y:S02]  /*1d60*/  IADD3.X R10, PT, PT, R3, ~UR8, RZ, P3, !PT ;  /* 0x80000008030a7c10 */ /* 0x000fe40009ffe4ff */
[----:B------:R-:W-:-:S02]  /*1d70*/  SHF.R.S32.HI R16, RZ, 0x1f, R16 ;  /* 0x0000001fff107819 */ /* 0x000fc40000011410 */
[----:B------:R-:W-:Y:S02]  /*1d80*/  ISETP.GE.U32.AND.EX P0, PT, R10, UR15, PT, P0 ;  /* 0x0000000f0a007c0c */ /* 0x000fe4000bf06100 */
[----:B------:R-:W-:Y:S02]  /*1d90*/  SHF.R.S32.HI R17, RZ, 0x1f, R17 ;  /* 0x0000001fff117819 */ /* 0x000fe40000011411 */
[--C-:B----4-:R-:W-:Y:S02]  /*1da0*/  SHF.R.S32.HI R0, RZ, 0x1f, R13.reuse ;  /* 0x0000001fff007819 */ /* 0x110fe4000001140d */
[----:B------:R-:W-:Y:S02]  /*1db0*/  IADD3.X R11, PT, PT, R17, R15, R16, P1, P2 ;  /* 0x0000000f110b7210 */ /* 0x000fe40000fe4410 */
[----:B-----5:R-:W-:Y:S02]  /*1dc0*/  IADD3 R5, P1, P2, R12, R5, R13 ;  /* 0x000000050c057210 */ /* 0x020fe40007a3e00d */
[----:B------:R-:W-:-:S02]  /*1dd0*/  SHF.R.S32.HI R12, RZ, 0x1f, R12 ;  /* 0x0000001fff0c7819 */ /* 0x000fc4000001140c */
[----:B------:R-:W-:Y:S02]  /*1de0*/  IADD3 R5, P3, PT, R14, R5, RZ ;  /* 0x000000050e057210 */ /* 0x000fe40007f7e0ff */
[----:B------:R-:W-:-:S04]  /*1df0*/  IADD3.X R11, PT, PT, R12, R11, R0, P1, P2 ;  /* 0x0000000b0c0b7210 */ /* 0x000fc80000fe4400 */
[----:B------:R-:W-:Y:S01]  /*1e00*/  LEA.HI.X.SX32 R0, R14, R11, 0x1, P3 ;  /* 0x0000000b0e007211 */ /* 0x000fe200018f0eff */
[----:B------:R-:W-:Y:S06]  /*1e10*/  @!P0 BRA `(.L_x_46) ;  /* 0x0000000800bc8947 */ /* 0x000fec0003800000 */
[----:B------:R-:W-:Y:S02]  /*1e20*/  UIADD3 UR7, UP0, UPT, UR14, UR7, URZ ;  /* 0x000000070e077290 */ /* 0x000fe4000ff1e0ff */
[----:B------:R-:W-:Y:S01]  /*1e30*/  IMAD.U32 R11, RZ, RZ, UR14 ;  /* 0x0000000eff0b7e24 */ /* 0x000fe2000f8e00ff */
[----:B------:R-:W-:Y:S01]  /*1e40*/  UIADD3 UR4, UPT, UPT, UR4, 0x1, URZ ;  /* 0x0000000104047890 */ /* 0x000fe2000fffe0ff */
[----:B------:R-:W-:Y:S01]  /*1e50*/  VIADD R4, R4, -UR14 ;  /* 0x8000000e04047c36 */ /* 0x000fe20008000000 */
[----:B------:R-:W-:Y:S01]  /*1e60*/  UIADD3.X UR8, UPT, UPT, UR15, UR8, URZ, UP0, !UPT ;  /* 0x000000080f087290 */ /* 0x000fe200087fe4ff */
[----:B------:R-:W-:Y:S01]  /*1e70*/  IMAD.WIDE R8, R11, 0x4, R8 ;  /* 0x000000040b087825 */ /* 0x000fe200078e0208 */
[----:B------:R-:W-:Y:S01]  /*1e80*/  ISETP.LT.U32.AND P0, PT, R18, UR7, PT ;  /* 0x0000000712007c0c */ /* 0x000fe2000bf01070 */
[----:B------:R-:W-:Y:S01]  /*1e90*/  UMOV UR9, UR5 ;  /* 0x0000000500097c82 */ /* 0x000fe20008000000 */
[----:B------:R-:W-:Y:S02]  /*1ea0*/  UMOV UR10, UR6 ;  /* 0x00000006000a7c82 */ /* 0x000fe40008000000 */
[----:B------:R-:W-:-:S05]  /*1eb0*/  IMAD.U32 R10, RZ, RZ, UR8 ;  /* 0x00000008ff0a7e24 */ /* 0x000fca000f8e00ff */
[----:B------:R-:W-:-:S13]  /*1ec0*/  ISETP.GT.U32.AND.EX P0, PT, R10, R7, PT, P0 ;  /* 0x000000070a00720c */ /* 0x000fda0003f04100 */
[----:B------:R-:W-:Y:S05]  /*1ed0*/  @!P0 BRA `(.L_x_48) ;  /* 0xfffffffc00408947 */ /* 0x000fea000383ffff */
[----:B------:R-:W-:-:S05]  /*1ee0*/  UMOV UR6, UR14 ;  /* 0x0000000e00067c82 */ /* 0x000fca0008000000 */
.L_x_47:
[----:B------:R-:W0:Y:S01]  /*1ef0*/  S2R R7, SR_TID.X ;  /* 0x0000000000077919 */ /* 0x000e220000002100 */
[C---:B------:R-:W-:Y:S01]  /*1f00*/  VIADD R2, R6.reuse, -UR7 ;  /* 0x8000000706027c36 */ /* 0x040fe20008000000 */
[----:B------:R-:W-:Y:S01]  /*1f10*/  ISETP.LE.U32.AND P1, PT, R6, UR7, PT ;  /* 0x0000000706007c0c */ /* 0x000fe2000bf23070 */
[----:B------:R-:W-:Y:S01]  /*1f20*/  IMAD.U32 R10, RZ, RZ, UR8 ;  /* 0x00000008ff0a7e24 */ /* 0x000fe2000f8e00ff */
[----:B------:R-:W-:Y:S02]  /*1f30*/  BSSY.RECONVERGENT B1, `(.L_x_46) ;  /* 0x000009d000017945 */ /* 0x000fe40003800200 */
[----:B0-----:R-:W-:-:S04]  /*1f40*/  ISETP.GE.AND P0, PT, R7, R2, PT ;  /* 0x000000020700720c */ /* 0x001fc80003f06270 */
[----:B------:R-:W-:-:S13]  /*1f50*/  ISETP.GE.U32.OR.EX P0, PT, R10, R3, P0, P1 ;  /* 0x000000030a00720c */ /* 0x000fda0000706510 */
[----:B------:R-:W-:Y:S05]  /*1f60*/  @P0 BRA `(.L_x_49) ;  /* 0x0000000800640947 */ /* 0x000fea0003800000 */
[----:B------:R-:W-:Y:S01]  /*1f70*/  UIMAD UR5, UR18, 0xe00, URZ ;  /* 0x00000e00120578a4 */ /* 0x000fe2000f8e02ff */
[----:B------:R-:W-:Y:S01]  /*1f80*/  LOP3.LUT R3, RZ, R7, RZ, 0x33, !PT ;  /* 0x00000007ff037212 */ /* 0x000fe200078e33ff */
[----:B------:R-:W-:Y:S01]  /*1f90*/  UIMAD UR14, UR4, UR11, URZ ;  /* 0x0000000b040e72a4 */ /* 0x000fe2000f8e02ff */
[----:B------:R-:W-:Y:S01]  /*1fa0*/  BSSY.RECONVERGENT B2, `(.L_x_50) ;  /* 0x0000047000027945 */ /* 0x000fe20003800200 */
[----:B------:R-:W-:-:S04]  /*1fb0*/  UIADD3 UR5, UPT, UPT, UR5, UR6, URZ ;  /* 0x0000000605057290 */ /* 0x000fc8000fffe0ff */
[----:B------:R-:W-:Y:S02]  /*1fc0*/  IMAD.U32 R11, RZ, RZ, UR14 ;  /* 0x0000000eff0b7e24 */ /* 0x000fe4000f8e00ff */
[----:B------:R-:W-:-:S05]  /*1fd0*/  IADD3 R6, PT, PT, R6, -UR5, R3 ;  /* 0x8000000506067c10 */ /* 0x000fca000fffe003 */
[----:B------:R-:W-:-:S05]  /*1fe0*/  IMAD R6, R11, -0xe00, R6 ;  /* 0xfffff2000b067824 */ /* 0x000fca00078e0206 */
[C---:B------:R-:W-:Y:S02]  /*1ff0*/  ISETP.GE.U32.AND P1, PT, R6.reuse, 0x1e00, PT ;  /* 0x00001e000600780c */ /* 0x040fe40003f26070 */
[----:B------:R-:W-:Y:S01]  /*2000*/  LEA.HI R22, R6, 0x1, RZ, 0x17 ;  /* 0x0000000106167811 */ /* 0x000fe200078fb8ff */
[----:B------:R-:W-:-:S03]  /*2010*/  IMAD.MOV.U32 R6, RZ, RZ, R7 ;  /* 0x000000ffff067224 */ /* 0x000fc600078e0007 */
[----:B------:R-:W-:-:S04]  /*2020*/  LOP3.LUT R23, R22, 0xf, RZ, 0xc0, !PT ;  /* 0x0000000f16177812 */ /* 0x000fc800078ec0ff */
[----:B------:R-:W-:-:S03]  /*2030*/  ISETP.NE.AND P0, PT, R23, RZ, PT ;  /* 0x000000ff1700720c */ /* 0x000fc60003f05270 */
[----:B------:R-:W-:Y:S10]  /*2040*/  @!P1 BRA `(.L_x_51) ;  /* 0x0000000000f09947 */ /* 0x000ff40003800000 */
[----:B------:R-:W-:Y:S01]  /*2050*/  LEA.HI R2, R4, 0x1, RZ, 0x17 ;  /* 0x0000000104027811 */ /* 0x000fe200078fb8ff */
[----:B------:R-:W-:-:S03]  /*2060*/  IMAD.MOV.U32 R6, RZ, RZ, R7 ;  /* 0x000000ffff067224 */ /* 0x000fc600078e0007 */
[----:B------:R-:W-:-:S05]  /*2070*/  LOP3.LUT R2, R2, 0xfffff0, RZ, 0xc0, !PT ;  /* 0x00fffff002027812 */ /* 0x000fca00078ec0ff */
[----:B------:R-:W-:-:S07]  /*2080*/  IMAD.MOV R7, RZ, RZ, -R2 ;  /* 0x000000ffff077224 */ /* 0x000fce00078e0a02 */
.L_x_52:
[----:B------:R-:W-:Y:S02]  /*2090*/  IMAD.MOV.U32 R2, RZ, RZ, R8 ;  /* 0x000000ffff027224 */ /* 0x000fe400078e0008 */
        /* <DEDUP_REMOVED lines=55> */
.L_x_51:
[----:B------:R-:W-:Y:S05]  /*2410*/  BSYNC.RECONVERGENT B2 ;  /* 0x0000000000027941 */ /* 0x000fea0003800200 */
.L_x_50:
[----:B------:R-:W-:Y:S05]  /*2420*/  @!P0 BRA `(.L_x_49) ;  /* 0x0000000400348947 */ /* 0x000fea0003800000 */
[----:B------:R-:W-:Y:S01]  /*2430*/  ISETP.GE.U32.AND P1, PT, R23, 0x8, PT ;  /* 0x000000081700780c */ /* 0x000fe20003f26070 */
[----:B------:R-:W-:Y:S01]  /*2440*/  BSSY.RECONVERGENT B2, `(.L_x_53) ;  /* 0x0000021000027945 */ /* 0x000fe20003800200 */
[----:B------:R-:W-:-:S04]  /*2450*/  LOP3.LUT R15, R22, 0x7, RZ, 0xc0, !PT ;  /* 0x00000007160f7812 */ /* 0x000fc800078ec0ff */
[----:B------:R-:W-:-:S07]  /*2460*/  ISETP.NE.AND P0, PT, R15, RZ, PT ;  /* 0x000000ff0f00720c */ /* 0x000fce0003f05270 */
[----:B------:R-:W-:Y:S06]  /*2470*/  @!P1 BRA `(.L_x_54) ;  /* 0x0000000000749947 */ /* 0x000fec0003800000 */
[----:B------:R-:W-:-:S05]  /*2480*/  IADD3 R3, P1, PT, R6, UR7, RZ ;  /* 0x0000000706037c10 */ /* 0x000fca000ff3e0ff */
[----:B------:R-:W-:Y:S01]  /*2490*/  IMAD.X R8, RZ, RZ, UR8, P1 ;  /* 0x00000008ff087e24 */ /* 0x000fe200088e06ff */
[----:B------:R-:W-:-:S04]  /*24a0*/  LEA R2, P1, R3, UR12, 0x2 ;  /* 0x0000000c03027c11 */ /* 0x000fc8000f8210ff */
        /* <DEDUP_REMOVED lines=26> */
.L_x_54:
[----:B------:R-:W-:Y:S05]  /*2650*/  BSYNC.RECONVERGENT B2 ;  /* 0x0000000000027941 */ /* 0x000fea0003800200 */
.L_x_53:
[----:B------:R-:W-:Y:S05]  /*2660*/  @!P0 BRA `(.L_x_49) ;  /* 0x0000000000a48947 */ /* 0x000fea0003800000 */
[----:B------:R-:W-:Y:S01]  /*2670*/  ISETP.GE.U32.AND P1, PT, R15, 0x4, PT ;  /* 0x000000040f00780c */ /* 0x000fe20003f26070 */
[----:B------:R-:W-:Y:S01]  /*2680*/  BSSY.RECONVERGENT B2, `(.L_x_55) ;  /* 0x0000014000027945 */ /* 0x000fe20003800200 */
[----:B------:R-:W-:-:S11]  /*2690*/  LOP3.LUT P0, RZ, R22, 0x3, RZ, 0xc0, !PT ;  /* 0x0000000316ff7812 */ /* 0x000fd6000780c0ff */
[----:B------:R-:W-:Y:S05]  /*26a0*/  @!P1 BRA `(.L_x_56) ;  /* 0x0000000000449947 */ /* 0x000fea0003800000 */
[----:B------:R-:W-:-:S05]  /*26b0*/  IADD3 R3, P1, PT, R6, UR7, RZ ;  /* 0x0000000706037c10 */ /* 0x000fca000ff3e0ff */
[----:B------:R-:W-:Y:S01]  /*26c0*/  IMAD.X R8, RZ, RZ, UR8, P1 ;  /* 0x00000008ff087e24 */ /* 0x000fe200088e06ff */
[----:B------:R-:W-:-:S04]  /*26d0*/  LEA R2, P1, R3, UR12, 0x2 ;  /* 0x0000000c03027c11 */ /* 0x000fc8000f8210ff */
        /* <DEDUP_REMOVED lines=14> */
.L_x_56:
[----:B------:R-:W-:Y:S05]  /*27c0*/  BSYNC.RECONVERGENT B2 ;  /* 0x0000000000027941 */ /* 0x000fea0003800200 */
.L_x_55:
[----:B------:R-:W-:Y:S05]  /*27d0*/  @!P0 BRA `(.L_x_49) ;  /* 0x0000000000488947 */ /* 0x000fea0003800000 */
[----:B------:R-:W-:Y:S02]  /*27e0*/  LOP3.LUT R2, R4, 0xffff, RZ, 0xc0, !PT ;  /* 0x0000ffff04027812 */ /* 0x000fe400078ec0ff */
[----:B------:R-:W-:Y:S02]  /*27f0*/  IADD3 R7, P0, PT, R6, UR9, RZ ;  /* 0x0000000906077c10 */ /* 0x000fe4000ff1e0ff */
[----:B------:R-:W-:Y:S02]  /*2800*/  LEA.HI R2, R2, 0x1, RZ, 0x17 ;  /* 0x0000000102027811 */ /* 0x000fe400078fb8ff */
[----:B------:R-:W-:Y:S01]  /*2810*/  LEA R6, P1, R7, UR12, 0x2 ;  /* 0x0000000c07067c11 */ /* 0x000fe2000f8210ff */
[----:B------:R-:W-:Y:S01]  /*2820*/  IMAD.X R4, RZ, RZ, UR10, P0 ;  /* 0x0000000aff047e24 */ /* 0x000fe200080e06ff */
[----:B------:R-:W-:-:S04]  /*2830*/  LOP3.LUT R2, R2, 0x3, RZ, 0xc0, !PT ;  /* 0x0000000302027812 */ /* 0x000fc800078ec0ff */
[----:B------:R-:W-:Y:S01]  /*2840*/  LEA.HI.X R7, R7, UR13, R4, 0x2, P1 ;  /* 0x0000000d07077c11 */ /* 0x000fe200088f1404 */
[----:B------:R-:W-:-:S07]  /*2850*/  IMAD.MOV R4, RZ, RZ, -R2 ;  /* 0x000000ffff047224 */ /* 0x000fce00078e0a02 */
.L_x_57:
[----:B------:R-:W-:Y:S02]  /*2860*/  IMAD.MOV.U32 R2, RZ, RZ, R6 ;  /* 0x000000ffff027224 */ /* 0x000fe400078e0006 */
[----:B------:R-:W-:-:S05]  /*2870*/  IMAD.MOV.U32 R3, RZ, RZ, R7 ;  /* 0x000000ffff037224 */ /* 0x000fca00078e0007 */
[----:B------:R-:W2:Y:S01]  /*2880*/  LDG.E R2, desc[UR16][R2.64] ;  /* 0x0000001002027981 */ /* 0x000ea2000c1e1900 */
[----:B------:R-:W-:Y:S01]  /*2890*/  VIADD R4, R4, 0x1 ;  /* 0x0000000104047836 */ /* 0x000fe20000000000 */
[----:B------:R-:W-:-:S04]  /*28a0*/  IADD3 R6, P2, PT, R6, 0x800, RZ ;  /* 0x0000080006067810 */ /* 0x000fc80007f5e0ff */
[----:B------:R-:W-:Y:S01]  /*28b0*/  ISETP.NE.AND P0, PT, R4, RZ, PT ;  /* 0x000000ff0400720c */ /* 0x000fe20003f05270 */
[----:B------:R-:W-:Y:S01]  /*28c0*/  IMAD.X R7, RZ, RZ, R7, P2 ;  /* 0x000000ffff077224 */ /* 0x000fe200010e0607 */
[----:B--2---:R-:W-:-:S04]  /*28d0*/  IADD3 R5, P1, PT, R2, R5, RZ ;  /* 0x0000000502057210 */ /* 0x004fc80007f3e0ff */
[----:B------:R-:W-:-:S07]  /*28e0*/  LEA.HI.X.SX32 R0, R2, R0, 0x1, P1 ;  /* 0x0000000002007211 */ /* 0x000fce00008f0eff */
[----:B------:R-:W-:Y:S05]  /*28f0*/  @P0 BRA `(.L_x_57) ;  /* 0xfffffffc00d80947 */ /* 0x000fea000383ffff */
.L_x_49:
[----:B------:R-:W-:Y:S05]  /*2900*/  BSYNC.RECONVERGENT B1 ;  /* 0x0000000000017941 */ /* 0x000fea0003800200 */
.L_x_46:
[----:B------:R-:W0:Y:S01]  /*2910*/  S2R R6, SR_LANEID ;  /* 0x0000000000067919 */ /* 0x000e220000000000 */
[----:B------:R-:W1:Y:S04]  /*2920*/  SHFL.DOWN PT, R2, R5, 0x1, 0x1f ;  /* 0x08201f0005027f89 */ /* 0x000e6800000e0000 */
[----:B------:R-:W2:Y:S01]  /*2930*/  SHFL.DOWN PT, R3, R0, 0x1, 0x1f ;  /* 0x08201f0000037f89 */ /* 0x000ea200000e0000 */
[----:B------:R-:W3:Y:S01]  /*2940*/  S2R R8, SR_TID.X ;  /* 0x0000000000087919 */ /* 0x000ee20000002100 */
[C---:B0-----:R-:W-:Y:S02]  /*2950*/  ISETP.GT.AND P1, PT, R6.reuse, 0x1e, PT ;  /* 0x0000001e0600780c */ /* 0x041fe40003f24270 */
[----:B------:R-:W-:Y:S02]  /*2960*/  ISETP.NE.AND P2, PT, R6, RZ, PT ;  /* 0x000000ff0600720c */ /* 0x000fe40003f45270 */
[----:B-1----:R-:W-:-:S02]  /*2970*/  SEL R2, R2, RZ, !P1 ;  /* 0x000000ff02027207 */ /* 0x002fc40004800000 */
[----:B--2---:R-:W-:Y:S02]  /*2980*/  SEL R3, R3, RZ, !P1 ;  /* 0x000000ff03037207 */ /* 0x004fe40004800000 */
[----:B------:R-:W-:Y:S02]  /*2990*/  IADD3 R9, P0, PT, R5, R2, RZ ;  /* 0x0000000205097210 */ /* 0x000fe40007f1e0ff */
[----:B------:R-:W-:-:S03]  /*29a0*/  ISETP.GT.AND P1, PT, R6, 0x1d, PT ;  /* 0x0000001d0600780c */ /* 0x000fc60003f24270 */
[----:B------:R-:W-:Y:S01]  /*29b0*/  IMAD.X R4, R0, 0x1, R3, P0 ;  /* 0x0000000100047824 */ /* 0x000fe200000e0603 */
[----:B------:R-:W0:Y:S04]  /*29c0*/  SHFL.DOWN PT, R2, R9, 0x2, 0x1f ;  /* 0x08401f0009027f89 */ /* 0x000e2800000e0000 */
[----:B------:R-:W1:Y:S01]  /*29d0*/  SHFL.DOWN PT, R3, R4, 0x2, 0x1f ;  /* 0x08401f0004037f89 */ /* 0x000e6200000e0000 */
[----:B------:R-:W2:Y:S01]  /*29e0*/  @!P2 S2R R11, SR_CgaCtaId ;  /* 0x00000000000ba919 */ /* 0x000ea20000008800 */
[----:B0-----:R-:W-:-:S04]  /*29f0*/  SEL R2, R2, RZ, !P1 ;  /* 0x000000ff02027207 */ /* 0x001fc80004800000 */
[----:B------:R-:W-:Y:S02]  /*2a00*/  IADD3 R5, P0, PT, R2, R9, RZ ;  /* 0x0000000902057210 */ /* 0x000fe40007f1e0ff */
[----:B-1----:R-:W-:Y:S02]  /*2a10*/  SEL R3, R3, RZ, !P1 ;  /* 0x000000ff03037207 */ /* 0x002fe40004800000 */
[----:B------:R-:W-:Y:S01]  /*2a20*/  ISETP.GT.AND P1, PT, R6, 0x1b, PT ;  /* 0x0000001b0600780c */ /* 0x000fe20003f24270 */
[----:B------:R-:W0:Y:S02]  /*2a30*/  SHFL.DOWN PT, R0, R5, 0x4, 0x1f ;  /* 0x08801f0005007f89 */ /* 0x000e2400000e0000 */
[----:B------:R-:W-:Y:S01]  /*2a40*/  IMAD.X R7, R3, 0x1, R4, P0 ;  /* 0x0000000103077824 */ /* 0x000fe200000e0604 */
[----:B------:R-:W-:-:S04]  /*2a50*/  @!P2 MOV R4, 0x400 ;  /* 0x000004000004a802 */ /* 0x000fc80000000f00 */
[----:B------:R-:W1:Y:S01]  /*2a60*/  SHFL.DOWN PT, R2, R7, 0x4, 0x1f ;  /* 0x08801f0007027f89 */ /* 0x000e6200000e0000 */
[----:B--2---:R-:W-:Y:S02]  /*2a70*/  @!P2 LEA R11, R11, R4, 0x18 ;  /* 0x000000040b0ba211 */ /* 0x004fe400078ec0ff */
        /* <DEDUP_REMOVED lines=9> */
[----:B---3--:R-:W-:Y:S02]  /*2b10*/  @!P2 SHF.R.U32.HI R3, RZ, 0x2, R8 ;  /* 0x00000002ff03a819 */ /* 0x008fe40000011608 */
[----:B-1----:R-:W-:Y:S01]  /*2b20*/  SEL R2, R2, RZ, !P1 ;  /* 0x000000ff02027207 */ /* 0x002fe20004800000 */
[----:B------:R-:W0:Y:S01]  /*2b30*/  SHFL.DOWN PT, R0, R5, 0x10, 0x1f ;  /* 0x0a001f0005007f89 */ /* 0x000e2200000e0000 */
[----:B------:R-:W-:Y:S02]  /*2b40*/  ISETP.GT.AND P1, PT, R6, 0xf, PT ;  /* 0x0000000f0600780c */ /* 0x000fe40003f24270 */
[----:B------:R-:W-:Y:S01]  /*2b50*/  @!P2 LOP3.LUT R4, R3, 0xf8, RZ, 0xc0, !PT ;  /* 0x000000f80304a812 */ /* 0x000fe200078ec0ff */
[----:B------:R-:W-:-:S04]  /*2b60*/  IMAD.X R7, R2, 0x1, R9, P0 ;  /* 0x0000000102077824 */ /* 0x000fc800000e0609 */
[----:B------:R-:W-:Y:S01]  /*2b70*/  @!P2 IMAD.IADD R11, R4, 0x1, R11 ;  /* 0x00000001040ba824 */ /* 0x000fe200078e020b */
[----:B------:R-:W1:Y:S01]  /*2b80*/  SHFL.DOWN PT, R2, R7, 0x10, 0x1f ;  /* 0x0a001f0007027f89 */ /* 0x000e6200000e0000 */
[----:B0-----:R-:W-:-:S04]  /*2b90*/  SEL R0, R0, RZ, !P1 ;  /* 0x000000ff00007207 */ /* 0x001fc80004800000 */
[----:B------:R-:W-:Y:S02]  /*2ba0*/  IADD3 R0, P0, PT, R0, R5, RZ ;  /* 0x0000000500007210 */ /* 0x000fe40007f1e0ff */
[----:B-1----:R-:W-:-:S05]  /*2bb0*/  SEL R2, R2, RZ, !P1 ;  /* 0x000000ff02027207 */ /* 0x002fca0004800000 */
[----:B------:R-:W-:Y:S01]  /*2bc0*/  IMAD.X R3, R2, 0x1, R7, P0 ;  /* 0x0000000102037824 */ /* 0x000fe200000e0607 */
[----:B------:R-:W-:Y:S01]  /*2bd0*/  ISETP.NE.AND P0, PT, R8, RZ, PT ;  /* 0x000000ff0800720c */ /* 0x000fe20003f05270 */
[----:B------:R-:W-:-:S05]  /*2be0*/  @!P2 IMAD.MOV.U32 R2, RZ, RZ, R0 ;  /* 0x000000ffff02a224 */ /* 0x000fca00078e0000 */
[----:B------:R0:W-:Y:S01]  /*2bf0*/  @!P2 STS.64 [R11+0x10], R2 ;  /* 0x000010020b00a388 */ /* 0x0001e20000000a00 */
[----:B------:R-:W-:Y:S06]  /*2c00*/  BAR.SYNC.DEFER_BLOCKING 0x0 ;  /* 0x0000000000007b1d */ /* 0x000fec0000010000 */
[----:B------:R-:W-:Y:S05]  /*2c10*/  @P0 BRA `(.L_x_45) ;  /* 0x00000000006c0947 */ /* 0x000fea0003800000 */
[----:B------:R-:W1:Y:S01]  /*2c20*/  S2UR UR5, SR_CgaCtaId ;  /* 0x00000000000579c3 */ /* 0x000e620000008800 */
[----:B------:R-:W-:Y:S02]  /*2c30*/  UMOV UR4, 0x400 ;  /* 0x0000040000047882 */ /* 0x000fe40000000000 */
[----:B-1----:R-:W-:-:S09]  /*2c40*/  ULEA UR4, UR5, UR4, 0x18 ;  /* 0x0000000405047291 */ /* 0x002fd2000f8ec0ff */
[----:B------:R-:W-:Y:S04]  /*2c50*/  LDS.64 R8, [UR4+0x18] ;  /* 0x00001804ff087984 */ /* 0x000fe80008000a00 */
[----:B------:R-:W0:Y:S04]  /*2c60*/  LDS.128 R24, [UR4+0x20] ;  /* 0x00002004ff187984 */ /* 0x000e280008000c00 */
[----:B------:R-:W1:Y:S04]  /*2c70*/  LDS.128 R4, [UR4+0x30] ;  /* 0x00003004ff047984 */ /* 0x000e680008000c00 */
        /* <DEDUP_REMOVED lines=20> */
[----:B------:R-:W-:-:S07]  /*2dc0*/  IMAD.X R3, R3, 0x1, R27, P3 ;  /* 0x0000000103037824 */ /* 0x000fce00018e061b */
.L_x_45:
[----:B------:R-:W-:Y:S05]  /*2dd0*/  BSYNC.RECONVERGENT B0 ;  /* 0x0000000000007941 */ /* 0x000fea0003800200 */
.L_x_30:
[----:B------:R-:W-:Y:S05]  /*2de0*/  @P0 EXIT ;  /* 0x000000000000094d */ /* 0x000fea0003800000 */
[----:B------:R-:W3:Y:S01]  /*2df0*/  LDCU.64 UR4, c[0x0][0x388] ;  /* 0x00007100ff0477ac */ /* 0x000ee20008000a00 */
[----:B0-2---:R-:W-:Y:S01]  /*2e00*/  IMAD.MOV.U32 R2, RZ, RZ, R0 ;  /* 0x000000ffff027224 */ /* 0x005fe200078e0000 */
[----:B---3--:R-:W-:-:S06]  /*2e10*/  UIMAD.WIDE.U32 UR4, UR18, 0x8, UR4 ;  /* 0x00000008120478a5 */ /* 0x008fcc000f8e0004 */
[----:B-1----:R-:W-:Y:S02]  /*2e20*/  IMAD.U32 R4, RZ, RZ, UR4 ;  /* 0x00000004ff047e24 */ /* 0x002fe4000f8e00ff */
[----:B------:R-:W-:-:S05]  /*2e30*/  IMAD.U32 R5, RZ, RZ, UR5 ;  /* 0x00000005ff057e24 */ /* 0x000fca000f8e00ff */
[----:B------:R-:W-:Y:S01]  /*2e40*/  STG.E.64 desc[UR16][R4.64], R2 ;  /* 0x0000000204007986 */ /* 0x000fe2000c101b10 */
[----:B------:R-:W-:Y:S05]  /*2e50*/  EXIT ;  /* 0x000000000000794d */ /* 0x000fea0003800000 */
.L_x_58:
        /* <DEDUP_REMOVED lines=10> */
.L_x_417:


//--------------------- .text._ZN3cub18CUB_300001_SM_10006detail6reduce28DeviceReduceSingleTileKernelINS2_10policy_hubIxyN4cuda3std3__44plusIxEEE10Policy1000EN6thrust24THRUST_300001_SM_1000_NS10device_ptrIiEEPxyS9_xxNS7_10__identityEEEvT0_T1_T2_T3_T4_T6_ --------------------------
	.section	.text._ZN3cub18CUB_300001_SM_10006detail6reduce28DeviceReduceSingleTileKernelINS2_10policy_hubIxyN4cuda3std3__44plusIxEEE10Policy1000EN6thrust24THRUST_300001_SM_1000_NS10device_ptrIiEEPxyS9_xxNS7_10__identityEEEvT0_T1_T2_T3_T4_T6_,"ax",@progbits
	.align	128
        .global         _ZN3cub18CUB_300001_SM_10006detail6reduce28DeviceReduceSingleTileKernelINS2_10policy_hubIxyN4cuda3std3__44plusIxEEE10Policy1000EN6thrust24THRUST_300001_SM_1000_NS10device_ptrIiEEPxyS9_xxNS7_10__identityEEEvT0_T1_T2_T3_T4_T6_
        .type           _ZN3cub18CUB_300001_SM_10006detail6reduce28DeviceReduceSingleTileKernelINS2_10policy_hubIxyN4cuda3std3__44plusIxEEE10Policy1000EN6thrust24THRUST_300001_SM_1000_NS10device_ptrIiEEPxyS9_xxNS7_10__identityEEEvT0_T1_T2_T3_T4_T6_,@function
        .size           _ZN3cub18CUB_300001_SM_10006detail6reduce28DeviceReduceSingleTileKernelINS2_10policy_hubIxyN4cuda3std3__44plusIxEEE10Policy1000EN6thrust24THRUST_300001_SM_1000_NS10device_ptrIiEEPxyS9_xxNS7_10__identityEEEvT0_T1_T2_T3_T4_T6_,(.L_x_418 - _ZN3cub18CUB_300001_SM_10006detail6reduce28DeviceReduceSingleTileKernelINS2_10policy_hubIxyN4cuda3std3__44plusIxEEE10Policy1000EN6thrust24THRUST_300001_SM_1000_NS10device_ptrIiEEPxyS9_xxNS7_10__identityEEEvT0_T1_T2_T3_T4_T6_)
        .other          _ZN3cub18CUB_300001_SM_10006detail6reduce28DeviceReduceSingleTileKernelINS2_10policy_hubIxyN4cuda3std3__44plusIxEEE10Policy1000EN6thrust24THRUST_300001_SM_1000_NS10device_ptrIiEEPxyS9_xxNS7_10__identityEEEvT0_T1_T2_T3_T4_T6_,@"STO_CUDA_ENTRY STV_DEFAULT"
_ZN3cub18CUB_300001_SM_10006detail6reduce28DeviceReduceSingleTileKernelINS2_10policy_hubIxyN4cuda3std3__44plusIxEEE10Policy1000EN6thrust24THRUST_300001_SM_1000_NS10device_ptrIiEEPxyS9_xxNS7_10__identityEEEvT0_T1_T2_T3_T4_T6_:
.text._ZN3cub18CUB_300001_SM_10006detail6reduce28DeviceReduceSingleTileKernelINS2_10policy_hubIxyN4cuda3std3__44plusIxEEE10Policy1000EN6thrust24THRUST_300001_SM_1000_NS10device_ptrIiEEPxyS9_xxNS7_10__identityEEEvT0_T1_T2_T3_T4_T6_:
[----:B------:R-:W-:Y:S01]  /*0000*/  LDC R1, c[0x0][0x37c] ;  /* 0x0000df00ff017b82 */ /* 0x000fe20000000800 */
[----:B------:R-:W0:Y:S01]  /*0010*/  LDCU.64 UR4, c[0x0][0x390] ;  /* 0x00007200ff0477ac */ /* 0x000e220008000a00 */
[----:B------:R-:W1:Y:S01]  /*0020*/  LDCU.64 UR6, c[0x0][0x358] ;  /* 0x00006b00ff0677ac */ /* 0x000e620008000a00 */
[----:B0-----:R-:W-:Y:S02]  /*0030*/  IMAD.U32 R16, RZ, RZ, UR4 ;  /* 0x00000004ff107e24 */ /* 0x001fe4000f8e00ff */
[----:B------:R-:W-:-:S03]  /*0040*/  IMAD.U32 R0, RZ, RZ, UR5 ;  /* 0x00000005ff007e24 */ /* 0x000fc6000f8e00ff */
[----:B------:R-:W-:-:S04]  /*0050*/  ISETP.NE.U32.AND P0, PT, R16, RZ, PT ;  /* 0x000000ff1000720c */ /* 0x000fc80003f05070 */
[----:B------:R-:W-:-:S13]  /*0060*/  ISETP.NE.AND.EX P0, PT, R0, RZ, PT, P0 ;  /* 0x000000ff0000720c */ /* 0x000fda0003f05300 */
        /* <DEDUP_REMOVED lines=8> */
.L_x_59:
[----:B------:R-:W-:Y:S01]  /*00f0*/  ISETP.GT.U32.AND P0, PT, R16, 0xdff, PT ;  /* 0x00000dff1000780c */ /* 0x000fe20003f04070 */
[----:B------:R-:W-:Y:S03]  /*0100*/  BSSY.RECONVERGENT B0, `(.L_x_60) ;  /* 0x00002a8000007945 */ /* 0x000fe60003800200 */
[----:B------:R-:W-:-:S13]  /*0110*/  ISETP.GT.U32.AND.EX P0, PT, R0, RZ, PT, P0 ;  /* 0x000000ff0000720c */ /* 0x000fda0003f04100 */
[----:B------:R-:W-:Y:S05]  /*0120*/  @P0 BRA `(.L_x_61) ;  /* 0x0000001400e00947 */ /* 0x000fea0003800000 */
[----:B------:R-:W0:Y:S01]  /*0130*/  S2R R5, SR_TID.X ;  /* 0x0000000000057919 */ /* 0x000e220000002100 */
[----:B------:R-:W-:Y:S01]  /*0140*/  BSSY.RECONVERGENT B1, `(.L_x_62) ;  /* 0x000000b000017945 */ /* 0x000fe20003800200 */
[----:B------:R-:W-:Y:S02]  /*0150*/  IMAD.MOV.U32 R6, RZ, RZ, RZ ;  /* 0x000000ffff067224 */ /* 0x000fe400078e00ff */
[----:B------:R-:W-:Y:S01]  /*0160*/  IMAD.MOV.U32 R4, RZ, RZ, RZ ;  /* 0x000000ffff047224 */ /* 0x000fe200078e00ff */
[----:B0-----:R-:W-:Y:S01]  /*0170*/  ISETP.GE.U32.AND P0, PT, R5, R16, PT ;  /* 0x000000100500720c */ /* 0x001fe20003f06070 */
[----:B------:R-:W-:-:S12]  /*0180*/  IMAD.MOV.U32 R7, RZ, RZ, R5 ;  /* 0x000000ffff077224 */ /* 0x000fd800078e0005 */
[----:B------:R-:W-:Y:S05]  /*0190*/  @P0 BRA `(.L_x_63) ;  /* 0x0000000000140947 */ /* 0x000fea0003800000 */
[----:B------:R-:W0:Y:S02]  /*01a0*/  LDC.64 R2, c[0x0][0x380] ;  /* 0x0000e000ff027b82 */ /* 0x000e240000000a00 */
[----:B0-----:R-:W-:-:S05]  /*01b0*/  IMAD.WIDE.U32 R2, R5, 0x4, R2 ;  /* 0x0000000405027825 */ /* 0x001fca00078e0002 */
[----:B------:R-:W2:Y:S01]  /*01c0*/  LDG.E R6, desc[UR6][R2.64] ;  /* 0x0000000602067981 */ /* 0x000ea2000c1e1900 */
[----:B------:R-:W-:Y:S01]  /*01d0*/  VIADD R7, R5, 0x200 ;  /* 0x0000020005077836 */ /* 0x000fe20000000000 */
[----:B--2---:R-:W-:-:S07]  /*01e0*/  SHF.R.S32.HI R4, RZ, 0x1f, R6 ;  /* 0x0000001fff047819 */ /* 0x004fce0000011406 */
.L_x_63:
[----:B------:R-:W-:Y:S05]  /*01f0*/  BSYNC.RECONVERGENT B1 ;  /* 0x0000000000017941 */ /* 0x000fea0003800200 */
.L_x_62:
[----:B------:R-:W-:Y:S01]  /*0200*/  ISETP.GE.U32.AND P0, PT, R7, R16, PT ;  /* 0x000000100700720c */ /* 0x000fe20003f06070 */
[----:B------:R-:W-:-:S12]  /*0210*/  BSSY.RECONVERGENT B1, `(.L_x_64) ;  /* 0x000008a000017945 */ /* 0x000fd80003800200 */
[----:B------:R-:W-:Y:S05]  /*0220*/  @P0 BRA `(.L_x_65) ;  /* 0x0000000800200947 */ /* 0x000fea0003800000 */
[----:B------:R-:W-:Y:S01]  /*0230*/  LOP3.LUT R3, RZ, R7, RZ, 0x33, !PT ;  /* 0x00000007ff037212 */ /* 0x000fe200078e33ff */
[----:B------:R-:W-:Y:S04]  /*0240*/  BSSY.RECONVERGENT B2, `(.L_x_66) ;  /* 0x0000043000027945 */ /* 0x000fe80003800200 */
[----:B------:R-:W-:-:S05]  /*0250*/  IMAD.IADD R3, R3, 0x1, R16 ;  /* 0x0000000103037824 */ /* 0x000fca00078e0210 */
[C---:B------:R-:W-:Y:S02]  /*0260*/  ISETP.GE.U32.AND P1, PT, R3.reuse, 0x1e00, PT ;  /* 0x00001e000300780c */ /* 0x040fe40003f26070 */
[----:B------:R-:W-:-:S04]  /*0270*/  LEA.HI R8, R3, 0x1, RZ, 0x17 ;  /* 0x0000000103087811 */ /* 0x000fc800078fb8ff */
[----:B------:R-:W-:-:S04]  /*0280*/  LOP3.LUT R27, R8, 0xf, RZ, 0xc0, !PT ;  /* 0x0000000f081b7812 */ /* 0x000fc800078ec0ff */
[----:B------:R-:W-:-:S03]  /*0290*/  ISETP.NE.AND P0, PT, R27, RZ, PT ;  /* 0x000000ff1b00720c */ /* 0x000fc60003f05270 */
[----:B------:R-:W-:Y:S10]  /*02a0*/  @!P1 BRA `(.L_x_67) ;  /* 0x0000000000f09947 */ /* 0x000ff40003800000 */
[----:B------:R-:W0:Y:S01]  /*02b0*/  LDC.64 R2, c[0x0][0x380] ;  /* 0x0000e000ff027b82 */ /* 0x000e220000000a00 */
[----:B------:R-:W-:-:S05]  /*02c0*/  LOP3.LUT R9, R8, 0xfffff0, RZ, 0xc0, !PT ;  /* 0x00fffff008097812 */ /* 0x000fca00078ec0ff */
[----:B------:R-:W-:Y:S02]  /*02d0*/  IMAD.MOV R9, RZ, RZ, -R9 ;  /* 0x000000ffff097224 */ /* 0x000fe400078e0a09 */
[----:B0-----:R-:W-:-:S03]  /*02e0*/  IMAD.WIDE.U32 R2, R7, 0x4, R2 ;  /* 0x0000000407027825 */ /* 0x001fc600078e0002 */
[----:B------:R-:W-:-:S05]  /*02f0*/  IADD3 R2, P1, PT, R2, 0x4000, RZ ;  /* 0x0000400002027810 */ /* 0x000fca0007f3e0ff */
[----:B------:R-:W-:-:S08]  /*0300*/  IMAD.X R3, RZ, RZ, R3, P1 ;  /* 0x000000ffff037224 */ /* 0x000fd000008e0603 */
.L_x_68:
        /* <DEDUP_REMOVED lines=15> */
[----:B------:R0:W5:Y:S01]  /*0400*/  LDG.E R11, desc[UR6][R2.64+0x3800] ;  /* 0x00380006020b7981 */ /* 0x000162000c1e1900 */
[----:B------:R-:W-:-:S02]  /*0410*/  VIADD R9, R9, 0x10 ;  /* 0x0000001009097836 */ /* 0x000fc40000000000 */
[----:B------:R-:W-:Y:S01]  /*0420*/  VIADD R7, R7, 0x2000 ;  /* 0x0000200007077836 */ /* 0x000fe20000000000 */
[----:B0-----:R-:W-:-:S05]  /*0430*/  IADD3 R2, P4, PT, R2, 0x8000, RZ ;  /* 0x0000800002027810 */ /* 0x001fca0007f9e0ff */
[----:B------:R-:W-:Y:S01]  /*0440*/  IMAD.X R3, RZ, RZ, R3, P4 ;  /* 0x000000ffff037224 */ /* 0x000fe200020e0603 */
        /* <DEDUP_REMOVED lines=30> */
[----:B------:R-:W-:Y:S02]  /*0630*/  IADD3 R6, P2, P3, R11, R6, R10 ;  /* 0x000000060b067210 */ /* 0x000fe40007b5e00a */
[----:B------:R-:W-:-:S04]  /*0640*/  SHF.R.S32.HI R11, RZ, 0x1f, R11 ;  /* 0x0000001fff0b7819 */ /* 0x000fc8000001140b */
[----:B------:R-:W-:-:S05]  /*0650*/  IADD3.X R4, PT, PT, R11, R12, R4, P2, P3 ;  /* 0x0000000c0b047210 */ /* 0x000fca00017e6404 */
[----:B------:R-:W-:Y:S05]  /*0660*/  @P1 BRA `(.L_x_68) ;  /* 0xfffffffc00281947 */ /* 0x000fea000383ffff */
.L_x_67:
[----:B------:R-:W-:Y:S05]  /*0670*/  BSYNC.RECONVERGENT B2 ;  /* 0x0000000000027941 */ /* 0x000fea0003800200 */
.L_x_66:
[----:B------:R-:W-:Y:S05]  /*0680*/  @!P0 BRA `(.L_x_65) ;  /* 0x0000000400088947 */ /* 0x000fea0003800000 */
[----:B------:R-:W-:Y:S01]  /*0690*/  ISETP.GE.U32.AND P1, PT, R27, 0x8, PT ;  /* 0x000000081b00780c */ /* 0x000fe20003f26070 */
[----:B------:R-:W-:Y:S01]  /*06a0*/  BSSY.RECONVERGENT B2, `(.L_x_69) ;  /* 0x000001f000027945 */ /* 0x000fe20003800200 */
[----:B------:R-:W-:-:S04]  /*06b0*/  LOP3.LUT R17, R8, 0x7, RZ, 0xc0, !PT ;  /* 0x0000000708117812 */ /* 0x000fc800078ec0ff */
[----:B------:R-:W-:-:S07]  /*06c0*/  ISETP.NE.AND P0, PT, R17, RZ, PT ;  /* 0x000000ff1100720c */ /* 0x000fce0003f05270 */
[----:B------:R-:W-:Y:S06]  /*06d0*/  @!P1 BRA `(.L_x_70) ;  /* 0x00000000006c9947 */ /* 0x000fec0003800000 */
[----:B------:R-:W0:Y:S02]  /*06e0*/  LDC.64 R2, c[0x0][0x380] ;  /* 0x0000e000ff027b82 */ /* 0x000e240000000a00 */
[----:B0-----:R-:W-:-:S05]  /*06f0*/  IMAD.WIDE R2, R7, 0x4, R2 ;  /* 0x0000000407027825 */ /* 0x001fca00078e0202 */
        /* <DEDUP_REMOVED lines=25> */
.L_x_70:
[----:B------:R-:W-:Y:S05]  /*0890*/  BSYNC.RECONVERGENT B2 ;  /* 0x0000000000027941 */ /* 0x000fea0003800200 */
.L_x_69:
        /* <DEDUP_REMOVED lines=11> */
[----:B------:R-:W3:Y:S01]  /*0950*/  LDG.E R12, desc[UR6][R2.64+0x1800] ;  /* 0x00180006020c7981 */ /* 0x000ee2000c1e1900 */
[----:B------:R-:W-:Y:S01]  /*0960*/  VIADD R7, R7, 0x800 ;  /* 0x0000080007077836 */ /* 0x000fe20000000000 */
[----:B--2---:R-:W-:-:S02]  /*0970*/  IADD3 R6, P0, P2, R8, R6, R9 ;  /* 0x0000000608067210 */ /* 0x004fc40007a1e009 */
[----:B------:R-:W-:Y:S02]  /*0980*/  SHF.R.S32.HI R9, RZ, 0x1f, R9 ;  /* 0x0000001fff097819 */ /* 0x000fe40000011409 */
[----:B------:R-:W-:Y:S02]  /*0990*/  SHF.R.S32.HI R8, RZ, 0x1f, R8 ;  /* 0x0000001fff087819 */ /* 0x000fe40000011408 */
[--C-:B---3--:R-:W-:Y:S02]  /*09a0*/  IADD3 R6, P3, P4, R12, R6, R11.reuse ;  /* 0x000000060c067210 */ /* 0x108fe40007c7e00b */
[----:B------:R-:W-:Y:S02]  /*09b0*/  SHF.R.S32.HI R11, RZ, 0x1f, R11 ;  /* 0x0000001fff0b7819 */ /* 0x000fe4000001140b */
[----:B------:R-:W-:Y:S02]  /*09c0*/  IADD3.X R4, PT, PT, R8, R4, R9, P0, P2 ;  /* 0x0000000408047210 */ /* 0x000fe400007e4409 */
[----:B------:R-:W-:-:S04]  /*09d0*/  SHF.R.S32.HI R12, RZ, 0x1f, R12 ;  /* 0x0000001fff0c7819 */ /* 0x000fc8000001140c */
[----:B------:R-:W-:-:S07]  /*09e0*/  IADD3.X R4, PT, PT, R12, R4, R11, P3, P4 ;  /* 0x000000040c047210 */ /* 0x000fce0001fe840b */
.L_x_72:
[----:B------:R-:W-:Y:S05]  /*09f0*/  BSYNC.RECONVERGENT B2 ;  /* 0x0000000000027941 */ /* 0x000fea0003800200 */
.L_x_71:
[----:B------:R-:W-:Y:S05]  /*0a00*/  @!P1 BRA `(.L_x_65) ;  /* 0x0000000000289947 */ /* 0x000fea0003800000 */
[----:B------:R-:W0:Y:S01]  /*0a10*/  LDC.64 R8, c[0x0][0x380] ;  /* 0x0000e000ff087b82 */ /* 0x000e220000000a00 */
[----:B------:R-:W-:-:S07]  /*0a20*/  IMAD.MOV R10, RZ, RZ, -R10 ;  /* 0x000000ffff0a7224 */ /* 0x000fce00078e0a0a */
.L_x_73:
[----:B0-----:R-:W-:-:S06]  /*0a30*/  IMAD.WIDE R2, R7, 0x4, R8 ;  /* 0x0000000407027825 */ /* 0x001fcc00078e0208 */
[----:B------:R-:W2:Y:S01]  /*0a40*/  LDG.E R3, desc[UR6][R2.64] ;  /* 0x0000000602037981 */ /* 0x000ea2000c1e1900 */
[----:B------:R-:W-:Y:S02]  /*0a50*/  VIADD R10, R10, 0x1 ;  /* 0x000000010a0a7836 */ /* 0x000fe40000000000 */
[----:B------:R-:W-:-:S03]  /*0a60*/  VIADD R7, R7, 0x200 ;  /* 0x0000020007077836 */ /* 0x000fc60000000000 */
[----:B------:R-:W-:Y:S02]  /*0a70*/  ISETP.NE.AND P0, PT, R10, RZ, PT ;  /* 0x000000ff0a00720c */ /* 0x000fe40003f05270 */
[----:B--2---:R-:W-:-:S04]  /*0a80*/  IADD3 R6, P1, PT, R3, R6, RZ ;  /* 0x0000000603067210 */ /* 0x004fc80007f3e0ff */
[----:B------:R-:W-:-:S07]  /*0a90*/  LEA.HI.X.SX32 R4, R3, R4, 0x1, P1 ;  /* 0x0000000403047211 */ /* 0x000fce00008f0eff */
[----:B------:R-:W-:Y:S05]  /*0aa0*/  @P0 BRA `(.L_x_73) ;  /* 0xfffffffc00e00947 */ /* 0x000fea000383ffff */
.L_x_65:
[----:B------:R-:W-:Y:S05]  /*0ab0*/  BSYNC.RECONVERGENT B1 ;  /* 0x0000000000017941 */ /* 0x000fea0003800200 */
.L_x_64:
[----:B------:R-:W-:-:S04]  /*0ac0*/  ISETP.GE.U32.AND P0, PT, R16, 0x200, PT ;  /* 0x000002001000780c */ /* 0x000fc80003f06070 */
[----:B------:R-:W-:-:S13]  /*0ad0*/  ISETP.GE.U32.AND.EX P0, PT, R0, RZ, PT, P0 ;  /* 0x000000ff0000720c */ /* 0x000fda0003f06100 */
[----:B------:R-:W-:Y:S05]  /*0ae0*/  @!P0 BRA `(.L_x_74) ;  /* 0x00000004002c8947 */ /* 0x000fea0003800000 */
[----:B------:R-:W0:Y:S01]  /*0af0*/  S2R R8, SR_LANEID ;  /* 0x0000000000087919 */ /* 0x000e220000000000 */
[----:B------:R-:W-:Y:S01]  /*0b00*/  ISETP.NE.AND P5, PT, R5, RZ, PT ;  /* 0x000000ff0500720c */ /* 0x000fe20003fa5270 */
        /* <DEDUP_REMOVED lines=39> */
[----:B-1----:R-:W-:-:S03]  /*0d80*/  SEL R3, R3, RZ, !P0 ;  /* 0x000000ff03037207 */ /* 0x002fc60004000000 */
        /* <DEDUP_REMOVED lines=9> */
[----:B-1----:R-:W0:Y:S04]  /*0e20*/  LDS.128 R4, [UR4+0x20] ;  /* 0x00002004ff047984 */ /* 0x002e280008000c00 */
[----:B------:R-:W1:Y:S04]  /*0e30*/  LDS.128 R8, [UR4+0x30] ;  /* 0x00003004ff087984 */ /* 0x000e680008000c00 */
[----:B------:R-:W2:Y:S04]  /*0e40*/  LDS.128 R12, [UR4+0x40] ;  /* 0x00004004ff0c7984 */ /* 0x000ea80008000c00 */
[----:B------:R-:W3:Y:S04]  /*0e50*/  LDS.128 R16, [UR4+0x50] ;  /* 0x00005004ff107984 */ /* 0x000ee80008000c00 */
[----:B------:R-:W4:Y:S04]  /*0e60*/  LDS.128 R20, [UR4+0x60] ;  /* 0x00006004ff147984 */ /* 0x000f280008000c00 */
[----:B------:R-:W5:Y:S04]  /*0e70*/  LDS.128 R24, [UR4+0x70] ;  /* 0x00007004ff187984 */ /* 0x000f680008000c00 */
[----:B------:R-:W5:Y:S01]  /*0e80*/  LDS.128 R28, [UR4+0x80] ;  /* 0x00008004ff1c7984 */ /* 0x000f620008000c00 */
[----:B0-----:R-:W-:-:S04]  /*0e90*/  IADD3 R35, P0, P1, R4, R32, R2 ;  /* 0x0000002004237210 */ /* 0x001fc8000791e002 */
[----:B-1----:R-:W-:Y:S02]  /*0ea0*/  IADD3 R35, P2, P3, R8, R35, R6 ;  /* 0x0000002308237210 */ /* 0x002fe40007b5e006 */
[----:B------:R-:W-:Y:S02]  /*0eb0*/  IADD3.X R5, PT, PT, R5, R33, R3, P0, P1 ;  /* 0x0000002105057210 */ /* 0x000fe400007e2403 */
[----:B--2---:R-:W-:Y:S02]  /*0ec0*/  IADD3 R3, P0, P1, R12, R35, R10 ;  /* 0x000000230c037210 */ /* 0x004fe4000791e00a */
[----:B------:R-:W-:Y:S02]  /*0ed0*/  IADD3.X R7, PT, PT, R9, R5, R7, P2, P3 ;  /* 0x0000000509077210 */ /* 0x000fe400017e6407 */
[----:B---3--:R-:W-:Y:S02]  /*0ee0*/  IADD3 R3, P2, P3, R16, R3, R14 ;  /* 0x0000000310037210 */ /* 0x008fe40007b5e00e */
[----:B------:R-:W-:-:S02]  /*0ef0*/  IADD3.X R11, PT, PT, R13, R7, R11, P0, P1 ;  /* 0x000000070d0b7210 */ /* 0x000fc400007e240b */
[----:B----4-:R-:W-:Y:S02]  /*0f00*/  IADD3 R3, P0, P1, R20, R3, R18 ;  /* 0x0000000314037210 */ /* 0x010fe4000791e012 */
[----:B------:R-:W-:Y:S02]  /*0f10*/  IADD3.X R15, PT, PT, R17, R11, R15, P2, P3 ;  /* 0x0000000b110f7210 */ /* 0x000fe400017e640f */
[----:B-----5:R-:W-:Y:S02]  /*0f20*/  IADD3 R3, P2, P3, R24, R3, R22 ;  /* 0x0000000318037210 */ /* 0x020fe40007b5e016 */
[----:B------:R-:W-:Y:S02]  /*0f30*/  IADD3.X R19, PT, PT, R21, R15, R19, P0, P1 ;  /* 0x0000000f15137210 */ /* 0x000fe400007e2413 */
[----:B------:R-:W-:Y:S02]  /*0f40*/  IADD3 R3, P0, P1, R28, R3, R26 ;  /* 0x000000031c037210 */ /* 0x000fe4000791e01a */
[----:B------:R-:W-:-:S02]  /*0f50*/  IADD3.X R23, PT, PT, R25, R19, R23, P2, P3 ;  /* 0x0000001319177210 */ /* 0x000fc400017e6417 */
[----:B------:R-:W-:Y:S02]  /*0f60*/  IADD3 R2, P2, PT, R3, R30, RZ ;  /* 0x0000001e03027210 */ /* 0x000fe40007f5e0ff */
[----:B------:R-:W-:-:S05]  /*0f70*/  IADD3.X R3, PT, PT, R29, R23, R27, P0, P1 ;  /* 0x000000171d037210 */ /* 0x000fca00007e241b */
[----:B------:R-:W-:Y:S01]  /*0f80*/  IMAD.X R3, R3, 0x1, R31, P2 ;  /* 0x0000000103037824 */ /* 0x000fe200010e061f */
[----:B------:R-:W-:Y:S06]  /*0f90*/  BRA `(.L_x_75) ;  /* 0x0000001800f87947 */ /* 0x000fec0003800000 */
.L_x_74:
[C---:B------:R-:W-:Y:S02]  /*0fa0*/  LOP3.LUT R2, R5.reuse, 0x3e0, RZ, 0xc0, !PT ;  /* 0x000003e005027812 */ /* 0x040fe400078ec0ff */
[----:B------:R-:W-:Y:S02]  /*0fb0*/  ISETP.NE.AND P5, PT, R5, RZ, PT ;  /* 0x000000ff0500720c */ /* 0x000fe40003fa5270 */
[----:B------:R-:W-:Y:S01]  /*0fc0*/  LOP3.LUT R7, RZ, R2, RZ, 0x33, !PT ;  /* 0x00000002ff077212 */ /* 0x000fe200078e33ff */
[----:B------:R-:W-:Y:S02]  /*0fd0*/  VIADD R3, R2, 0x20 ;  /* 0x0000002002037836 */ /* 0x000fe40000000000 */
[----:B------:R-:W0:Y:S02]  /*0fe0*/  S2R R2, SR_LANEID ;  /* 0x0000000000027919 */ /* 0x000e240000000000 */
[----:B------:R-:W-:Y:S01]  /*0ff0*/  IMAD.IADD R7, R7, 0x1, R16 ;  /* 0x0000000107077824 */ /* 0x000fe200078e0210 */
[----:B------:R-:W-:-:S04]  /*1000*/  ISETP.GT.U32.AND P0, PT, R3, R16, PT ;  /* 0x000000100300720c */ /* 0x000fc80003f04070 */
        /* <DEDUP_REMOVED lines=8> */
[----:B------:R-:W-:Y:S01]  /*1090*/  IADD3 R14, P0, PT, R6, R3, RZ ;  /* 0x00000003060e7210 */ /* 0x000fe20007f1e0ff */
[----:B------:R-:W-:-:S04]  /*10a0*/  VIADD R6, R2, 0x4 ;  /* 0x0000000402067836 */ /* 0x000fc80000000000 */
[----:B------:R-:W-:Y:S01]  /*10b0*/  IMAD.X R9, R4, 0x1, R9, P0 ;  /* 0x0000000104097824 */ /* 0x000fe200000e0609 */
[----:B------:R-:W0:Y:S01]  /*10c0*/  SHFL.DOWN PT, R3, R14, 0x2, R7 ;  /* 0x084000000e037989 */ /* 0x000e2200000e0007 */
[----:B------:R-:W-:-:S03]  /*10d0*/  ISETP.GT.AND P0, PT, R10, R7, PT ;  /* 0x000000070a00720c */ /* 0x000fc60003f04270 */
[----:B------:R-:W1:Y:S01]  /*10e0*/  SHFL.DOWN PT, R8, R9, 0x2, R7 ;  /* 0x0840000009087989 */ /* 0x000e6200000e0007 */
[----:B------:R-:W2:Y:S01]  /*10f0*/  @!P2 S2R R11, SR_CgaCtaId ;  /* 0x00000000000ba919 */ /* 0x000ea20000008800 */
[----:B0-----:R-:W-:-:S04]  /*1100*/  SEL R3, R3, RZ, !P0 ;  /* 0x000000ff03037207 */ /* 0x001fc80004000000 */
[----:B------:R-:W-:Y:S02]  /*1110*/  IADD3 R12, P1, PT, R3, R14, RZ ;  /* 0x0000000e030c7210 */ /* 0x000fe40007f3e0ff */
[----:B-1----:R-:W-:Y:S02]  /*1120*/  SEL R8, R8, RZ, !P0 ;  /* 0x000000ff08087207 */ /* 0x002fe40004000000 */
[----:B------:R-:W-:Y:S01]  /*1130*/  ISETP.GT.AND P0, PT, R6, R7, PT ;  /* 0x000000070600720c */ /* 0x000fe20003f04270 */
[----:B------:R-:W0:Y:S01]  /*1140*/  SHFL.DOWN PT, R3, R12, 0x4, R7 ;  /* 0x088000000c037989 */ /* 0x000e2200000e0007 */
[----:B------:R-:W-:Y:S02]  /*1150*/  VIADD R6, R2, 0x8 ;  /* 0x0000000802067836 */ /* 0x000fe40000000000 */
[----:B------:R-:W-:Y:S02]  /*1160*/  IMAD.X R8, R8, 0x1, R9, P1 ;  /* 0x0000000108087824 */ /* 0x000fe400008e0609 */
[----:B------:R-:W-:-:S03]  /*1170*/  VIADD R2, R2, 0x10 ;  /* 0x0000001002027836 */ /* 0x000fc60000000000 */
[----:B------:R-:W1:Y:S01]  /*1180*/  SHFL.DOWN PT, R4, R8, 0x4, R7 ;  /* 0x0880000008047989 */ /* 0x000e6200000e0007 */
[----:B0-----:R-:W-:-:S04]  /*1190*/  SEL R3, R3, RZ, !P0 ;  /* 0x000000ff03037207 */ /* 0x001fc80004000000 */
[----:B------:R-:W-:Y:S02]  /*11a0*/  IADD3 R10, P1, PT, R3, R12, RZ ;  /* 0x0000000c030a7210 */ /* 0x000fe40007f3e0ff */
[----:B-1----:R-:W-:-:S03]  /*11b0*/  SEL R4, R4, RZ, !P0 ;  /* 0x000000ff04047207 */ /* 0x002fc60004000000 */
[----:B------:R-:W0:Y:S01]  /*11c0*/  SHFL.DOWN PT, R3, R10, 0x8, R7 ;  /* 0x090000000a037989 */ /* 0x000e2200000e0007 */
[----:B------:R-:W-:Y:S01]  /*11d0*/  ISETP.GT.AND P0, PT, R6, R7, PT ;  /* 0x000000070600720c */ /* 0x000fe20003f04270 */
[----:B------:R-:W-:-:S05]  /*11e0*/  IMAD.X R9, R4, 0x1, R8, P1 ;  /* 0x0000000104097824 */ /* 0x000fca00008e0608 */
[----:B------:R-:W1:Y:S01]  /*11f0*/  SHFL.DOWN PT, R4, R9, 0x8, R7 ;  /* 0x0900000009047989 */ /* 0x000e6200000e0007 */
[----:B0-----:R-:W-:-:S04]  /*1200*/  SEL R3, R3, RZ, !P0 ;  /* 0x000000ff03037207 */ /* 0x001fc80004000000 */
[----:B------:R-:W-:Y:S02]  /*1210*/  IADD3 R6, P1, PT, R3, R10, RZ ;  /* 0x0000000a03067210 */ /* 0x000fe40007f3e0ff */
[----:B-1----:R-:W-:-:S03]  /*1220*/  SEL R4, R4, RZ, !P0 ;  /* 0x000000ff04047207 */ /* 0x002fc60004000000 */
[----:B------:R-:W0:Y:S01]  /*1230*/  SHFL.DOWN PT, R3, R6, 0x10, R7 ;  /* 0x0a00000006037989 */ /* 0x000e2200000e0007 */
[----:B------:R-:W-:Y:S02]  /*1240*/  ISETP.GT.AND P0, PT, R2, R7, PT ;  /* 0x000000070200720c */ /* 0x000fe40003f04270 */
[----:B------:R-:W-:Y:S01]  /*1250*/  @!P2 MOV R2, 0x400 ;  /* 0x000004000002a802 */ /* 0x000fe20000000f00 */
[----:B------:R-:W-:Y:S01]  /*1260*/  IMAD.X R8, R4, 0x1, R9, P1 ;  /* 0x0000000104087824 */ /* 0x000fe200008e0609 */
[----:B------:R-:W-:Y:S02]  /*1270*/  @!P2 SHF.R.U32.HI R9, RZ, 0x2, R5 ;  /* 0x00000002ff09a819 */ /* 0x000fe40000011605 */
[----:B--2---:R-:W-:Y:S02]  /*1280*/  @!P2 LEA R10, R11, R2, 0x18 ;  /* 0x000000020b0aa211 */ /* 0x004fe400078ec0ff */
[----:B------:R-:W1:Y:S01]  /*1290*/  SHFL.DOWN PT, R4, R8, 0x10, R7 ;  /* 0x0a00000008047989 */ /* 0x000e6200000e0007 */
[----:B------:R-:W-:-:S05]  /*12a0*/  @!P2 LOP3.LUT R9, R9, 0xf8, RZ, 0xc0, !PT ;  /* 0x000000f80909a812 */ /* 0x000fca00078ec0ff */
[----:B------:R-:W-:Y:S01]  /*12b0*/  @!P2 IMAD.IADD R9, R9, 0x1, R10 ;  /* 0x000000010909a824 */ /* 0x000fe200078e020a */
[----:B0-----:R-:W-:-:S04]  /*12c0*/  SEL R3, R3, RZ, !P0 ;  /* 0x000000ff03037207 */ /* 0x001fc80004000000 */
[----:B------:R-:W-:Y:S02]  /*12d0*/  IADD3 R2, P1, PT, R3, R6, RZ ;  /* 0x0000000603027210 */ /* 0x000fe40007f3e0ff */
[----:B-1----:R-:W-:-:S05]  /*12e0*/  SEL R4, R4, RZ, !P0 ;  /* 0x000000ff04047207 */ /* 0x002fca0004000000 */
[----:B------:R-:W-:-:S05]  /*12f0*/  IMAD.X R3, R4, 0x1, R8, P1 ;  /* 0x0000000104037824 */ /* 0x000fca00008e0608 */
[----:B------:R0:W-:Y:S01]  /*1300*/  @!P2 STS.64 [R9+0x10], R2 ;  /* 0x000010020900a388 */ /* 0x0001e20000000a00 */
[----:B------:R-:W-:Y:S06]  /*1310*/  BAR.SYNC.DEFER_BLOCKING 0x0 ;  /* 0x0000000000007b1d */ /* 0x000fec0000010000 */
[----:B------:R-:W-:Y:S05]  /*1320*/  @P5 BRA `(.L_x_75) ;  /* 0x0000001800145947 */ /* 0x000fea0003800000 */
[----:B------:R-:W1:Y:S01]  /*1330*/  S2UR UR5, SR_CgaCtaId ;  /* 0x00000000000579c3 */ /* 0x000e620000008800 */
[----:B------:R-:W-:Y:S01]  /*1340*/  UMOV UR4, 0x400 ;  /* 0x0000040000047882 */ /* 0x000fe20000000000 */
[C---:B------:R-:W-:Y:S02]  /*1350*/  ISETP.GT.U32.AND P0, PT, R16.reuse, 0x20, PT ;  /* 0x000000201000780c */ /* 0x040fe40003f04070 */
[----:B------:R-:W-:Y:S02]  /*1360*/  ISETP.GT.U32.AND P1, PT, R16, 0x40, PT ;  /* 0x000000401000780c */ /* 0x000fe40003f24070 */
[----:B------:R-:W-:Y:S02]  /*1370*/  ISETP.GT.U32.AND.EX P0, PT, R0, RZ, PT, P0 ;  /* 0x000000ff0000720c */ /* 0x000fe40003f04100 */
[----:B------:R-:W-:Y:S02]  /*1380*/  ISETP.GT.U32.AND P2, PT, R16, 0x60, PT ;  /* 0x000000601000780c */ /* 0x000fe40003f44070 */
[----:B------:R-:W-:-:S02]  /*1390*/  ISETP.GT.U32.AND.EX P1, PT, R0, RZ, PT, P1 ;  /* 0x000000ff0000720c */ /* 0x000fc40003f24110 */
[----:B------:R-:W-:-:S04]  /*13a0*/  ISETP.GT.U32.AND P6, PT, R16, 0x140, PT ;  /* 0x000001401000780c */ /* 0x000fc80003fc4070 */
[----:B------:R-:W-:Y:S01]  /*13b0*/  ISETP.GT.U32.AND.EX P6, PT, R0, RZ, PT, P6 ;  /* 0x000000ff0000720c */ /* 0x000fe20003fc4160 */
[----:B-1----:R-:W-:-:S09]  /*13c0*/  ULEA UR4, UR5, UR4, 0x18 ;  /* 0x0000000405047291 */ /* 0x002fd2000f8ec0ff */
[----:B------:R-:W1:Y:S04]  /*13d0*/  LDS.64 R18, [UR4+0x18] ;  /* 0x00001804ff127984 */ /* 0x000e680008000a00 */
[----:B------:R-:W2:Y:S04]  /*13e0*/  LDS.128 R20, [UR4+0x20] ;  /* 0x00002004ff147984 */ /* 0x000ea80008000c00 */
[----:B------:R-:W3:Y:S04]  /*13f0*/  LDS.128 R4, [UR4+0x30] ;  /* 0x00003004ff047984 */ /* 0x000ee80008000c00 */
[----:B0-----:R-:W0:Y:S04]  /*1400*/  LDS.128 R8, [UR4+0x40] ;  /* 0x00004004ff087984 */ /* 0x001e280008000c00 */
[----:B------:R-:W4:Y:S01]  /*1410*/  LDS.128 R12, [UR4+0x50] ;  /* 0x00005004ff0c7984 */ /* 0x000f220008000c00 */
[----:B-1----:R-:W-:-:S02]  /*1420*/  SEL R25, R18, RZ, P0 ;  /* 0x000000ff12197207 */ /* 0x002fc40000000000 */
[----:B------:R-:W-:Y:S02]  /*1430*/  SEL R29, R19, RZ, P0 ;  /* 0x000000ff131d7207 */ /* 0x000fe40000000000 */
[----:B------:R-:W-:Y:S02]  /*1440*/  ISETP.GT.U32.AND.EX P0, PT, R0, RZ, PT, P2 ;  /* 0x000000ff0000720c */ /* 0x000fe40003f04120 */
[----:B--2---:R-:W-:Y:S02]  /*1450*/  SEL R19, R20, RZ, P1 ;  /* 0x000000ff14137207 */ /* 0x004fe40000800000 */
[----:B------:R-:W-:Y:S02]  /*1460*/  SEL R24, R21, RZ, P1 ;  /* 0x000000ff15187207 */ /* 0x000fe40000800000 */
[----:B------:R-:W-:Y:S02]  /*1470*/  ISETP.GT.U32.AND P1, PT, R16, 0x80, PT ;  /* 0x000000801000780c */ /* 0x000fe40003f24070 */
[----:B------:R-:W-:-:S02]  /*1480*/  SEL R18, R22, RZ, P0 ;  /* 0x000000ff16127207 */ /* 0x000fc40000000000 */
[----:B------:R-:W-:Y:S02]  /*1490*/  SEL R17, R23, RZ, P0 ;  /* 0x000000ff17117207 */ /* 0x000fe40000000000 */
[----:B------:R-:W-:Y:S01]  /*14a0*/  IADD3 R2, P2, P3, R19, R25, R2 ;  /* 0x0000001913027210 */ /* 0x000fe20007b5e002 */
[----:B------:R-:W1:Y:S01]  /*14b0*/  LDS.128 R20, [UR4+0x60] ;  /* 0x00006004ff147984 */ /* 0x000e620008000c00 */
[----:B------:R-:W-:Y:S02]  /*14c0*/  ISETP.GT.U32.AND.EX P0, PT, R0, RZ, PT, P1 ;  /* 0x000000ff0000720c */ /* 0x000fe40003f04110 */
[----:B------:R-:W-:Y:S02]  /*14d0*/  ISETP.GT.U32.AND P1, PT, R16, 0xa0, PT ;  /* 0x000000a01000780c */ /* 0x000fe40003f24070 */
[----:B------:R-:W-:Y:S02]  /*14e0*/  IADD3.X R29, PT, PT, R24, R29, R3, P2, P3 ;  /* 0x0000001d181d7210 */ /* 0x000fe400017e6403 */
[----:B---3--:R-:W-:Y:S01]  /*14f0*/  SEL R19, R4, RZ, P0 ;  /* 0x000000ff04137207 */ /* 0x008fe20000000000 */
[----:B------:R-:W2:Y:S01]  /*1500*/  LDS.128 R24, [UR4+0x70] ;  /* 0x00007004ff187984 */ /* 0x000ea20008000c00 */
[----:B------:R-:W-:-:S02]  /*1510*/  SEL R28, R5, RZ, P0 ;  /* 0x000000ff051c7207 */ /* 0x000fc40000000000 */
[----:B------:R-:W-:Y:S02]  /*1520*/  ISETP.GT.U32.AND.EX P0, PT, R0, RZ, PT, P1 ;  /* 0x000000ff0000720c */ /* 0x000fe40003f04110 */
[----:B------:R-:W-:Y:S02]  /*1530*/  IADD3 R19, P2, P3, R19, R2, R18 ;  /* 0x0000000213137210 */ /* 0x000fe40007b5e012 */
[----:B------:R-:W-:Y:S02]  /*1540*/  SEL R3, R6, RZ, P0 ;  /* 0x000000ff06037207 */ /* 0x000fe40000000000 */
[----:B------:R-:W-:Y:S02]  /*1550*/  SEL R18, R7, RZ, P0 ;  /* 0x000000ff07127207 */ /* 0x000fe40000000000 */
[----:B------:R-:W3:Y:S01]  /*1560*/  LDS.128 R4, [UR4+0x80] ;  /* 0x00008004ff047984 */ /* 0x000ee20008000c00 */
[----:B------:R-:W-:Y:S02]  /*1570*/  ISETP.GT.U32.AND P1, PT, R16, 0xc0, PT ;  /* 0x000000c01000780c */ /* 0x000fe40003f24070 */
[----:B------:R-:W-:-:S02]  /*1580*/  IADD3.X R28, PT, PT, R28, R29, R17, P2, P3 ;  /* 0x0000001d1c1c7210 */ /* 0x000fc400017e6411 */
[----:B------:R-:W-:Y:S02]  /*1590*/  ISETP.GT.U32.AND.EX P0, PT, R0, RZ, PT, P1 ;  /* 0x000000ff0000720c */ /* 0x000fe40003f04110 */
[C---:B------:R-:W-:Y:S02]  /*15a0*/  ISETP.GT.U32.AND P1, PT, R16.reuse, 0xe0, PT ;  /* 0x000000e01000780c */ /* 0x040fe40003f24070 */
[----:B------:R-:W-:Y:S02]  /*15b0*/  ISETP.GT.U32.AND P2, PT, R16, 0x100, PT ;  /* 0x000001001000780c */ /* 0x000fe40003f44070 */
[----:B0-----:R-:W-:Y:S02]  /*15c0*/  SEL R2, R8, RZ, P0 ;  /* 0x000000ff08027207 */ /* 0x001fe40000000000 */
[----:B------:R-:W-:Y:S02]  /*15d0*/  SEL R17, R9, RZ, P0 ;  /* 0x000000ff09117207 */ /* 0x000fe40000000000 */
[----:B------:R-:W-:-:S02]  /*15e0*/  ISETP.GT.U32.AND.EX P0, PT, R0, RZ, PT, P1 ;  /* 0x000000ff0000720c */ /* 0x000fc40003f04110 */
[----:B------:R-:W-:Y:S02]  /*15f0*/  ISETP.GT.U32.AND.EX P1, PT, R0, RZ, PT, P2 ;  /* 0x000000ff0000720c */ /* 0x000fe40003f24120 */
[----:B------:R-:W-:Y:S02]  /*1600*/  ISETP.GT.U32.AND P2, PT, R16, 0x120, PT ;  /* 0x000001201000780c */ /* 0x000fe40003f44070 */
[----:B------:R-:W-:Y:S02]  /*1610*/  IADD3 R2, P3, P4, R2, R19, R3 ;  /* 0x0000001302027210 */ /* 0x000fe40007c7e003 */
[----:B------:R-:W-:Y:S02]  /*1620*/  SEL R3, R10, RZ, P0 ;  /* 0x000000ff0a037207 */ /* 0x000fe40000000000 */
[----:B------:R-:W-:Y:S02]  /*1630*/  SEL R9, R11, RZ, P0 ;  /* 0x000000ff0b097207 */ /* 0x000fe40000000000 */
[----:B------:R-:W-:-:S02]  /*1640*/  ISETP.GT.U32.AND.EX P0, PT, R0, RZ, PT, P2 ;  /* 0x000000ff0000720c */ /* 0x000fc40003f04120 */
[----:B----4-:R-:W-:Y:S02]  /*1650*/  SEL R8, R12, RZ, P1 ;  /* 0x000000ff0c087207 */ /* 0x010fe40000800000 */
[----:B------:R-:W-:Y:S02]  /*1660*/  IADD3.X R12, PT, PT, R17, R28, R18, P3, P4 ;  /* 0x0000001c110c7210 */ /* 0x000fe40001fe8412 */
[----:B------:R-:W-:Y:S02]  /*1670*/  SEL R11, R14, RZ, P0 ;  /* 0x000000ff0e0b7207 */ /* 0x000fe40000000000 */
[----:B------:R-:W-:Y:S02]  /*1680*/  ISETP.GT.U32.AND P4, PT, R16, 0x160, PT ;  /* 0x000001601000780c */ /* 0x000fe40003f84070 */
[----:B------:R-:W-:Y:S02]  /*1690*/  SEL R10, R13, RZ, P1 ;  /* 0x000000ff0d0a7207 */ /* 0x000fe40000800000 */
[----:B------:R-:W-:-:S02]  /*16a0*/  SEL R14, R15, RZ, P0 ;  /* 0x000000ff0f0e7207 */ /* 0x000fc40000000000 */
[----:B------:R-:W-:Y:S02]  /*16b0*/  IADD3 R8, P1, P2, R8, R2, R3 ;  /* 0x0000000208087210 */ /* 0x000fe40007a3e003 */
[----:B------:R-:W-:Y:S02]  /*16c0*/  ISETP.GT.U32.AND P0, PT, R16, 0x180, PT ;  /* 0x000001801000780c */ /* 0x000fe40003f04070 */
[----:B------:R-:W-:Y:S02]  /*16d0*/  ISETP.GT.U32.AND.EX P4, PT, R0, RZ, PT, P4 ;  /* 0x000000ff0000720c */ /* 0x000fe40003f84140 */
[----:B-1----:R-:W-:Y:S02]  /*16e0*/  SEL R2, R20, RZ, P6 ;  /* 0x000000ff14027207 */ /* 0x002fe40003000000 */
[----:B------:R-:W-:Y:S02]  /*16f0*/  IADD3.X R10, PT, PT, R10, R12, R9, P1, P2 ;  /* 0x0000000c0a0a7210 */ /* 0x000fe40000fe4409 */
[----:B------:R-:W-:-:S02]  /*1700*/  ISETP.GT.U32.AND.EX P0, PT, R0, RZ, PT, P0 ;  /* 0x000000ff0000720c */ /* 0x000fc40003f04100 */
[C---:B------:R-:W-:Y:S02]  /*1710*/  ISETP.GT.U32.AND P3, PT, R16.reuse, 0x1a0, PT ;  /* 0x000001a01000780c */ /* 0x040fe40003f64070 */
[----:B------:R-:W-:Y:S02]  /*1720*/  ISETP.GT.U32.AND P1, PT, R16, 0x1c0, PT ;  /* 0x000001c01000780c */ /* 0x000fe40003f24070 */
[----:B------:R-:W-:Y:S02]  /*1730*/  SEL R9, R21, RZ, P6 ;  /* 0x000000ff15097207 */ /* 0x000fe40003000000 */
[----:B------:R-:W-:Y:S02]  /*1740*/  SEL R3, R22, RZ, P4 ;  /* 0x000000ff16037207 */ /* 0x000fe40002000000 */
[----:B------:R-:W-:Y:S02]  /*1750*/  SEL R23, R23, RZ, P4 ;  /* 0x000000ff17177207 */ /* 0x000fe40002000000 */
[----:B------:R-:W-:-:S02]  /*1760*/  IADD3 R2, P6, P4, R2, R8, R11 ;  /* 0x0000000802027210 */ /* 0x000fc40007cde00b */
[----:B--2---:R-:W-:Y:S02]  /*1770*/  SEL R8, R24, RZ, P0 ;  /* 0x000000ff18087207 */ /* 0x004fe40000000000 */
[C---:B------:R-:W-:Y:S02]  /*1780*/  ISETP.GT.U32.AND.EX P3, PT, R0.reuse, RZ, PT, P3 ;  /* 0x000000ff0000720c */ /* 0x040fe40003f64130 */
[----:B------:R-:W-:Y:S02]  /*1790*/  ISETP.GT.U32.AND.EX P1, PT, R0, RZ, PT, P1 ;  /* 0x000000ff0000720c */ /* 0x000fe40003f24110 */
[----:B------:R-:W-:Y:S02]  /*17a0*/  ISETP.GT.U32.AND P2, PT, R16, 0x1e0, PT ;  /* 0x000001e01000780c */ /* 0x000fe40003f44070 */
[----:B------:R-:W-:Y:S02]  /*17b0*/  IADD3.X R9, PT, PT, R9, R10, R14, P6, P4 ;  /* 0x0000000a09097210 */ /* 0x000fe400037e840e */
[----:B------:R-:W-:-:S02]  /*17c0*/  IADD3 R8, P6, P4, R8, R2, R3 ;  /* 0x0000000208087210 */ /* 0x000fc40007cde003 */
[----:B------:R-:W-:Y:S02]  /*17d0*/  SEL R2, R26, RZ, P3 ;  /* 0x000000ff1a027207 */ /* 0x000fe40001800000 */
[----:B---3--:R-:W-:Y:S02]  /*17e0*/  SEL R3, R4, RZ, P1 ;  /* 0x000000ff04037207 */ /* 0x008fe40000800000 */
[----:B------:R-:W-:Y:S02]  /*17f0*/  ISETP.GT.U32.AND.EX P2, PT, R0, RZ, PT, P2 ;  /* 0x000000ff0000720c */ /* 0x000fe40003f44120 */
[----:B------:R-:W-:Y:S02]  /*1800*/  SEL R4, R25, RZ, P0 ;  /* 0x000000ff19047207 */ /* 0x000fe40000000000 */
[----:B------:R-:W-:Y:S02]  /*1810*/  SEL R27, R27, RZ, P3 ;  /* 0x000000ff1b1b7207 */ /* 0x000fe40001800000 */
[----:B------:R-:W-:-:S02]  /*1820*/  IADD3 R3, P0, P3, R3, R8, R2 ;  /* 0x0000000803037210 */ /* 0x000fc40007b1e002 */
[----:B------:R-:W-:Y:S02]  /*1830*/  SEL R2, R6, RZ, P2 ;  /* 0x000000ff06027207 */ /* 0x000fe40001000000 */
[----:B------:R-:W-:Y:S02]  /*1840*/  IADD3.X R4, PT, PT, R4, R9, R23, P6, P4 ;  /* 0x0000000904047210 */ /* 0x000fe400037e8417 */
[----:B------:R-:W-:Y:S02]  /*1850*/  SEL R0, R5, RZ, P1 ;  /* 0x000000ff05007207 */ /* 0x000fe40000800000 */
[----:B------:R-:W-:Y:S02]  /*1860*/  IADD3 R2, P1, PT, R2, R3, RZ ;  /* 0x0000000302027210 */ /* 0x000fe40007f3e0ff */
[----:B------:R-:W-:Y:S02]  /*1870*/  SEL R3, R7, RZ, P2 ;  /* 0x000000ff07037207 */ /* 0x000fe40001000000 */
[----:B------:R-:W-:-:S05]  /*1880*/  IADD3.X R0, PT, PT, R0, R4, R27, P0, P3 ;  /* 0x0000000400007210 */ /* 0x000fca00007e641b */
[----:B------:R-:W-:Y:S01]  /*1890*/  IMAD.X R3, R3, 0x1, R0, P1 ;  /* 0x0000000103037824 */ /* 0x000fe200008e0600 */
[----:B------:R-:W-:Y:S06]  /*18a0*/  BRA `(.L_x_75) ;  /* 0x0000001000b47947 */ /* 0x000fec0003800000 */
.L_x_61:
[----:B------:R-:W0:Y:S01]  /*18b0*/  S2R R4, SR_TID.X ;  /* 0x0000000000047919 */ /* 0x000e220000002100 */
[----:B------:R-:W0:Y:S02]  /*18c0*/  LDC.64 R2, c[0x0][0x380] ;  /* 0x0000e000ff027b82 */ /* 0x000e240000000a00 */
[----:B0-----:R-:W-:-:S05]  /*18d0*/  IMAD.WIDE.U32 R2, R4, 0x4, R2 ;  /* 0x0000000404027825 */ /* 0x001fca00078e0002 */
[----:B------:R-:W2:Y:S04]  /*18e0*/  LDG.E R5, desc[UR6][R2.64] ;  /* 0x0000000602057981 */ /* 0x000ea8000c1e1900 */
[----:B------:R-:W3:Y:S04]  /*18f0*/  LDG.E R6, desc[UR6][R2.64+0x800] ;  /* 0x0008000602067981 */ /* 0x000ee8000c1e1900 */
[----:B------:R-:W3:Y:S04]  /*1900*/  LDG.E R7, desc[UR6][R2.64+0x1000] ;  /* 0x0010000602077981 */ /* 0x000ee8000c1e1900 */
[----:B------:R-:W4:Y:S04]  /*1910*/  LDG.E R9, desc[UR6][R2.64+0x1800] ;  /* 0x0018000602097981 */ /* 0x000f28000c1e1900 */
[----:B------:R-:W4:Y:S04]  /*1920*/  LDG.E R10, desc[UR6][R2.64+0x2000] ;  /* 0x00200006020a7981 */ /* 0x000f28000c1e1900 */
[----:B------:R-:W5:Y:S04]  /*1930*/  LDG.E R11, desc[UR6][R2.64+0x2800] ;  /* 0x00280006020b7981 */ /* 0x000f68000c1e1900 */
[----:B------:R-:W5:Y:S01]  /*1940*/  LDG.E R12, desc[UR6][R2.64+0x3000] ;  /* 0x00300006020c7981 */ /* 0x000f62000c1e1900 */
[----:B------:R-:W-:-:S02]  /*1950*/  IADD3 R8, P3, PT, R16, -0xe00, RZ ;  /* 0xfffff20010087810 */ /* 0x000fc40007f7e0ff */
[--C-:B--2---:R-:W-:Y:S02]  /*1960*/  SHF.R.S32.HI R13, RZ, 0x1f, R5.reuse ;  /* 0x0000001fff0d7819 */ /* 0x104fe40000011405 */
[----:B---3--:R-:W-:Y:S02]  /*1970*/  IADD3 R5, P0, P1, R7, R6, R5 ;  /* 0x0000000607057210 */ /* 0x008fe4000791e005 */
[----:B------:R-:W-:Y:S02]  /*1980*/  SHF.R.S32.HI R6, RZ, 0x1f, R6 ;  /* 0x0000001fff067819 */ /* 0x000fe40000011406 */
[----:B------:R-:W-:-:S04]  /*1990*/  SHF.R.S32.HI R7, RZ, 0x1f, R7 ;  /* 0x0000001fff077819 */ /* 0x000fc80000011407 */
[----:B------:R-:W-:Y:S01]  /*19a0*/  IADD3.X R13, PT, PT, R7, R6, R13, P0, P1 ;  /* 0x00000006070d7210 */ /* 0x000fe200007e240d */
[----:B------:R-:W-:Y:S01]  /*19b0*/  IMAD.MOV.U32 R7, RZ, RZ, 0xe00 ;  /* 0x00000e00ff077424 */ /* 0x000fe200078e00ff */
[--C-:B----4-:R-:W-:Y:S02]  /*19c0*/  IADD3 R5, P1, P2, R10, R5, R9.reuse ;  /* 0x000000050a057210 */ /* 0x110fe40007a3e009 */
[----:B------:R-:W-:Y:S02]  /*19d0*/  SHF.R.S32.HI R6, RZ, 0x1f, R10 ;  /* 0x0000001fff067819 */ /* 0x000fe4000001140a */
[----:B------:R-:W-:Y:S02]  /*19e0*/  ISETP.GE.U32.AND P0, PT, R8, 0xe00, PT ;  /* 0x00000e000800780c */ /* 0x000fe40003f06070 */
[----:B------:R-:W-:Y:S02]  /*19f0*/  IADD3.X R10, PT, PT, R0, -0x1, RZ, P3, !PT ;  /* 0xffffffff000a7810 */ /* 0x000fe40001ffe4ff */
[----:B------:R-:W-:-:S02]  /*1a00*/  SHF.R.S32.HI R9, RZ, 0x1f, R9 ;  /* 0x0000001fff097819 */ /* 0x000fc40000011409 */
[----:B------:R-:W-:Y:S02]  /*1a10*/  ISETP.GE.U32.AND.EX P0, PT, R10, RZ, PT, P0 ;  /* 0x000000ff0a00720c */ /* 0x000fe40003f06100 */
[----:B------:R-:W-:Y:S02]  /*1a20*/  IADD3.X R13, PT, PT, R6, R13, R9, P1, P2 ;  /* 0x0000000d060d7210 */ /* 0x000fe40000fe4409 */
[--C-:B-----5:R-:W-:Y:S02]  /*1a30*/  IADD3 R5, P1, P2, R12, R5, R11.reuse ;  /* 0x000000050c057210 */ /* 0x120fe40007a3e00b */
[----:B------:R-:W-:Y:S02]  /*1a40*/  SHF.R.S32.HI R6, RZ, 0x1f, R11 ;  /* 0x0000001fff067819 */ /* 0x000fe4000001140b */
[----:B------:R-:W-:-:S04]  /*1a50*/  SHF.R.S32.HI R9, RZ, 0x1f, R12 ;  /* 0x0000001fff097819 */ /* 0x000fc8000001140c */
[----:B------:R-:W-:Y:S01]  /*1a60*/  IADD3.X R6, PT, PT, R9, R13, R6, P1, P2 ;  /* 0x0000000d09067210 */ /* 0x000fe20000fe4406 */
[----:B------:R-:W-:Y:S01]  /*1a70*/  IMAD.MOV.U32 R9, RZ, RZ, RZ ;  /* 0x000000ffff097224 */ /* 0x000fe200078e00ff */
[----:B------:R-:W-:Y:S06]  /*1a80*/  @!P0 BRA `(.L_x_76) ;  /* 0x0000000000948947 */ /* 0x000fec0003800000 */
[----:B------:R-:W0:Y:S01]  /*1a90*/  LDC.64 R16, c[0x0][0x390] ;  /* 0x0000e400ff107b82 */ /* 0x000e220000000a00 */
[----:B------:R-:W-:Y:S02]  /*1aa0*/  IMAD.MOV.U32 R7, RZ, RZ, 0xe00 ;  /* 0x00000e00ff077424 */ /* 0x000fe400078e00ff */
[----:B------:R-:W-:-:S07]  /*1ab0*/  IMAD.MOV.U32 R9, RZ, RZ, RZ ;  /* 0x000000ffff097224 */ /* 0x000fce00078e00ff */
.L_x_78:
[----:B------:R-:W-:-:S04]  /*1ac0*/  LEA R12, P0, R7, R2, 0x2 ;  /* 0x00000002070c7211 */ /* 0x000fc800078010ff */
[----:B------:R-:W-:-:S05]  /*1ad0*/  LEA.HI.X R13, R7, R3, R9, 0x2, P0 ;  /* 0x00000003070d7211 */ /* 0x000fca00000f1409 */
[----:B------:R-:W2:Y:S04]  /*1ae0*/  LDG.E R0, desc[UR6][R12.64] ;  /* 0x000000060c007981 */ /* 0x000ea8000c1e1900 */
[----:B------:R-:W2:Y:S04]  /*1af0*/  LDG.E R11, desc[UR6][R12.64+0x800] ;  /* 0x000800060c0b7981 */ /* 0x000ea8000c1e1900 */
[----:B------:R-:W3:Y:S04]  /*1b00*/  LDG.E R14, desc[UR6][R12.64+0x1000] ;  /* 0x001000060c0e7981 */ /* 0x000ee8000c1e1900 */
[----:B------:R-:W3:Y:S04]  /*1b10*/  LDG.E R15, desc[UR6][R12.64+0x1800] ;  /* 0x001800060c0f7981 */ /* 0x000ee8000c1e1900 */
[----:B------:R-:W4:Y:S04]  /*1b20*/  LDG.E R18, desc[UR6][R12.64+0x2000] ;  /* 0x002000060c127981 */ /* 0x000f28000c1e1900 */
[----:B------:R-:W4:Y:S04]  /*1b30*/  LDG.E R19, desc[UR6][R12.64+0x2800] ;  /* 0x002800060c137981 */ /* 0x000f28000c1e1900 */
[----:B------:R-:W5:Y:S01]  /*1b40*/  LDG.E R20, desc[UR6][R12.64+0x3000] ;  /* 0x003000060c147981 */ /* 0x000f62000c1e1900 */
[----:B--2---:R-:W-:-:S02]  /*1b50*/  IADD3 R21, P0, P1, R11, R5, R0 ;  /* 0x000000050b157210 */ /* 0x004fc4000791e000 */
[----:B------:R-:W-:Y:S01]  /*1b60*/  SHF.R.S32.HI R5, RZ, 0x1f, R0 ;  /* 0x0000001fff057819 */ /* 0x000fe20000011400 */
[----:B0-----:R-:W-:Y:S01]  /*1b70*/  IMAD.MOV.U32 R0, RZ, RZ, R17 ;  /* 0x000000ffff007224 */ /* 0x001fe200078e0011 */
[----:B------:R-:W-:-:S04]  /*1b80*/  SHF.R.S32.HI R11, RZ, 0x1f, R11 ;  /* 0x0000001fff0b7819 */ /* 0x000fc8000001140b */
[----:B------:R-:W-:Y:S02]  /*1b90*/  IADD3.X R11, PT, PT, R11, R6, R5, P0, P1 ;  /* 0x000000060b0b7210 */ /* 0x000fe400007e2405 */
[--C-:B---3--:R-:W-:Y:S02]  /*1ba0*/  IADD3 R6, P1, P2, R15, R21, R14.reuse ;  /* 0x000000150f067210 */ /* 0x108fe40007a3e00e */
[----:B------:R-:W-:Y:S02]  /*1bb0*/  IADD3 R5, P3, PT, -R7, R16, RZ ;  /* 0x0000001007057210 */ /* 0x000fe40007f7e1ff */
[----:B------:R-:W-:Y:S02]  /*1bc0*/  SHF.R.S32.HI R14, RZ, 0x1f, R14 ;  /* 0x0000001fff0e7819 */ /* 0x000fe4000001140e */
[----:B------:R-:W-:Y:S02]  /*1bd0*/  SHF.R.S32.HI R15, RZ, 0x1f, R15 ;  /* 0x0000001fff0f7819 */ /* 0x000fe4000001140f */
[----:B------:R-:W-:-:S02]  /*1be0*/  ISETP.GE.U32.AND P0, PT, R5, 0xe00, PT ;  /* 0x00000e000500780c */ /* 0x000fc40003f06070 */
[----:B------:R-:W-:Y:S01]  /*1bf0*/  IADD3.X R14, PT, PT, R15, R11, R14, P1, P2 ;  /* 0x0000000b0f0e7210 */ /* 0x000fe20000fe440e */
[----:B------:R-:W-:Y:S01]  /*1c00*/  IMAD.X R11, R0, 0x1, ~R9, P3 ;  /* 0x00000001000b7824 */ /* 0x000fe200018e0e09 */
[--C-:B----4-:R-:W-:Y:S02]  /*1c10*/  IADD3 R5, P1, P2, R19, R6, R18.reuse ;  /* 0x0000000613057210 */ /* 0x110fe40007a3e012 */
[----:B------:R-:W-:Y:S02]  /*1c20*/  SHF.R.S32.HI R18, RZ, 0x1f, R18 ;  /* 0x0000001fff127819 */ /* 0x000fe40000011412 */
[----:B------:R-:W-:Y:S02]  /*1c30*/  ISETP.GE.U32.AND.EX P0, PT, R11, RZ, PT, P0 ;  /* 0x000000ff0b00720c */ /* 0x000fe40003f06100 */
[----:B------:R-:W-:Y:S02]  /*1c40*/  SHF.R.S32.HI R19, RZ, 0x1f, R19 ;  /* 0x0000001fff137819 */ /* 0x000fe40000011413 */
[----:B-----5:R-:W-:-:S02]  /*1c50*/  IADD3 R5, P3, PT, R20, R5, RZ ;  /* 0x0000000514057210 */ /* 0x020fc40007f7e0ff */
[----:B------:R-:W-:-:S04]  /*1c60*/  IADD3.X R19, PT, PT, R19, R14, R18, P1, P2 ;  /* 0x0000000e13137210 */ /* 0x000fc80000fe4412 */
[----:B------:R-:W-:-:S03]  /*1c70*/  LEA.HI.X.SX32 R6, R20, R19, 0x1, P3 ;  /* 0x0000001314067211 */ /* 0x000fc600018f0eff */
[----:B------:R-:W-:Y:S05]  /*1c80*/  @!P0 BRA `(.L_x_77) ;  /* 0x0000000800948947 */ /* 0x000fea0003800000 */
[----:B------:R-:W-:-:S05]  /*1c90*/  IADD3 R7, P0, PT, R7, 0xe00, RZ ;  /* 0x00000e0007077810 */ /* 0x000fca0007f1e0ff */
[----:B------:R-:W-:Y:S01]  /*1ca0*/  IMAD.X R9, RZ, RZ, R9, P0 ;  /* 0x000000ffff097224 */ /* 0x000fe200000e0609 */
[----:B------:R-:W-:-:S04]  /*1cb0*/  ISETP.GT.U32.AND P0, PT, R7, R8, PT ;  /* 0x000000080700720c */ /* 0x000fc80003f04070 */
[----:B------:R-:W-:-:S13]  /*1cc0*/  ISETP.GT.U32.AND.EX P0, PT, R9, R10, PT, P0 ;  /* 0x0000000a0900720c */ /* 0x000fda0003f04100 */
[----:B------:R-:W-:Y:S05]  /*1cd0*/  @!P0 BRA `(.L_x_78) ;  /* 0xfffffffc00788947 */ /* 0x000fea000383ffff */
.L_x_76:
[----:B------:R-:W-:Y:S01]  /*1ce0*/  IMAD.IADD R3, R16, 0x1, -R7 ;  /* 0x0000000110037824 */ /* 0x000fe200078e0a07 */
[----:B------:R-:W-:Y:S01]  /*1cf0*/  ISETP.GE.U32.AND P1, PT, R7, R16, PT ;  /* 0x000000100700720c */ /* 0x000fe20003f26070 */
[----:B------:R-:W-:Y:S03]  /*1d00*/  BSSY.RECONVERGENT B1, `(.L_x_77) ;  /* 0x000009d000017945 */ /* 0x000fe60003800200 */
[----:B------:R-:W-:-:S04]  /*1d10*/  ISETP.GE.AND P0, PT, R4, R3, PT ;  /* 0x000000030400720c */ /* 0x000fc80003f06270 */
[----:B------:R-:W-:-:S13]  /*1d20*/  ISETP.GE.U32.OR.EX P0, PT, R9, R0, P0, P1 ;  /* 0x000000000900720c */ /* 0x000fda0000706510 */
[----:B------:R-:W-:Y:S05]  /*1d30*/  @P0 BRA `(.L_x_79) ;  /* 0x0000000800640947 */ /* 0x000fea0003800000 */
[----:B------:R-:W-:Y:S01]  /*1d40*/  LOP3.LUT R0, RZ, R4, RZ, 0x33, !PT ;  /* 0x00000004ff007212 */ /* 0x000fe200078e33ff */
[----:B------:R-:W-:Y:S03]  /*1d50*/  BSSY.RECONVERGENT B2, `(.L_x_80) ;  /* 0x0000048000027945 */ /* 0x000fe60003800200 */
[----:B------:R-:W-:-:S04]  /*1d60*/  IADD3 R0, PT, PT, -R7, R16, R0 ;  /* 0x0000001007007210 */ /* 0x000fc80007ffe100 */
[C---:B------:R-:W-:Y:S02]  /*1d70*/  ISETP.GE.U32.AND P1, PT, R0.reuse, 0x1e00, PT ;  /* 0x00001e000000780c */ /* 0x040fe40003f26070 */
[----:B------:R-:W-:Y:S01]  /*1d80*/  LEA.HI R8, R0, 0x1, RZ, 0x17 ;  /* 0x0000000100087811 */ /* 0x000fe200078fb8ff */
[----:B------:R-:W-:-:S03]  /*1d90*/  IMAD.MOV.U32 R0, RZ, RZ, R4 ;  /* 0x000000ffff007224 */ /* 0x000fc600078e0004 */
[----:B------:R-:W-:-:S04]  /*1da0*/  LOP3.LUT R27, R8, 0xf, RZ, 0xc0, !PT ;  /* 0x0000000f081b7812 */ /* 0x000fc800078ec0ff */
[----:B------:R-:W-:-:S03]  /*1db0*/  ISETP.NE.AND P0, PT, R27, RZ, PT ;  /* 0x000000ff1b00720c */ /* 0x000fc60003f05270 */
[----:B------:R-:W-:Y:S10]  /*1dc0*/  @!P1 BRA `(.L_x_81) ;  /* 0x0000000400009947 */ /* 0x000ff40003800000 */
[----:B------:R-:W0:Y:S01]  /*1dd0*/  LDCU.64 UR4, c[0x0][0x380] ;  /* 0x00007000ff0477ac */ /* 0x000e220008000a00 */
[----:B------:R-:W-:Y:S02]  /*1de0*/  IADD3 R3, P1, PT, R4, R7, RZ ;  /* 0x0000000704037210 */ /* 0x000fe40007f3e0ff */
[----:B------:R-:W-:-:S03]  /*1df0*/  LOP3.LUT R14, R8, 0xfffff0, RZ, 0xc0, !PT ;  /* 0x00fffff0080e7812 */ /* 0x000fc600078ec0ff */
[----:B------:R-:W-:Y:S02]  /*1e00*/  IMAD.X R0, RZ, RZ, R9, P1 ;  /* 0x000000ffff007224 */ /* 0x000fe400008e0609 */
[----:B------:R-:W-:Y:S01]  /*1e10*/  IMAD.MOV R14, RZ, RZ, -R14 ;  /* 0x000000ffff0e7224 */ /* 0x000fe200078e0a0e */
[----:B0-----:R-:W-:-:S04]  /*1e20*/  LEA R2, P2, R3, UR4, 0x2 ;  /* 0x0000000403027c11 */ /* 0x001fc8000f8410ff */
[----:B------:R-:W-:Y:S02]  /*1e30*/  IADD3 R2, P1, PT, R2, 0x4000, RZ ;  /* 0x0000400002027810 */ /* 0x000fe40007f3e0ff */
[----:B------:R-:W-:Y:S01]  /*1e40*/  LEA.HI.X R3, R3, UR5, R0, 0x2, P2 ;  /* 0x0000000503037c11 */ /* 0x000fe200090f1400 */
[----:B------:R-:W-:-:S04]  /*1e50*/  IMAD.MOV.U32 R0, RZ, RZ, R4 ;  /* 0x000000ffff007224 */ /* 0x000fc800078e0004 */
[----:B------:R-:W-:-:S07]  /*1e60*/  IMAD.X R3, RZ, RZ, R3, P1 ;  /* 0x000000ffff037224 */ /* 0x000fce00008e0603 */
.L_x_82:
        /* <DEDUP_REMOVED lines=54> */
.L_x_81:
[----:B------:R-:W-:Y:S05]  /*21d0*/  BSYNC.RECONVERGENT B2 ;  /* 0x0000000000027941 */ /* 0x000fea0003800200 */
.L_x_80:
[----:B------:R-:W-:Y:S05]  /*21e0*/  @!P0 BRA `(.L_x_79) ;  /* 0x0000000400388947 */ /* 0x000fea0003800000 */
[----:B------:R-:W-:Y:S01]  /*21f0*/  ISETP.GE.U32.AND P1, PT, R27, 0x8, PT ;  /* 0x000000081b00780c */ /* 0x000fe20003f26070 */
[----:B------:R-:W-:Y:S01]  /*2200*/  BSSY.RECONVERGENT B2, `(.L_x_83) ;  /* 0x0000022000027945 */ /* 0x000fe20003800200 */
[----:B------:R-:W-:-:S04]  /*2210*/  LOP3.LUT R19, R8, 0x7, RZ, 0xc0, !PT ;  /* 0x0000000708137812 */ /* 0x000fc800078ec0ff */
[----:B------:R-:W-:-:S07]  /*2220*/  ISETP.NE.AND P0, PT, R19, RZ, PT ;  /* 0x000000ff1300720c */ /* 0x000fce0003f05270 */
[----:B------:R-:W-:Y:S06]  /*2230*/  @!P1 BRA `(.L_x_84) ;  /* 0x0000000000789947 */ /* 0x000fec0003800000 */
[----:B------:R-:W0:Y:S01]  /*2240*/  LDCU.64 UR4, c[0x0][0x380] ;  /* 0x00007000ff0477ac */ /* 0x000e220008000a00 */
[----:B------:R-:W-:-:S05]  /*2250*/  IADD3 R3, P1, PT, R0, R7, RZ ;  /* 0x0000000700037210 */ /* 0x000fca0007f3e0ff */
[----:B------:R-:W-:Y:S01]  /*2260*/  IMAD.X R10, RZ, RZ, R9, P1 ;  /* 0x000000ffff0a7224 */ /* 0x000fe200008e0609 */
        /* <DEDUP_REMOVED lines=27> */
.L_x_84:
[----:B------:R-:W-:Y:S05]  /*2420*/  BSYNC.RECONVERGENT B2 ;  /* 0x0000000000027941 */ /* 0x000fea0003800200 */
.L_x_83:
        /* <DEDUP_REMOVED lines=24> */
.L_x_86:
[----:B------:R-:W-:Y:S05]  /*25b0*/  BSYNC.RECONVERGENT B2 ;  /* 0x0000000000027941 */ /* 0x000fea0003800200 */
.L_x_85:
[----:B------:R-:W-:Y:S05]  /*25c0*/  @!P0 BRA `(.L_x_79) ;  /* 0x0000000000408947 */ /* 0x000fea0003800000 */
[----:B------:R-:W0:Y:S01]  /*25d0*/  LDCU.64 UR4, c[0x0][0x380] ;  /* 0x00007000ff0477ac */ /* 0x000e220008000a00 */
[----:B------:R-:W-:Y:S01]  /*25e0*/  IADD3 R8, P0, PT, R0, R7, RZ ;  /* 0x0000000700087210 */ /* 0x000fe20007f1e0ff */
[----:B------:R-:W-:-:S04]  /*25f0*/  IMAD.MOV R0, RZ, RZ, -R10 ;  /* 0x000000ffff007224 */ /* 0x000fc800078e0a0a */
[----:B------:R-:W-:Y:S01]  /*2600*/  IMAD.X R9, RZ, RZ, R9, P0 ;  /* 0x000000ffff097224 */ /* 0x000fe200000e0609 */
[----:B0-----:R-:W-:-:S04]  /*2610*/  LEA R7, P1, R8, UR4, 0x2 ;  /* 0x0000000408077c11 */ /* 0x001fc8000f8210ff */
[----:B------:R-:W-:-:S09]  /*2620*/  LEA.HI.X R8, R8, UR5, R9, 0x2, P1 ;  /* 0x0000000508087c11 */ /* 0x000fd200088f1409 */
.L_x_87:
        /* <DEDUP_REMOVED lines=10> */
.L_x_79:
[----:B------:R-:W-:Y:S05]  /*26d0*/  BSYNC.RECONVERGENT B1 ;  /* 0x0000000000017941 */ /* 0x000fea0003800200 */
.L_x_77:
[----:B------:R-:W0:Y:S01]  /*26e0*/  S2R R8, SR_LANEID ;  /* 0x0000000000087919 */ /* 0x000e220000000000 */
[----:B------:R-:W-:Y:S01]  /*26f0*/  ISETP.NE.AND P5, PT, R4, RZ, PT ;  /* 0x000000ff0400720c */ /* 0x000fe20003fa5270 */
        /* <DEDUP_REMOVED lines=28> */
[----:B------:R-:W-:Y:S02]  /*28c0*/  @!P2 SHF.R.U32.HI R7, RZ, 0x2, R4 ;  /* 0x00000002ff07a819 */ /* 0x000fe40000011604 */
[----:B-1----:R-:W-:Y:S01]  /*28d0*/  SEL R2, R2, RZ, !P1 ;  /* 0x000000ff02027207 */ /* 0x002fe20004800000 */
[----:B------:R-:W0:Y:S01]  /*28e0*/  SHFL.DOWN PT, R0, R5, 0x10, 0x1f ;  /* 0x0a001f0005007f89 */ /* 0x000e2200000e0000 */
[----:B------:R-:W-:Y:S02]  /*28f0*/  ISETP.GT.AND P1, PT, R8, 0xf, PT ;  /* 0x0000000f0800780c */ /* 0x000fe40003f24270 */
[----:B------:R-:W-:Y:S01]  /*2900*/  @!P2 LOP3.LUT R7, R7, 0xf8, RZ, 0xc0, !PT ;  /* 0x000000f80707a812 */ /* 0x000fe200078ec0ff */
[----:B------:R-:W-:Y:S01]  /*2910*/  IMAD.X R6, R2, 0x1, R9, P0 ;  /* 0x0000000102067824 */ /* 0x000fe200000e0609 */
[----:B------:R-:W-:-:S04]  /*2920*/  @!P2 MOV R2, 0x400 ;  /* 0x000004000002a802 */ /* 0x000fc80000000f00 */
[----:B------:R-:W1:Y:S01]  /*2930*/  SHFL.DOWN PT, R3, R6, 0x10, 0x1f ;  /* 0x0a001f0006037f89 */ /* 0x000e6200000e0000 */
[----:B--2---:R-:W-:-:S05]  /*2940*/  @!P2 LEA R8, R11, R2, 0x18 ;  /* 0x000000020b08a211 */ /* 0x004fca00078ec0ff */
        /* <DEDUP_REMOVED lines=12> */
[----:B--2---:R-:W0:Y:S04]  /*2a10*/  LDS.128 R4, [UR4+0x20] ;  /* 0x00002004ff047984 */ /* 0x004e280008000c00 */
        /* <DEDUP_REMOVED lines=21> */
[----:B------:R-:W-:-:S07]  /*2b70*/  IMAD.X R3, R3, 0x1, R31, P2 ;  /* 0x0000000103037824 */ /* 0x000fce00010e061f */
.L_x_75:
[----:B------:R-:W-:Y:S05]  /*2b80*/  BSYNC.RECONVERGENT B0 ;  /* 0x0000000000007941 */ /* 0x000fea0003800200 */
.L_x_60:
[----:B------:R-:W-:Y:S05]  /*2b90*/  @P5 EXIT ;  /* 0x000000000000594d */ /* 0x000fea0003800000 */
[----:B------:R-:W0:Y:S01]  /*2ba0*/  LDCU.64 UR4, c[0x0][0x3a0] ;  /* 0x00007400ff0477ac */ /* 0x000e220008000a00 */
[----:B------:R-:W3:Y:S01]  /*2bb0*/  LDC.64 R4, c[0x0][0x388] ;  /* 0x0000e200ff047b82 */ /* 0x000ee20000000a00 */
[----:B012---:R-:W-:-:S04]  /*2bc0*/  IADD3 R2, P0, PT, R2, UR4, RZ ;  /* 0x0000000402027c10 */ /* 0x007fc8000ff1e0ff */
[----:B------:R-:W-:-:S05]  /*2bd0*/  IADD3.X R3, PT, PT, R3, UR5, RZ, P0, !PT ;  /* 0x0000000503037c10 */ /* 0x000fca00087fe4ff */
[----:B---3--:R-:W-:Y:S01]  /*2be0*/  STG.E.64 desc[UR6][R4.64], R2 ;  /* 0x0000000204007986 */ /* 0x008fe2000c101b06 */
[----:B------:R-:W-:Y:S05]  /*2bf0*/  EXIT ;  /* 0x000000000000794d */ /* 0x000fea0003800000 */
.L_x_88:
        /* <DEDUP_REMOVED lines=16> */
.L_x_418:


//--------------------- .text._ZN3cub18CUB_300001_SM_10006detail6reduce28DeviceReduceSingleTileKernelINS2_10policy_hubIxjN4cuda3std3__44plusIxEEE10Policy1000EPxSC_iS9_xxNS7_10__identityEEEvT0_T1_T2_T3_T4_T6_ --------------------------
	.section	.text._ZN3cub18CUB_300001_SM_10006detail6reduce28DeviceReduceSingleTileKernelINS2_10policy_hubIxjN4cuda3std3__44plusIxEEE10Policy1000EPxSC_iS9_xxNS7_10__identityEEEvT0_T1_T2_T3_T4_T6_,"ax",@progbits
	.align	128
        .global         _ZN3cub18CUB_300001_SM_10006detail6reduce28DeviceReduceSingleTileKernelINS2_10policy_hubIxjN4cuda3std3__44plusIxEEE10Policy1000EPxSC_iS9_xxNS7_10__identityEEEvT0_T1_T2_T3_T4_T6_
        .type           _ZN3cub18CUB_300001_SM_10006detail6reduce28DeviceReduceSingleTileKernelINS2_10policy_hubIxjN4cuda3std3__44plusIxEEE10Policy1000EPxSC_iS9_xxNS7_10__identityEEEvT0_T1_T2_T3_T4_T6_,@function
        .size           _ZN3cub18CUB_300001_SM_10006detail6reduce28DeviceReduceSingleTileKernelINS2_10policy_hubIxjN4cuda3std3__44plusIxEEE10Policy1000EPxSC_iS9_xxNS7_10__identityEEEvT0_T1_T2_T3_T4_T6_,(.L_x_419 - _ZN3cub18CUB_300001_SM_10006detail6reduce28DeviceReduceSingleTileKernelINS2_10policy_hubIxjN4cuda3std3__44plusIxEEE10Policy1000EPxSC_iS9_xxNS7_10__identityEEEvT0_T1_T2_T3_T4_T6_)
        .other          _ZN3cub18CUB_300001_SM_10006detail6reduce28DeviceReduceSingleTileKernelINS2_10policy_hubIxjN4cuda3std3__44plusIxEEE10Policy1000EPxSC_iS9_xxNS7_10__identityEEEvT0_T1_T2_T3_T4_T6_,@"STO_CUDA_ENTRY STV_DEFAULT"
_ZN3cub18CUB_300001_SM_10006detail6reduce28DeviceReduceSingleTileKernelINS2_10policy_hubIxjN4cuda3std3__44plusIxEEE10Policy1000EPxSC_iS9_xxNS7_10__identityEEEvT0_T1_T2_T3_T4_T6_:
.text._ZN3cub18CUB_300001_SM_10006detail6reduce28DeviceReduceSingleTileKernelINS2_10policy_hubIxjN4cuda3std3__44plusIxEEE10Policy1000EPxSC_iS9_xxNS7_10__identityEEEvT0_T1_T2_T3_T4_T6_:
        /* <DEDUP_REMOVED lines=13> */
.L_x_89:
        /* <DEDUP_REMOVED lines=13> */
.L_x_93:
[----:B------:R-:W-:Y:S05]  /*01a0*/  BSYNC.RECONVERGENT B1 ;  /* 0x0000000000017941 */ /* 0x000fea0003800200 */
.L_x_92:
        /* <DEDUP_REMOVED lines=17> */
.L_x_98:
        /* <DEDUP_REMOVED lines=11> */
.L_x_97:
[----:B------:R-:W-:Y:S05]  /*0370*/  BSYNC.RECONVERGENT B2 ;  /* 0x0000000000027941 */ /* 0x000fea0003800200 */
.L_x_96:
        /* <DEDUP_REMOVED lines=8> */
.L_x_101:
        /* <DEDUP_REMOVED lines=43> */
.L_x_100:
[----:B------:R-:W-:Y:S05]  /*06b0*/  BSYNC.RECONVERGENT B2 ;  /* 0x0000000000027941 */ /* 0x000fea0003800200 */
.L_x_99:
        /* <DEDUP_REMOVED lines=26> */
.L_x_103:
[----:B------:R-:W-:Y:S05]  /*0860*/  BSYNC.RECONVERGENT B2 ;  /* 0x0000000000027941 */ /* 0x000fea0003800200 */
.L_x_102:
        /* <DEDUP_REMOVED lines=12> */
.L_x_95:
[----:B------:R-:W-:Y:S05]  /*0930*/  BSYNC.RECONVERGENT B1 ;  /* 0x0000000000017941 */ /* 0x000fea0003800200 */
.L_x_94:
        /* <DEDUP_REMOVED lines=77> */
.L_x_104:
        /* <DEDUP_REMOVED lines=130> */
.L_x_91:
        /* <DEDUP_REMOVED lines=25> */
.L_x_108:
        /* <DEDUP_REMOVED lines=24> */
.L_x_106:
        /* <DEDUP_REMOVED lines=19> */
.L_x_112:
        /* <DEDUP_REMOVED lines=9> */
.L_x_111:
[----:B------:R-:W-:Y:S05]  /*1b00*/  BSYNC.RECONVERGENT B2 ;  /* 0x0000000000027941 */ /* 0x000fea0003800200 */
.L_x_110:
        /* <DEDUP_REMOVED lines=16> */
.L_x_115:
        /* <DEDUP_REMOVED lines=45> */
.L_x_114:
[----:B------:R-:W-:Y:S05]  /*1ee0*/  BSYNC.RECONVERGENT B2 ;  /* 0x0000000000027941 */ /* 0x000fea0003800200 */
.L_x_113:
        /* <DEDUP_REMOVED lines=30> */
.L_x_117:
[----:B------:R-:W-:Y:S05]  /*20d0*/  BSYNC.RECONVERGENT B2 ;  /* 0x0000000000027941 */ /* 0x000fea0003800200 */
.L_x_116:
        /* <DEDUP_REMOVED lines=11> */
.L_x_109:
[----:B------:R-:W-:Y:S05]  /*2190*/  BSYNC.RECONVERGENT B1 ;  /* 0x0000000000017941 */ /* 0x000fea0003800200 */
.L_x_107:
        /* <DEDUP_REMOVED lines=74> */
.L_x_105:
[----:B------:R-:W-:Y:S05]  /*2640*/  BSYNC.RECONVERGENT B0 ;  /* 0x0000000000007941 */ /* 0x000fea0003800200 */
.L_x_90:
[----:B------:R-:W-:Y:S05]  /*2650*/  @P0 EXIT ;  /* 0x000000000000094d */ /* 0x000fea0003800000 */
[----:B------:R-:W0:Y:S01]  /*2660*/  LDCU.64 UR4, c[0x0][0x398] ;  /* 0x00007300ff0477ac */ /* 0x000e220008000a00 */
[----:B------:R-:W3:Y:S01]  /*2670*/  LDC.64 R4, c[0x0][0x388] ;  /* 0x0000e200ff047b82 */ /* 0x000ee20000000a00 */
[----:B012---:R-:W-:-:S04]  /*2680*/  IADD3 R2, P0, PT, R2, UR4, RZ ;  /* 0x0000000402027c10 */ /* 0x007fc8000ff1e0ff */
[----:B------:R-:W-:-:S05]  /*2690*/  IADD3.X R3, PT, PT, R3, UR5, RZ, P0, !PT ;  /* 0x0000000503037c10 */ /* 0x000fca00087fe4ff */
[----:B---3--:R-:W-:Y:S01]  /*26a0*/  STG.E.64 desc[UR6][R4.64], R2 ;  /* 0x0000000204007986 */ /* 0x008fe2000c101b06 */
[----:B------:R-:W-:Y:S05]  /*26b0*/  EXIT ;  /* 0x000000000000794d */ /* 0x000fea0003800000 */
.L_x_118:
        /* <DEDUP_REMOVED lines=12> */
.L_x_419:


//--------------------- .text._ZN3cub18CUB_300001_SM_10006detail6reduce18DeviceReduceKernelINS2_10policy_hubIxjN4cuda3std3__44plusIxEEE10Policy1000EN6thrust24THRUST_300001_SM_1000_NS10device_ptrIiEEjS9_xNS7_10__identityEEEvT0_PT3_T1_NS0_13GridEvenShareISK_EET2_T4_ --------------------------
	.section	.text._ZN3cub18CUB_300001_SM_10006detail6reduce18DeviceReduceKernelINS2_10policy_hubIxjN4cuda3std3__44plusIxEEE10Policy1000EN6thrust24THRUST_300001_SM_1000_NS10device_ptrIiEEjS9_xNS7_10__identityEEEvT0_PT3_T1_NS0_13GridEvenShareISK_EET2_T4_,"ax",@progbits
	.align	128
        .global         _ZN3cub18CUB_300001_SM_10006detail6reduce18DeviceReduceKernelINS2_10policy_hubIxjN4cuda3std3__44plusIxEEE10Policy1000EN6thrust24THRUST_300001_SM_1000_NS10device_ptrIiEEjS9_xNS7_10__identityEEEvT0_PT3_T1_NS0_13GridEvenShareISK_EET2_T4_
        .type           _ZN3cub18CUB_300001_SM_10006detail6reduce18DeviceReduceKernelINS2_10policy_hubIxjN4cuda3std3__44plusIxEEE10Policy1000EN6thrust24THRUST_300001_SM_1000_NS10device_ptrIiEEjS9_xNS7_10__identityEEEvT0_PT3_T1_NS0_13GridEvenShareISK_EET2_T4_,@function
        .size           _ZN3cub18CUB_300001_SM_10006detail6reduce18DeviceReduceKernelINS2_10policy_hubIxjN4cuda3std3__44plusIxEEE10Policy1000EN6thrust24THRUST_300001_SM_1000_NS10device_ptrIiEEjS9_xNS7_10__identityEEEvT0_PT3_T1_NS0_13GridEvenShareISK_EET2_T4_,(.L_x_420 - _ZN3cub18CUB_300001_SM_10006detail6reduce18DeviceReduceKernelINS2_10policy_hubIxjN4cuda3std3__44plusIxEEE10Policy1000EN6thrust24THRUST_300001_SM_1000_NS10device_ptrIiEEjS9_xNS7_10__identityEEEvT0_PT3_T1_NS0_13GridEvenShareISK_EET2_T4_)
        .other          _ZN3cub18CUB_300001_SM_10006detail6reduce18DeviceReduceKernelINS2_10policy_hubIxjN4cuda3std3__44plusIxEEE10Policy1000EN6thrust24THRUST_300001_SM_1000_NS10device_ptrIiEEjS9_xNS7_10__identityEEEvT0_PT3_T1_NS0_13GridEvenShareISK_EET2_T4_,@"STO_CUDA_ENTRY STV_DEFAULT"
_ZN3cub18CUB_300001_SM_10006detail6reduce18DeviceReduceKernelINS2_10policy_hubIxjN4cuda3std3__44plusIxEEE10Policy1000EN6thrust24THRUST_300001_SM_1000_NS10device_ptrIiEEjS9_xNS7_10__identityEEEvT0_PT3_T1_NS0_13GridEvenShareISK_EET2_T4_:
.text._ZN3cub18CUB_300001_SM_10006detail6reduce18DeviceReduceKernelINS2_10policy_hubIxjN4cuda3std3__44plusIxEEE10Policy1000EN6thrust24THRUST_300001_SM_1000_NS10device_ptrIiEEjS9_xNS7_10__identityEEEvT0_PT3_T1_NS0_13GridEvenShareISK_EET2_T4_:
[----:B------:R-:W-:Y:S01]  /*0000*/  LDC R1, c[0x0][0x37c] ;  /* 0x0000df00ff017b82 */ /* 0x000fe20000000800 */
[----:B------:R-:W0:Y:S07]  /*0010*/  S2R R0, SR_CTAID.X ;  /* 0x0000000000007919 */ /* 0x000e2e0000002500 */
[----:B------:R-:W1:Y:S01]  /*0020*/  LDC.64 R8, c[0x0][0x3a8] ;  /* 0x0000ea00ff087b82 */ /* 0x000e620000000a00 */
[----:B------:R-:W2:Y:S01]  /*0030*/  LDCU.64 UR6, c[0x0][0x358] ;  /* 0x00006b00ff0677ac */ /* 0x000ea20008000a00 */
[----:B------:R-:W-:Y:S01]  /*0040*/  BSSY.RECONVERGENT B0, `(.L_x_119) ;  /* 0x0000306000007945 */ /* 0x000fe20003800200 */
[----:B-1----:R-:W-:-:S02]  /*0050*/  IMAD R11, R9, 0xe00, RZ ;  /* 0x00000e00090b7824 */ /* 0x002fc400078e02ff */
[----:B0-----:R-:W-:-:S05]  /*0060*/  IMAD R28, R0, -0xe00, R8 ;  /* 0xfffff200001c7824 */ /* 0x001fca00078e0208 */
[----:B------:R-:W-:-:S13]  /*0070*/  ISETP.GT.U32.AND P0, PT, R28, 0xdff, PT ;  /* 0x00000dff1c00780c */ /* 0x000fda0003f04070 */
[----:B--2---:R-:W-:Y:S05]  /*0080*/  @P0 BRA `(.L_x_120) ;  /* 0x0000001800840947 */ /* 0x004fea0003800000 */
[----:B------:R-:W0:Y:S01]  /*0090*/  S2R R5, SR_TID.X ;  /* 0x0000000000057919 */ /* 0x000e220000002100 */
[----:B------:R-:W-:Y:S01]  /*00a0*/  BSSY.RECONVERGENT B1, `(.L_x_121) ;  /* 0x000000c000017945 */ /* 0x000fe20003800200 */
[----:B------:R-:W-:Y:S02]  /*00b0*/  IMAD.MOV.U32 R24, RZ, RZ, RZ ;  /* 0x000000ffff187224 */ /* 0x000fe400078e00ff */
[----:B------:R-:W-:Y:S01]  /*00c0*/  IMAD.MOV.U32 R6, RZ, RZ, RZ ;  /* 0x000000ffff067224 */ /* 0x000fe200078e00ff */
[----:B0-----:R-:W-:Y:S01]  /*00d0*/  ISETP.GE.U32.AND P0, PT, R5, R28, PT ;  /* 0x0000001c0500720c */ /* 0x001fe20003f06070 */
[----:B------:R-:W-:-:S12]  /*00e0*/  IMAD.MOV.U32 R7, RZ, RZ, R5 ;  /* 0x000000ffff077224 */ /* 0x000fd800078e0005 */
[----:B------:R-:W-:Y:S05]  /*00f0*/  @P0 BRA `(.L_x_122) ;  /* 0x0000000000180947 */ /* 0x000fea0003800000 */
[----:B------:R-:W0:Y:S01]  /*0100*/  LDC.64 R24, c[0x0][0x380] ;  /* 0x0000e000ff187b82 */ /* 0x000e220000000a00 */
[----:B------:R-:W-:-:S04]  /*0110*/  IMAD R3, R0, 0xe00, R5 ;  /* 0x00000e0000037824 */ /* 0x000fc800078e0205 */
[----:B0-----:R-:W-:-:S06]  /*0120*/  IMAD.WIDE.U32 R24, R3, 0x4, R24 ;  /* 0x0000000403187825 */ /* 0x001fcc00078e0018 */
[----:B------:R-:W2:Y:S01]  /*0130*/  LDG.E R24, desc[UR6][R24.64] ;  /* 0x0000000618187981 */ /* 0x000ea2000c1e1900 */
[----:B------:R-:W-:Y:S01]  /*0140*/  VIADD R7, R5, 0x200 ;  /* 0x0000020005077836 */ /* 0x000fe20000000000 */
[----:B--2---:R-:W-:-:S07]  /*0150*/  SHF.R.S32.HI R6, RZ, 0x1f, R24 ;  /* 0x0000001fff067819 */ /* 0x004fce0000011418 */
.L_x_122:
[----:B------:R-:W-:Y:S05]  /*0160*/  BSYNC.RECONVERGENT B1 ;  /* 0x0000000000017941 */ /* 0x000fea0003800200 */
.L_x_121:
[----:B------:R-:W-:Y:S01]  /*0170*/  ISETP.GE.U32.AND P0, PT, R7, R28, PT ;  /* 0x0000001c0700720c */ /* 0x000fe20003f06070 */
[----:B------:R-:W-:-:S12]  /*0180*/  BSSY.RECONVERGENT B1, `(.L_x_123) ;  /* 0x00000c2000017945 */ /* 0x000fd80003800200 */
[----:B------:R-:W-:Y:S05]  /*0190*/  @P0 BRA `(.L_x_124) ;  /* 0x0000000c00000947 */ /* 0x000fea0003800000 */
[----:B------:R-:W-:Y:S01]  /*01a0*/  LOP3.LUT R3, RZ, R7, RZ, 0x33, !PT ;  /* 0x00000007ff037212 */ /* 0x000fe200078e33ff */
[----:B------:R-:W-:Y:S04]  /*01b0*/  BSSY.RECONVERGENT B2, `(.L_x_125) ;  /* 0x0000063000027945 */ /* 0x000fe80003800200 */
[----:B------:R-:W-:-:S04]  /*01c0*/  IMAD.IADD R3, R3, 0x1, R8 ;  /* 0x0000000103037824 */ /* 0x000fc800078e0208 */
[----:B------:R-:W-:-:S05]  /*01d0*/  IMAD R3, R0, -0xe00, R3 ;  /* 0xfffff20000037824 */ /* 0x000fca00078e0203 */
[C---:B------:R-:W-:Y:S02]  /*01e0*/  ISETP.GE.U32.AND P0, PT, R3.reuse, 0x1e00, PT ;  /* 0x00001e000300780c */ /* 0x040fe40003f06070 */
[----:B------:R-:W-:-:S04]  /*01f0*/  LEA.HI R3, R3, 0x1, RZ, 0x17 ;  /* 0x0000000103037811 */ /* 0x000fc800078fb8ff */
[----:B------:R-:W-:-:S07]  /*0200*/  LOP3.LUT R4, R3, 0xf, RZ, 0xc0, !PT ;  /* 0x0000000f03047812 */ /* 0x000fce00078ec0ff */
[----:B------:R-:W-:Y:S05]  /*0210*/  @!P0 BRA `(.L_x_126) ;  /* 0x0000000400708947 */ /* 0x000fea0003800000 */
[----:B------:R-:W0:Y:S01]  /*0220*/  LDC.64 R10, c[0x0][0x380] ;  /* 0x0000e000ff0a7b82 */ /* 0x000e220000000a00 */
[----:B------:R-:W-:Y:S01]  /*0230*/  LOP3.LUT R18, R3, 0xfffff0, RZ, 0xc0, !PT ;  /* 0x00fffff003127812 */ /* 0x000fe200078ec0ff */
[----:B------:R-:W-:Y:S01]  /*0240*/  BSSY.RECONVERGENT B3, `(.L_x_127) ;  /* 0x0000058000037945 */ /* 0x000fe20003800200 */
[----:B------:R-:W-:Y:S01]  /*0250*/  LOP3.LUT R8, R7, 0x1000, RZ, 0xfc, !PT ;  /* 0x0000100007087812 */ /* 0x000fe200078efcff */
[----:B------:R-:W-:Y:S02]  /*0260*/  IMAD R2, R0, 0xe00, R7 ;  /* 0x00000e0000027824 */ /* 0x000fe400078e0207 */
[----:B------:R-:W-:-:S07]  /*0270*/  IMAD.MOV R18, RZ, RZ, -R18 ;  /* 0x000000ffff127224 */ /* 0x000fce00078e0a12 */
.L_x_128:
[C---:B------:R-:W-:Y:S02]  /*0280*/  VIADD R27, R2.reuse, 0x200 ;  /* 0x00000200021b7836 */ /* 0x040fe40000000000 */
[----:B0-----:R-:W-:-:S04]  /*0290*/  IMAD.WIDE.U32 R12, R2, 0x4, R10 ;  /* 0x00000004020c7825 */ /* 0x001fc800078e000a */
[--C-:B------:R-:W-:Y:S01]  /*02a0*/  IMAD.WIDE.U32 R26, R27, 0x4, R10.reuse ;  /* 0x000000041b1a7825 */ /* 0x100fe200078e000a */
[----:B------:R0:W2:Y:S03]  /*02b0*/  LDG.E R19, desc[UR6][R12.64] ;  /* 0x000000060c137981 */ /* 0x0000a6000c1e1900 */
[C---:B------:R-:W-:Y:S01]  /*02c0*/  VIADD R17, R2.reuse, 0x400 ;  /* 0x0000040002117836 */ /* 0x040fe20000000000 */
[----:B------:R1:W3:Y:S01]  /*02d0*/  LDG.E R23, desc[UR6][R26.64] ;  /* 0x000000061a177981 */ /* 0x0002e2000c1e1900 */
[----:B------:R-:W-:Y:S02]  /*02e0*/  VIADD R15, R2, 0x600 ;  /* 0x00000600020f7836 */ /* 0x000fe40000000000 */
[----:B------:R-:W-:-:S04]  /*02f0*/  IMAD.WIDE.U32 R16, R17, 0x4, R10 ;  /* 0x0000000411107825 */ /* 0x000fc800078e000a */
[--C-:B------:R-:W-:Y:S01]  /*0300*/  IMAD.WIDE.U32 R14, R15, 0x4, R10.reuse ;  /* 0x000000040f0e7825 */ /* 0x100fe200078e000a */
[----:B------:R-:W4:Y:S04]  /*0310*/  LDG.E R7, desc[UR6][R16.64] ;  /* 0x0000000610077981 */ /* 0x000f28000c1e1900 */
[----:B------:R5:W4:Y:S01]  /*0320*/  LDG.E R22, desc[UR6][R14.64] ;  /* 0x000000060e167981 */ /* 0x000b22000c1e1900 */
[C---:B------:R-:W-:Y:S02]  /*0330*/  VIADD R9, R2.reuse, 0x800 ;  /* 0x0000080002097836 */ /* 0x040fe40000000000 */
[----:B------:R-:W-:Y:S02]  /*0340*/  VIADD R21, R2, 0xa00 ;  /* 0x00000a0002157836 */ /* 0x000fe40000000000 */
[----:B0-----:R-:W-:-:S04]  /*0350*/  IMAD.WIDE.U32 R12, R9, 0x4, R10 ;  /* 0x00000004090c7825 */ /* 0x001fc800078e000a */
[--C-:B------:R-:W-:Y:S01]  /*0360*/  IMAD.WIDE.U32 R20, R21, 0x4, R10.reuse ;  /* 0x0000000415147825 */ /* 0x100fe200078e000a */
[----:B------:R0:W4:Y:S03]  /*0370*/  LDG.E R27, desc[UR6][R12.64] ;  /* 0x000000060c1b7981 */ /* 0x000126000c1e1900 */
[C---:B-1----:R-:W-:Y:S01]  /*0380*/  VIADD R26, R2.reuse, 0x1000 ;  /* 0x00001000021a7836 */ /* 0x042fe20000000000 */
[----:B------:R-:W4:Y:S01]  /*0390*/  LDG.E R9, desc[UR6][R20.64] ;  /* 0x0000000614097981 */ /* 0x000f22000c1e1900 */
[C---:B------:R-:W-:Y:S02]  /*03a0*/  VIADD R29, R2.reuse, 0xe00 ;  /* 0x00000e00021d7836 */ /* 0x040fe40000000000 */
[----:B------:R-:W-:Y:S02]  /*03b0*/  VIADD R25, R2, 0xc00 ;  /* 0x00000c0002197836 */ /* 0x000fe40000000000 */
[----:B-----5:R-:W-:-:S04]  /*03c0*/  IMAD.WIDE.U32 R14, R29, 0x4, R10 ;  /* 0x000000041d0e7825 */ /* 0x020fc800078e000a */
[--C-:B0-----:R-:W-:Y:S02]  /*03d0*/  IMAD.WIDE.U32 R12, R26, 0x4, R10.reuse ;  /* 0x000000041a0c7825 */ /* 0x101fe400078e000a */
[----:B------:R-:W5:Y:S02]  /*03e0*/  LDG.E R26, desc[UR6][R14.64] ;  /* 0x000000060e1a7981 */ /* 0x000f64000c1e1900 */
[----:B------:R-:W-:-:S05]  /*03f0*/  IMAD.WIDE.U32 R16, R25, 0x4, R10 ;  /* 0x0000000419107825 */ /* 0x000fca00078e000a */
[----:B------:R0:W5:Y:S02]  /*0400*/  LDG.E R25, desc[UR6][R16.64] ;  /* 0x0000000610197981 */ /* 0x000164000c1e1900 */
[----:B0-----:R-:W-:-:S04]  /*0410*/  VIADD R17, R2, 0x1800 ;  /* 0x0000180002117836 */ /* 0x001fc80000000000 */
[----:B------:R-:W-:-:S06]  /*0420*/  IMAD.WIDE.U32 R16, R17, 0x4, R10 ;  /* 0x0000000411107825 */ /* 0x000fcc00078e000a */
[----:B------:R-:W5:Y:S01]  /*0430*/  LDG.E R16, desc[UR6][R16.64] ;  /* 0x0000000610107981 */ /* 0x000f62000c1e1900 */
[--C-:B--2---:R-:W-:Y:S02]  /*0440*/  SHF.R.S32.HI R29, RZ, 0x1f, R19.reuse ;  /* 0x0000001fff1d7819 */ /* 0x104fe40000011413 */
[----:B---3--:R-:W-:Y:S02]  /*0450*/  IADD3 R24, P0, P1, R23, R24, R19 ;  /* 0x0000001817187210 */ /* 0x008fe4000791e013 */
[----:B------:R-:W-:Y:S01]  /*0460*/  SHF.R.S32.HI R20, RZ, 0x1f, R23 ;  /* 0x0000001fff147819 */ /* 0x000fe20000011417 */
[----:B------:R-:W-:Y:S01]  /*0470*/  VIADD R23, R2, 0x1200 ;  /* 0x0000120002177836 */ /* 0x000fe20000000000 */
[----:B------:R0:W2:Y:S02]  /*0480*/  LDG.E R19, desc[UR6][R12.64] ;  /* 0x000000060c137981 */ /* 0x0000a4000c1e1900 */
[----:B0-----:R-:W-:Y:S01]  /*0490*/  IADD3.X R12, PT, PT, R20, R6, R29, P0, P1 ;  /* 0x00000006140c7210 */ /* 0x001fe200007e241d */
[----:B------:R-:W-:Y:S01]  /*04a0*/  IMAD.WIDE.U32 R20, R23, 0x4, R10 ;  /* 0x0000000417147825 */ /* 0x000fe200078e000a */
[----:B----4-:R-:W-:-:S02]  /*04b0*/  IADD3 R6, P0, P1, R22, R24, R7 ;  /* 0x0000001816067210 */ /* 0x010fc4000791e007 */
[----:B------:R-:W-:Y:S01]  /*04c0*/  SHF.R.S32.HI R7, RZ, 0x1f, R7 ;  /* 0x0000001fff077819 */ /* 0x000fe20000011407 */
[C---:B------:R-:W-:Y:S01]  /*04d0*/  VIADD R23, R2.reuse, 0x1400 ;  /* 0x0000140002177836 */ /* 0x040fe20000000000 */
[----:B------:R-:W-:Y:S01]  /*04e0*/  SHF.R.S32.HI R22, RZ, 0x1f, R22 ;  /* 0x0000001fff167819 */ /* 0x000fe20000011416 */
[----:B------:R-:W-:Y:S01]  /*04f0*/  VIADD R29, R2, 0x1600 ;  /* 0x00001600021d7836 */ /* 0x000fe20000000000 */
[----:B------:R-:W2:Y:S02]  /*0500*/  LDG.E R24, desc[UR6][R20.64] ;  /* 0x0000000614187981 */ /* 0x000ea4000c1e1900 */
[----:B------:R-:W-:Y:S01]  /*0510*/  IADD3.X R7, PT, PT, R22, R12, R7, P0, P1 ;  /* 0x0000000c16077210 */ /* 0x000fe200007e2407 */
[----:B------:R-:W-:-:S04]  /*0520*/  IMAD.WIDE.U32 R12, R23, 0x4, R10 ;  /* 0x00000004170c7825 */ /* 0x000fc800078e000a */
[--C-:B------:R-:W-:Y:S02]  /*0530*/  IMAD.WIDE.U32 R14, R29, 0x4, R10.reuse ;  /* 0x000000041d0e7825 */ /* 0x100fe400078e000a */
[----:B------:R0:W3:Y:S02]  /*0540*/  LDG.E R29, desc[UR6][R12.64] ;  /* 0x000000060c1d7981 */ /* 0x0000e4000c1e1900 */
[----:B------:R-:W-:Y:S02]  /*0550*/  VIADD R23, R2, 0x1a00 ;  /* 0x00001a0002177836 */ /* 0x000fe40000000000 */
[----:B------:R-:W3:Y:S02]  /*0560*/  LDG.E R14, desc[UR6][R14.64] ;  /* 0x000000060e0e7981 */ /* 0x000ee4000c1e1900 */
[----:B0-----:R-:W-:-:S06]  /*0570*/  IMAD.WIDE.U32 R12, R23, 0x4, R10 ;  /* 0x00000004170c7825 */ /* 0x001fcc00078e000a */
[----:B------:R0:W4:Y:S01]  /*0580*/  LDG.E R13, desc[UR6][R12.64] ;  /* 0x000000060c0d7981 */ /* 0x000122000c1e1900 */
[C---:B------:R-:W-:Y:S02]  /*0590*/  VIADD R21, R2.reuse, 0x1c00 ;  /* 0x00001c0002157836 */ /* 0x040fe40000000000 */
[----:B------:R-:W-:Y:S02]  /*05a0*/  VIADD R23, R2, 0x1e00 ;  /* 0x00001e0002177836 */ /* 0x000fe40000000000 */
[----:B------:R-:W-:-:S04]  /*05b0*/  IMAD.WIDE.U32 R20, R21, 0x4, R10 ;  /* 0x0000000415147825 */ /* 0x000fc800078e000a */
[----:B------:R-:W-:Y:S02]  /*05c0*/  IMAD.WIDE.U32 R22, R23, 0x4, R10 ;  /* 0x0000000417167825 */ /* 0x000fe400078e000a */
[----:B------:R-:W4:Y:S04]  /*05d0*/  LDG.E R20, desc[UR6][R20.64] ;  /* 0x0000000614147981 */ /* 0x000f28000c1e1900 */
[----:B------:R-:W4:Y:S01]  /*05e0*/  LDG.E R23, desc[UR6][R22.64] ;  /* 0x0000000616177981 */ /* 0x000f22000c1e1900 */
[--C-:B0-----:R-:W-:Y:S02]  /*05f0*/  IADD3 R12, P0, P1, R9, R6, R27.reuse ;  /* 0x00000006090c7210 */ /* 0x101fe4000791e01b */
[----:B------:R-:W-:Y:S02]  /*0600*/  SHF.R.S32.HI R6, RZ, 0x1f, R27 ;  /* 0x0000001fff067819 */ /* 0x000fe4000001141b */
[----:B------:R-:W-:-:S04]  /*0610*/  SHF.R.S32.HI R9, RZ, 0x1f, R9 ;  /* 0x0000001fff097819 */ /* 0x000fc80000011409 */
[----:B------:R-:W-:Y:S02]  /*0620*/  IADD3.X R7, PT, PT, R9, R7, R6, P0, P1 ;  /* 0x0000000709077210 */ /* 0x000fe400007e2406 */
[--C-:B-----5:R-:W-:Y:S02]  /*0630*/  IADD3 R6, P0, P1, R26, R12, R25.reuse ;  /* 0x0000000c1a067210 */ /* 0x120fe4000791e019 */
[----:B------:R-:W-:Y:S02]  /*0640*/  SHF.R.S32.HI R25, RZ, 0x1f, R25 ;  /* 0x0000001fff197819 */ /* 0x000fe40000011419 */
[----:B------:R-:W-:-:S04]  /*0650*/  SHF.R.S32.HI R26, RZ, 0x1f, R26 ;  /* 0x0000001fff1a7819 */ /* 0x000fc8000001141a */
[----:B------:R-:W-:Y:S01]  /*0660*/  IADD3.X R25, PT, PT, R26, R7, R25, P0, P1 ;  /* 0x000000071a197210 */ /* 0x000fe200007e2419 */
[----:B------:R-:W-:Y:S02]  /*0670*/  VIADD R18, R18, 0x10 ;  /* 0x0000001012127836 */ /* 0x000fe40000000000 */
[----:B------:R-:W-:Y:S02]  /*0680*/  VIADD R8, R8, 0x2000 ;  /* 0x0000200008087836 */ /* 0x000fe40000000000 */
        /* <DEDUP_REMOVED lines=13> */
[----:B------:R-:W-:Y:S02]  /*0760*/  ISETP.NE.AND P0, PT, R18, RZ, PT ;  /* 0x000000ff1200720c */ /* 0x000fe40003f05270 */
[--C-:B------:R-:W-:Y:S02]  /*0770*/  SHF.R.S32.HI R6, RZ, 0x1f, R20.reuse ;  /* 0x0000001fff067819 */ /* 0x100fe40000011414 */
[----:B------:R-:W-:Y:S02]  /*0780*/  IADD3 R24, P1, P2, R23, R24, R20 ;  /* 0x0000001817187210 */ /* 0x000fe40007a3e014 */
[----:B------:R-:W-:-:S04]  /*0790*/  SHF.R.S32.HI R23, RZ, 0x1f, R23 ;  /* 0x0000001fff177819 */ /* 0x000fc80000011417 */
[----:B------:R-:W-:-:S03]  /*07a0*/  IADD3.X R6, PT, PT, R23, R13, R6, P1, P2 ;  /* 0x0000000d17067210 */ /* 0x000fc60000fe4406 */
[----:B------:R-:W-:Y:S05]  /*07b0*/  @P0 BRA `(.L_x_128) ;  /* 0xfffffff800b00947 */ /* 0x000fea000383ffff */
[----:B------:R-:W-:Y:S05]  /*07c0*/  BSYNC.RECONVERGENT B3 ;  /* 0x0000000000037941 */ /* 0x000fea0003800200 */
.L_x_127:
[----:B------:R-:W-:-:S07]  /*07d0*/  VIADD R7, R8, 0xfffff000 ;  /* 0xfffff00008077836 */ /* 0x000fce0000000000 */
.L_x_126:
[----:B------:R-:W-:Y:S05]  /*07e0*/  BSYNC.RECONVERGENT B2 ;  /* 0x0000000000027941 */ /* 0x000fea0003800200 */
.L_x_125:
[----:B------:R-:W-:-:S13]  /*07f0*/  ISETP.NE.AND P0, PT, R4, RZ, PT ;  /* 0x000000ff0400720c */ /* 0x000fda0003f05270 */
[----:B------:R-:W-:Y:S05]  /*0800*/  @!P0 BRA `(.L_x_124) ;  /* 0x0000000400648947 */ /* 0x000fea0003800000 */
[----:B------:R-:W-:Y:S01]  /*0810*/  ISETP.GE.U32.AND P1, PT, R4, 0x8, PT ;  /* 0x000000080400780c */ /* 0x000fe20003f26070 */
[----:B------:R-:W-:Y:S01]  /*0820*/  BSSY.RECONVERGENT B2, `(.L_x_129) ;  /* 0x000002e000027945 */ /* 0x000fe20003800200 */
[----:B------:R-:W-:-:S04]  /*0830*/  LOP3.LUT R2, R3, 0x7, RZ, 0xc0, !PT ;  /* 0x0000000703027812 */ /* 0x000fc800078ec0ff */
[----:B------:R-:W-:-:S07]  /*0840*/  ISETP.NE.AND P0, PT, R2, RZ, PT ;  /* 0x000000ff0200720c */ /* 0x000fce0003f05270 */
[----:B------:R-:W-:Y:S06]  /*0850*/  @!P1 BRA `(.L_x_130) ;  /* 0x0000000000a89947 */ /* 0x000fec0003800000 */
[----:B------:R-:W0:Y:S01]  /*0860*/  LDC.64 R8, c[0x0][0x380] ;  /* 0x0000e000ff087b82 */ /* 0x000e220000000a00 */
[----:B------:R-:W-:-:S04]  /*0870*/  IMAD R27, R0, 0xe00, R7 ;  /* 0x00000e00001b7824 */ /* 0x000fc800078e0207 */
[C---:B------:R-:W-:Y:S02]  /*0880*/  VIADD R21, R27.reuse, 0x200 ;  /* 0x000002001b157836 */ /* 0x040fe40000000000 */
[C---:B------:R-:W-:Y:S02]  /*0890*/  VIADD R11, R27.reuse, 0x400 ;  /* 0x000004001b0b7836 */ /* 0x040fe40000000000 */
[C---:B------:R-:W-:Y:S02]  /*08a0*/  VIADD R23, R27.reuse, 0x600 ;  /* 0x000006001b177836 */ /* 0x040fe40000000000 */
[C---:B------:R-:W-:Y:S02]  /*08b0*/  VIADD R13, R27.reuse, 0x800 ;  /* 0x000008001b0d7836 */ /* 0x040fe40000000000 */
[----:B------:R-:W-:Y:S02]  /*08c0*/  VIADD R15, R27, 0xa00 ;  /* 0x00000a001b0f7836 */ /* 0x000fe40000000000 */
[----:B0-----:R-:W-:-:S04]  /*08d0*/  IMAD.WIDE.U32 R20, R21, 0x4, R8 ;  /* 0x0000000415147825 */ /* 0x001fc800078e0008 */
[--C-:B------:R-:W-:Y:S02]  /*08e0*/  IMAD.WIDE.U32 R16, R27, 0x4, R8.reuse ;  /* 0x000000041b107825 */ /* 0x100fe400078e0008 */
[----:B------:R-:W2:Y:S02]  /*08f0*/  LDG.E R20, desc[UR6][R20.64] ;  /* 0x0000000614147981 */ /* 0x000ea4000c1e1900 */
[--C-:B------:R-:W-:Y:S02]  /*0900*/  IMAD.WIDE.U32 R10, R11, 0x4, R8.reuse ;  /* 0x000000040b0a7825 */ /* 0x100fe400078e0008 */
[----:B------:R0:W2:Y:S02]  /*0910*/  LDG.E R19, desc[UR6][R16.64] ;  /* 0x0000000610137981 */ /* 0x0000a4000c1e1900 */
[----:B------:R-:W-:Y:S02]  /*0920*/  IMAD.WIDE.U32 R22, R23, 0x4, R8 ;  /* 0x0000000417167825 */ /* 0x000fe400078e0008 */
[----:B------:R-:W3:Y:S02]  /*0930*/  LDG.E R10, desc[UR6][R10.64] ;  /* 0x000000060a0a7981 */ /* 0x000ee4000c1e1900 */
[----:B------:R-:W-:-:S02]  /*0940*/  VIADD R25, R27, 0xc00 ;  /* 0x00000c001b197836 */ /* 0x000fc40000000000 */
[----:B------:R-:W3:Y:S01]  /*0950*/  LDG.E R23, desc[UR6][R22.64] ;  /* 0x0000000616177981 */ /* 0x000ee2000c1e1900 */
[----:B------:R-:W-:Y:S02]  /*0960*/  VIADD R27, R27, 0xe00 ;  /* 0x00000e001b1b7836 */ /* 0x000fe40000000000 */
[----:B------:R-:W-:-:S04]  /*0970*/  IMAD.WIDE.U32 R12, R13, 0x4, R8 ;  /* 0x000000040d0c7825 */ /* 0x000fc800078e0008 */
[--C-:B------:R-:W-:Y:S02]  /*0980*/  IMAD.WIDE.U32 R14, R15, 0x4, R8.reuse ;  /* 0x000000040f0e7825 */ /* 0x100fe400078e0008 */
[----:B------:R-:W4:Y:S02]  /*0990*/  LDG.E R12, desc[UR6][R12.64] ;  /* 0x000000060c0c7981 */ /* 0x000f24000c1e1900 */
[--C-:B0-----:R-:W-:Y:S02]  /*09a0*/  IMAD.WIDE.U32 R16, R25, 0x4, R8.reuse ;  /* 0x0000000419107825 */ /* 0x101fe400078e0008 */
[----:B------:R-:W4:Y:S02]  /*09b0*/  LDG.E R15, desc[UR6][R14.64] ;  /* 0x000000060e0f7981 */ /* 0x000f24000c1e1900 */
[----:B------:R-:W-:Y:S02]  /*09c0*/  IMAD.WIDE.U32 R8, R27, 0x4, R8 ;  /* 0x000000041b087825 */ /* 0x000fe400078e0008 */
        /* <DEDUP_REMOVED lines=14> */
[--C-:B-----5:R-:W-:Y:S02]  /*0ab0*/  SHF.R.S32.HI R6, RZ, 0x1f, R16.reuse ;  /* 0x0000001fff067819 */ /* 0x120fe40000011410 */
[----:B------:R-:W-:-:S02]  /*0ac0*/  IADD3 R24, P3, P4, R9, R24, R16 ;  /* 0x0000001809187210 */ /* 0x000fc40007c7e010 */
[----:B------:R-:W-:Y:S02]  /*0ad0*/  IADD3.X R12, PT, PT, R15, R10, R12, P1, P2 ;  /* 0x0000000a0f0c7210 */ /* 0x000fe40000fe440c */
[----:B------:R-:W-:-:S04]  /*0ae0*/  SHF.R.S32.HI R9, RZ, 0x1f, R9 ;  /* 0x0000001fff097819 */ /* 0x000fc80000011409 */
[----:B------:R-:W-:-:S07]  /*0af0*/  IADD3.X R6, PT, PT, R9, R12, R6, P3, P4 ;  /* 0x0000000c09067210 */ /* 0x000fce0001fe8406 */
.L_x_130:
[----:B------:R-:W-:Y:S05]  /*0b00*/  BSYNC.RECONVERGENT B2 ;  /* 0x0000000000027941 */ /* 0x000fea0003800200 */
.L_x_129:
        /* <DEDUP_REMOVED lines=11> */
[----:B0-----:R-:W-:-:S04]  /*0bc0*/  IMAD.WIDE.U32 R12, R11, 0x4, R8 ;  /* 0x000000040b0c7825 */ /* 0x001fc800078e0008 */
[--C-:B------:R-:W-:Y:S02]  /*0bd0*/  IMAD.WIDE.U32 R10, R15, 0x4, R8.reuse ;  /* 0x000000040f0a7825 */ /* 0x100fe400078e0008 */
[----:B------:R-:W2:Y:S02]  /*0be0*/  LDG.E R13, desc[UR6][R12.64] ;  /* 0x000000060c0d7981 */ /* 0x000ea4000c1e1900 */
[--C-:B------:R-:W-:Y:S02]  /*0bf0*/  IMAD.WIDE.U32 R14, R17, 0x4, R8.reuse ;  /* 0x00000004110e7825 */ /* 0x100fe400078e0008 */
[----:B------:R-:W3:Y:S02]  /*0c00*/  LDG.E R10, desc[UR6][R10.64] ;  /* 0x000000060a0a7981 */ /* 0x000ee4000c1e1900 */
[----:B------:R-:W-:Y:S02]  /*0c10*/  IMAD.WIDE.U32 R8, R19, 0x4, R8 ;  /* 0x0000000413087825 */ /* 0x000fe400078e0008 */
[----:B------:R-:W4:Y:S04]  /*0c20*/  LDG.E R15, desc[UR6][R14.64] ;  /* 0x000000060e0f7981 */ /* 0x000f28000c1e1900 */
[----:B------:R-:W5:Y:S01]  /*0c30*/  LDG.E R8, desc[UR6][R8.64] ;  /* 0x0000000608087981 */ /* 0x000f62000c1e1900 */
[----:B------:R-:W-:Y:S01]  /*0c40*/  VIADD R7, R7, 0x800 ;  /* 0x0000080007077836 */ /* 0x000fe20000000000 */
[----:B--2---:R-:W-:-:S02]  /*0c50*/  SHF.R.S32.HI R17, RZ, 0x1f, R13 ;  /* 0x0000001fff117819 */ /* 0x004fc4000001140d */
[----:B---3--:R-:W-:Y:S02]  /*0c60*/  IADD3 R24, P0, P2, R10, R24, R13 ;  /* 0x000000180a187210 */ /* 0x008fe40007a1e00d */
[----:B------:R-:W-:Y:S02]  /*0c70*/  SHF.R.S32.HI R2, RZ, 0x1f, R10 ;  /* 0x0000001fff027819 */ /* 0x000fe4000001140a */
[----:B----4-:R-:W-:Y:S02]  /*0c80*/  SHF.R.S32.HI R19, RZ, 0x1f, R15 ;  /* 0x0000001fff137819 */ /* 0x010fe4000001140f */
[----:B------:R-:W-:Y:S02]  /*0c90*/  IADD3.X R2, PT, PT, R2, R6, R17, P0, P2 ;  /* 0x0000000602027210 */ /* 0x000fe400007e4411 */
[----:B-----5:R-:W-:Y:S02]  /*0ca0*/  IADD3 R24, P3, P4, R8, R24, R15 ;  /* 0x0000001808187210 */ /* 0x020fe40007c7e00f */
[----:B------:R-:W-:-:S04]  /*0cb0*/  SHF.R.S32.HI R6, RZ, 0x1f, R8 ;  /* 0x0000001fff067819 */ /* 0x000fc80000011408 */
[----:B------:R-:W-:-:S07]  /*0cc0*/  IADD3.X R6, PT, PT, R6, R2, R19, P3, P4 ;  /* 0x0000000206067210 */ /* 0x000fce0001fe8413 */
.L_x_132:
[----:B------:R-:W-:Y:S05]  /*0cd0*/  BSYNC.RECONVERGENT B2 ;  /* 0x0000000000027941 */ /* 0x000fea0003800200 */
.L_x_131:
[----:B------:R-:W-:Y:S05]  /*0ce0*/  @!P1 BRA `(.L_x_124) ;  /* 0x00000000002c9947 */ /* 0x000fea0003800000 */
[----:B------:R-:W0:Y:S01]  /*0cf0*/  LDC.64 R8, c[0x0][0x380] ;  /* 0x0000e000ff087b82 */ /* 0x000e220000000a00 */
[----:B------:R-:W-:Y:S02]  /*0d00*/  IMAD R7, R0, 0xe00, R7 ;  /* 0x00000e0000077824 */ /* 0x000fe400078e0207 */
[----:B------:R-:W-:-:S07]  /*0d10*/  IMAD.MOV R4, RZ, RZ, -R3 ;  /* 0x000000ffff047224 */ /* 0x000fce00078e0a03 */
.L_x_133:
[----:B0-----:R-:W-:-:S06]  /*0d20*/  IMAD.WIDE.U32 R2, R7, 0x4, R8 ;  /* 0x0000000407027825 */ /* 0x001fcc00078e0008 */
[----:B------:R-:W2:Y:S01]  /*0d30*/  LDG.E R3, desc[UR6][R2.64] ;  /* 0x0000000602037981 */ /* 0x000ea2000c1e1900 */
[----:B------:R-:W-:Y:S02]  /*0d40*/  VIADD R4, R4, 0x1 ;  /* 0x0000000104047836 */ /* 0x000fe40000000000 */
[----:B------:R-:W-:-:S03]  /*0d50*/  VIADD R7, R7, 0x200 ;  /* 0x0000020007077836 */ /* 0x000fc60000000000 */
[----:B------:R-:W-:Y:S02]  /*0d60*/  ISETP.NE.AND P0, PT, R4, RZ, PT ;  /* 0x000000ff0400720c */ /* 0x000fe40003f05270 */
[----:B--2---:R-:W-:-:S04]  /*0d70*/  IADD3 R24, P1, PT, R3, R24, RZ ;  /* 0x0000001803187210 */ /* 0x004fc80007f3e0ff */
[----:B------:R-:W-:-:S07]  /*0d80*/  LEA.HI.X.SX32 R6, R3, R6, 0x1, P1 ;  /* 0x0000000603067211 */ /* 0x000fce00008f0eff */
[----:B------:R-:W-:Y:S05]  /*0d90*/  @P0 BRA `(.L_x_133) ;  /* 0xfffffffc00e00947 */ /* 0x000fea000383ffff */
.L_x_124:
[----:B------:R-:W-:Y:S05]  /*0da0*/  BSYNC.RECONVERGENT B1 ;  /* 0x0000000000017941 */ /* 0x000fea0003800200 */
.L_x_123:
[----:B------:R-:W-:-:S13]  /*0db0*/  ISETP.GE.U32.AND P0, PT, R28, 0x200, PT ;  /* 0x000002001c00780c */ /* 0x000fda0003f06070 */
        /* <DEDUP_REMOVED lines=23> */
[C---:B------:R-:W-:Y:S01]  /*0f30*/  ISETP.GT.AND P0, PT, R10.reuse, 0x17, PT ;  /* 0x000000170a00780c */ /* 0x040fe20003f04270 */
[----:B------:R-:W-:Y:S01]  /*0f40*/  IMAD.X R4, R3, 0x1, R6, P1 ;  /* 0x0000000103047824 */ /* 0x000fe200008e0606 */
[----:B------:R-:W-:-:S04]  /*0f50*/  ISETP.NE.AND P1, PT, R10, RZ, PT ;  /* 0x000000ff0a00720c */ /* 0x000fc80003f25270 */
[----:B------:R-:W1:Y:S09]  /*0f60*/  SHFL.DOWN PT, R3, R4, 0x8, 0x1f ;  /* 0x09001f0004037f89 */ /* 0x000e7200000e0000 */
[----:B------:R-:W2:Y:S01]  /*0f70*/  @!P1 S2R R7, SR_CgaCtaId ;  /* 0x0000000000079919 */ /* 0x000ea20000008800 */
[----:B------:R-:W-:-:S02]  /*0f80*/  @!P1 MOV R6, 0x400 ;  /* 0x0000040000069802 */ /* 0x000fc40000000f00 */
[----:B0-----:R-:W-:-:S04]  /*0f90*/  SEL R2, R2, RZ, !P0 ;  /* 0x000000ff02027207 */ /* 0x001fc80004000000 */
[----:B------:R-:W-:Y:S02]  /*0fa0*/  IADD3 R9, P2, PT, R2, R11, RZ ;  /* 0x0000000b02097210 */ /* 0x000fe40007f5e0ff */
[----:B-1----:R-:W-:-:S03]  /*0fb0*/  SEL R3, R3, RZ, !P0 ;  /* 0x000000ff03037207 */ /* 0x002fc60004000000 */
[----:B------:R-:W0:Y:S01]  /*0fc0*/  SHFL.DOWN PT, R2, R9, 0x10, 0x1f ;  /* 0x0a001f0009027f89 */ /* 0x000e2200000e0000 */
[----:B------:R-:W-:Y:S01]  /*0fd0*/  ISETP.GT.AND P0, PT, R10, 0xf, PT ;  /* 0x0000000f0a00780c */ /* 0x000fe20003f04270 */
[----:B------:R-:W-:Y:S01]  /*0fe0*/  IMAD.X R8, R3, 0x1, R4, P2 ;  /* 0x0000000103087824 */ /* 0x000fe200010e0604 */
[----:B------:R-:W-:-:S04]  /*0ff0*/  @!P1 SHF.R.U32.HI R4, RZ, 0x2, R5 ;  /* 0x00000002ff049819 */ /* 0x000fc80000011605 */
[----:B------:R-:W1:Y:S01]  /*1000*/  SHFL.DOWN PT, R3, R8, 0x10, 0x1f ;  /* 0x0a001f0008037f89 */ /* 0x000e6200000e0000 */
[----:B------:R-:W-:Y:S02]  /*1010*/  @!P1 LOP3.LUT R4, R4, 0xf8, RZ, 0xc0, !PT ;  /* 0x000000f804049812 */ /* 0x000fe400078ec0ff */
[----:B--2---:R-:W-:-:S05]  /*1020*/  @!P1 LEA R7, R7, R6, 0x18 ;  /* 0x0000000607079211 */ /* 0x004fca00078ec0ff */
[----:B------:R-:W-:Y:S01]  /*1030*/  @!P1 IMAD.IADD R7, R4, 0x1, R7 ;  /* 0x0000000104079824 */ /* 0x000fe200078e0207 */
[----:B0-----:R-:W-:-:S04]  /*1040*/  SEL R2, R2, RZ, !P0 ;  /* 0x000000ff02027207 */ /* 0x001fc80004000000 */
[----:B------:R-:W-:Y:S02]  /*1050*/  IADD3 R2, P2, PT, R2, R9, RZ ;  /* 0x0000000902027210 */ /* 0x000fe40007f5e0ff */
[----:B-1----:R-:W-:Y:S02]  /*1060*/  SEL R3, R3, RZ, !P0 ;  /* 0x000000ff03037207 */ /* 0x002fe40004000000 */
[----:B------:R-:W-:-:S03]  /*1070*/  ISETP.NE.AND P0, PT, R5, RZ, PT ;  /* 0x000000ff0500720c */ /* 0x000fc60003f05270 */
        /* <DEDUP_REMOVED lines=9> */
[----:B-1----:R-:W1:Y:S04]  /*1110*/  LDS.128 R4, [UR4+0x30] ;  /* 0x00003004ff047984 */ /* 0x002e680008000c00 */
        /* <DEDUP_REMOVED lines=22> */
.L_x_134:
[----:B------:R-:W-:-:S04]  /*1280*/  LOP3.LUT R2, R5, 0x3e0, RZ, 0xc0, !PT ;  /* 0x000003e005027812 */ /* 0x000fc800078ec0ff */
        /* <DEDUP_REMOVED lines=16> */
[----:B------:R-:W-:Y:S01]  /*1390*/  ISETP.GT.AND P0, PT, R8, R7, PT ;  /* 0x000000070800720c */ /* 0x000fe20003f04270 */
[----:B------:R-:W-:Y:S02]  /*13a0*/  VIADD R6, R2, 0x4 ;  /* 0x0000000402067836 */ /* 0x000fe40000000000 */
[----:B------:R-:W1:Y:S01]  /*13b0*/  SHFL.DOWN PT, R4, R9, 0x2, R7 ;  /* 0x0840000009047989 */ /* 0x000e6200000e0007 */
        /* <DEDUP_REMOVED lines=14> */
[----:B------:R-:W-:Y:S02]  /*14a0*/  IMAD.X R9, R4, 0x1, R11, P1 ;  /* 0x0000000104097824 */ /* 0x000fe400008e060b */
[----:B------:R-:W1:Y:S03]  /*14b0*/  @!P2 S2R R11, SR_CgaCtaId ;  /* 0x00000000000ba919 */ /* 0x000e660000008800 */
[----:B------:R-:W2:Y:S01]  /*14c0*/  SHFL.DOWN PT, R4, R9, 0x8, R7 ;  /* 0x0900000009047989 */ /* 0x000ea200000e0007 */
[----:B0-----:R-:W-:-:S04]  /*14d0*/  SEL R3, R3, RZ, !P0 ;  /* 0x000000ff03037207 */ /* 0x001fc80004000000 */
[----:B------:R-:W-:-:S05]  /*14e0*/  IADD3 R6, P1, PT, R3, R10, RZ ;  /* 0x0000000a03067210 */ /* 0x000fca0007f3e0ff */
[----:B------:R-:W0:Y:S01]  /*14f0*/  SHFL.DOWN PT, R3, R6, 0x10, R7 ;  /* 0x0a00000006037989 */ /* 0x000e2200000e0007 */
[----:B--2---:R-:W-:Y:S02]  /*1500*/  SEL R4, R4, RZ, !P0 ;  /* 0x000000ff04047207 */ /* 0x004fe40004000000 */
[----:B------:R-:W-:Y:S02]  /*1510*/  ISETP.GT.AND P0, PT, R2, R7, PT ;  /* 0x000000070200720c */ /* 0x000fe40003f04270 */
[----:B------:R-:W-:Y:S01]  /*1520*/  @!P2 MOV R2, 0x400 ;  /* 0x000004000002a802 */ /* 0x000fe20000000f00 */
[----:B------:R-:W-:Y:S01]  /*1530*/  IMAD.X R8, R4, 0x1, R9, P1 ;  /* 0x0000000104087824 */ /* 0x000fe200008e0609 */
[----:B------:R-:W-:Y:S02]  /*1540*/  @!P2 SHF.R.U32.HI R9, RZ, 0x2, R5 ;  /* 0x00000002ff09a819 */ /* 0x000fe40000011605 */
[----:B-1----:R-:W-:Y:S02]  /*1550*/  @!P2 LEA R10, R11, R2, 0x18 ;  /* 0x000000020b0aa211 */ /* 0x002fe400078ec0ff */
[----:B------:R-:W1:Y:S01]  /*1560*/  SHFL.DOWN PT, R4, R8, 0x10, R7 ;  /* 0x0a00000008047989 */ /* 0x000e6200000e0007 */
[----:B------:R-:W-:-:S05]  /*1570*/  @!P2 LOP3.LUT R9, R9, 0xf8, RZ, 0xc0, !PT ;  /* 0x000000f80909a812 */ /* 0x000fca00078ec0ff */
        /* <DEDUP_REMOVED lines=9> */
[----:B------:R-:W1:Y:S01]  /*1610*/  S2UR UR5, SR_CgaCtaId ;  /* 0x00000000000579c3 */ /* 0x000e620000008800 */
[----:B------:R-:W-:Y:S01]  /*1620*/  UMOV UR4, 0x400 ;  /* 0x0000040000047882 */ /* 0x000fe20000000000 */
[C---:B------:R-:W-:Y:S02]  /*1630*/  ISETP.GT.U32.AND P1, PT, R28.reuse, 0x20, PT ;  /* 0x000000201c00780c */ /* 0x040fe40003f24070 */
[C---:B------:R-:W-:Y:S02]  /*1640*/  ISETP.GT.U32.AND P2, PT, R28.reuse, 0x40, PT ;  /* 0x000000401c00780c */ /* 0x040fe40003f44070 */
[C---:B------:R-:W-:Y:S02]  /*1650*/  ISETP.GT.U32.AND P3, PT, R28.reuse, 0x80, PT ;  /* 0x000000801c00780c */ /* 0x040fe40003f64070 */
[C---:B------:R-:W-:Y:S02]  /*1660*/  ISETP.GT.U32.AND P5, PT, R28.reuse, 0x180, PT ;  /* 0x000001801c00780c */ /* 0x040fe40003fa4070 */
[----:B------:R-:W-:Y:S01]  /*1670*/  ISETP.GT.U32.AND P6, PT, R28, 0x1a0, PT ;  /* 0x000001a01c00780c */ /* 0x000fe20003fc4070 */
[----:B-1----:R-:W-:-:S09]  /*1680*/  ULEA UR4, UR5, UR4, 0x18 ;  /* 0x0000000405047291 */ /* 0x002fd2000f8ec0ff */
[----:B------:R-:W1:Y:S04]  /*1690*/  LDS.64 R12, [UR4+0x18] ;  /* 0x00001804ff0c7984 */ /* 0x000e680008000a00 */
[----:B------:R-:W2:Y:S04]  /*16a0*/  LDS.128 R16, [UR4+0x20] ;  /* 0x00002004ff107984 */ /* 0x000ea80008000c00 */
[----:B------:R-:W3:Y:S04]  /*16b0*/  LDS.128 R4, [UR4+0x30] ;  /* 0x00003004ff047984 */ /* 0x000ee80008000c00 */
[----:B0-----:R-:W0:Y:S04]  /*16c0*/  LDS.128 R8, [UR4+0x40] ;  /* 0x00004004ff087984 */ /* 0x001e280008000c00 */
[----:B------:R-:W-:Y:S01]  /*16d0*/  LDS.128 R24, [UR4+0x80] ;  /* 0x00008004ff187984 */ /* 0x000fe20008000c00 */
[----:B-1----:R-:W-:-:S02]  /*16e0*/  SEL R22, R12, RZ, P1 ;  /* 0x000000ff0c167207 */ /* 0x002fc40000800000 */
[----:B------:R-:W-:Y:S02]  /*16f0*/  SEL R23, R13, RZ, P1 ;  /* 0x000000ff0d177207 */ /* 0x000fe40000800000 */
[----:B--2---:R-:W-:Y:S01]  /*1700*/  SEL R21, R16, RZ, P2 ;  /* 0x000000ff10157207 */ /* 0x004fe20001000000 */
[----:B------:R-:W1:Y:S01]  /*1710*/  LDS.128 R12, [UR4+0x50] ;  /* 0x00005004ff0c7984 */ /* 0x000e620008000c00 */
[----:B------:R-:W-:Y:S02]  /*1720*/  ISETP.GT.U32.AND P1, PT, R28, 0x60, PT ;  /* 0x000000601c00780c */ /* 0x000fe40003f24070 */
[----:B------:R-:W-:Y:S02]  /*1730*/  SEL R20, R17, RZ, P2 ;  /* 0x000000ff11147207 */ /* 0x000fe40001000000 */
[----:B------:R-:W-:Y:S02]  /*1740*/  IADD3 R16, P2, P4, R21, R22, R2 ;  /* 0x0000001615107210 */ /* 0x000fe40007c5e002 */
[----:B------:R-:W-:-:S02]  /*1750*/  SEL R17, R18, RZ, P1 ;  /* 0x000000ff12117207 */ /* 0x000fc40000800000 */
[----:B---3--:R-:W-:Y:S02]  /*1760*/  SEL R4, R4, RZ, P3 ;  /* 0x000000ff04047207 */ /* 0x008fe40001800000 */
[----:B------:R-:W-:Y:S02]  /*1770*/  IADD3.X R20, PT, PT, R20, R23, R3, P2, P4 ;  /* 0x0000001714147210 */ /* 0x000fe400017e8403 */
[----:B------:R-:W-:Y:S02]  /*1780*/  SEL R3, R5, RZ, P3 ;  /* 0x000000ff05037207 */ /* 0x000fe40001800000 */
[----:B------:R-:W-:Y:S02]  /*1790*/  SEL R2, R19, RZ, P1 ;  /* 0x000000ff13027207 */ /* 0x000fe40000800000 */
[----:B------:R-:W-:Y:S02]  /*17a0*/  IADD3 R4, P3, P4, R4, R16, R17 ;  /* 0x0000001004047210 */ /* 0x000fe40007c7e011 */
[----:B------:R-:W2:Y:S01]  /*17b0*/  LDS.128 R16, [UR4+0x60] ;  /* 0x00006004ff107984 */ /* 0x000ea20008000c00 */
[----:B------:R-:W-:-:S02]  /*17c0*/  ISETP.GT.U32.AND P1, PT, R28, 0xa0, PT ;  /* 0x000000a01c00780c */ /* 0x000fc40003f24070 */
[----:B------:R-:W-:Y:S02]  /*17d0*/  IADD3.X R3, PT, PT, R3, R20, R2, P3, P4 ;  /* 0x0000001403037210 */ /* 0x000fe40001fe8402 */
[----:B------:R-:W3:Y:S01]  /*17e0*/  LDS.128 R20, [UR4+0x70] ;  /* 0x00007004ff147984 */ /* 0x000ee20008000c00 */
[----:B------:R-:W-:Y:S02]  /*17f0*/  ISETP.GT.U32.AND P2, PT, R28, 0xc0, PT ;  /* 0x000000c01c00780c */ /* 0x000fe40003f44070 */
[----:B------:R-:W-:Y:S02]  /*1800*/  SEL R5, R6, RZ, P1 ;  /* 0x000000ff06057207 */ /* 0x000fe40000800000 */
[----:B0-----:R-:W-:Y:S02]  /*1810*/  SEL R2, R8, RZ, P2 ;  /* 0x000000ff08027207 */ /* 0x001fe40001000000 */
[----:B------:R-:W-:Y:S02]  /*1820*/  SEL R7, R7, RZ, P1 ;  /* 0x000000ff07077207 */ /* 0x000fe40000800000 */
[----:B------:R-:W-:-:S02]  /*1830*/  ISETP.GT.U32.AND P1, PT, R28, 0xe0, PT ;  /* 0x000000e01c00780c */ /* 0x000fc40003f24070 */
[----:B------:R-:W-:Y:S02]  /*1840*/  IADD3 R2, P3, P4, R2, R4, R5 ;  /* 0x0000000402027210 */ /* 0x000fe40007c7e005 */
[----:B------:R-:W-:Y:S02]  /*1850*/  SEL R6, R9, RZ, P2 ;  /* 0x000000ff09067207 */ /* 0x000fe40001000000 */
[----:B------:R-:W-:Y:S02]  /*1860*/  ISETP.GT.U32.AND P2, PT, R28, 0x100, PT ;  /* 0x000001001c00780c */ /* 0x000fe40003f44070 */
[----:B------:R-:W-:Y:S02]  /*1870*/  SEL R4, R10, RZ, P1 ;  /* 0x000000ff0a047207 */ /* 0x000fe40000800000 */
[----:B------:R-:W-:Y:S02]  /*1880*/  SEL R10, R11, RZ, P1 ;  /* 0x000000ff0b0a7207 */ /* 0x000fe40000800000 */
[----:B------:R-:W-:-:S02]  /*1890*/  ISETP.GT.U32.AND P1, PT, R28, 0x120, PT ;  /* 0x000001201c00780c */ /* 0x000fc40003f24070 */
[----:B------:R-:W-:Y:S02]  /*18a0*/  IADD3.X R6, PT, PT, R6, R3, R7, P3, P4 ;  /* 0x0000000306067210 */ /* 0x000fe40001fe8407 */
[----:B-1----:R-:W-:Y:S02]  /*18b0*/  SEL R3, R12, RZ, P2 ;  /* 0x000000ff0c037207 */ /* 0x002fe40001000000 */
[----:B------:R-:W-:Y:S02]  /*18c0*/  SEL R7, R13, RZ, P2 ;  /* 0x000000ff0d077207 */ /* 0x000fe40001000000 */
[----:B------:R-:W-:Y:S02]  /*18d0*/  ISETP.GT.U32.AND P2, PT, R28, 0x140, PT ;  /* 0x000001401c00780c */ /* 0x000fe40003f44070 */
[----:B------:R-:W-:Y:S02]  /*18e0*/  SEL R5, R14, RZ, P1 ;  /* 0x000000ff0e057207 */ /* 0x000fe40000800000 */
[----:B------:R-:W-:-:S02]  /*18f0*/  SEL R15, R15, RZ, P1 ;  /* 0x000000ff0f0f7207 */ /* 0x000fc40000800000 */
[----:B------:R-:W-:Y:S02]  /*1900*/  ISETP.GT.U32.AND P1, PT, R28, 0x160, PT ;  /* 0x000001601c00780c */ /* 0x000fe40003f24070 */
[----:B------:R-:W-:Y:S02]  /*1910*/  IADD3 R4, P3, P4, R3, R2, R4 ;  /* 0x0000000203047210 */ /* 0x000fe40007c7e004 */
[----:B--2---:R-:W-:Y:S02]  /*1920*/  SEL R2, R16, RZ, P2 ;  /* 0x000000ff10027207 */ /* 0x004fe40001000000 */
[----:B------:R-:W-:Y:S02]  /*1930*/  SEL R3, R18, RZ, P1 ;  /* 0x000000ff12037207 */ /* 0x000fe40000800000 */
[----:B------:R-:W-:Y:S02]  /*1940*/  IADD3.X R7, PT, PT, R7, R6, R10, P3, P4 ;  /* 0x0000000607077210 */ /* 0x000fe40001fe840a */
[----:B------:R-:W-:-:S02]  /*1950*/  SEL R18, R19, RZ, P1 ;  /* 0x000000ff13127207 */ /* 0x000fc40000800000 */
[----:B------:R-:W-:Y:S02]  /*1960*/  SEL R6, R17, RZ, P2 ;  /* 0x000000ff11067207 */ /* 0x000fe40001000000 */
[----:B------:R-:W-:Y:S02]  /*1970*/  IADD3 R2, P1, P3, R2, R4, R5 ;  /* 0x0000000402027210 */ /* 0x000fe40007b3e005 */
[----:B---3--:R-:W-:Y:S02]  /*1980*/  SEL R4, R20, RZ, P5 ;  /* 0x000000ff14047207 */ /* 0x008fe40002800000 */
[----:B------:R-:W-:Y:S02]  /*1990*/  ISETP.GT.U32.AND P2, PT, R28, 0x1c0, PT ;  /* 0x000001c01c00780c */ /* 0x000fe40003f44070 */
[----:B------:R-:W-:Y:S02]  /*19a0*/  IADD3.X R6, PT, PT, R6, R7, R15, P1, P3 ;  /* 0x0000000706067210 */ /* 0x000fe40000fe640f */
[----:B------:R-:W-:-:S02]  /*19b0*/  IADD3 R4, P3, P4, R4, R2, R3 ;  /* 0x0000000204047210 */ /* 0x000fc40007c7e003 */
[----:B------:R-:W-:Y:S02]  /*19c0*/  SEL R2, R22, RZ, P6 ;  /* 0x000000ff16027207 */ /* 0x000fe40003000000 */
[----:B------:R-:W-:Y:S02]  /*19d0*/  SEL R3, R24, RZ, P2 ;  /* 0x000000ff18037207 */ /* 0x000fe40001000000 */
[----:B------:R-:W-:Y:S02]  /*19e0*/  ISETP.GT.U32.AND P1, PT, R28, 0x1e0, PT ;  /* 0x000001e01c00780c */ /* 0x000fe40003f24070 */
        /* <DEDUP_REMOVED lines=11> */
.L_x_120:
[----:B------:R-:W0:Y:S01]  /*1aa0*/  S2R R5, SR_TID.X ;  /* 0x0000000000057919 */ /* 0x000e220000002100 */
[----:B------:R-:W1:Y:S01]  /*1ab0*/  LDC.64 R2, c[0x0][0x380] ;  /* 0x0000e000ff027b82 */ /* 0x000e620000000a00 */
[----:B0-----:R-:W-:-:S04]  /*1ac0*/  IMAD R7, R0, 0xe00, R5 ;  /* 0x00000e0000077824 */ /* 0x001fc800078e0205 */
        /* <DEDUP_REMOVED lines=8> */
[----:B--2---:R-:W-:-:S02]  /*1b50*/  SHF.R.S32.HI R14, RZ, 0x1f, R4 ;  /* 0x0000001fff0e7819 */ /* 0x004fc40000011404 */
[----:B---3--:R-:W-:Y:S02]  /*1b60*/  IADD3 R4, P0, P1, R6, R7, R4 ;  /* 0x0000000706047210 */ /* 0x008fe4000791e004 */
[----:B------:R-:W-:Y:S02]  /*1b70*/  SHF.R.S32.HI R7, RZ, 0x1f, R7 ;  /* 0x0000001fff077819 */ /* 0x000fe40000011407 */
[----:B------:R-:W-:-:S04]  /*1b80*/  SHF.R.S32.HI R6, RZ, 0x1f, R6 ;  /* 0x0000001fff067819 */ /* 0x000fc80000011406 */
[----:B------:R-:W-:Y:S02]  /*1b90*/  IADD3.X R6, PT, PT, R6, R7, R14, P0, P1 ;  /* 0x0000000706067210 */ /* 0x000fe400007e240e */
[----:B------:R-:W-:Y:S02]  /*1ba0*/  ISETP.GE.U32.AND P0, PT, R28, R11, PT ;  /* 0x0000000b1c00720c */ /* 0x000fe40003f06070 */
[--C-:B----4-:R-:W-:Y:S02]  /*1bb0*/  IADD3 R4, P1, P2, R13, R4, R10.reuse ;  /* 0x000000040d047210 */ /* 0x110fe40007a3e00a */
[----:B------:R-:W-:Y:S02]  /*1bc0*/  SHF.R.S32.HI R10, RZ, 0x1f, R10 ;  /* 0x0000001fff0a7819 */ /* 0x000fe4000001140a */
[----:B------:R-:W-:-:S04]  /*1bd0*/  SHF.R.S32.HI R13, RZ, 0x1f, R13 ;  /* 0x0000001fff0d7819 */ /* 0x000fc8000001140d */
[----:B------:R-:W-:Y:S02]  /*1be0*/  IADD3.X R13, PT, PT, R13, R6, R10, P1, P2 ;  /* 0x000000060d0d7210 */ /* 0x000fe40000fe440a */
[--C-:B-----5:R-:W-:Y:S02]  /*1bf0*/  IADD3 R4, P1, P2, R15, R4, R12.reuse ;  /* 0x000000040f047210 */ /* 0x120fe40007a3e00c */
[----:B------:R-:W-:Y:S02]  /*1c00*/  SHF.R.S32.HI R10, RZ, 0x1f, R12 ;  /* 0x0000001fff0a7819 */ /* 0x000fe4000001140c */
[----:B------:R-:W-:-:S04]  /*1c10*/  SHF.R.S32.HI R15, RZ, 0x1f, R15 ;  /* 0x0000001fff0f7819 */ /* 0x000fc8000001140f */
[----:B------:R-:W-:Y:S01]  /*1c20*/  IADD3.X R10, PT, PT, R15, R13, R10, P1, P2 ;  /* 0x0000000d0f0a7210 */ /* 0x000fe20000fe440a */
[----:B------:R-:W-:Y:S06]  /*1c30*/  @!P0 BRA `(.L_x_136) ;  /* 0x0000000c00f08947 */ /* 0x000fec0003800000 */
[----:B------:R-:W-:Y:S01]  /*1c40*/  IMAD.IADD R9, R0, 0x1, R9 ;  /* 0x0000000100097824 */ /* 0x000fe200078e0209 */
[----:B------:R-:W-:Y:S01]  /*1c50*/  LOP3.LUT R2, RZ, R5, RZ, 0x33, !PT ;  /* 0x00000005ff027212 */ /* 0x000fe200078e33ff */
[----:B------:R-:W-:Y:S01]  /*1c60*/  VIADD R14, R8, 0xfffff200 ;  /* 0xfffff200080e7836 */ /* 0x000fe20000000000 */
[----:B------:R-:W0:Y:S01]  /*1c70*/  LDCU.64 UR8, c[0x0][0x380] ;  /* 0x00007000ff0877ac */ /* 0x000e220008000a00 */
[----:B------:R-:W-:Y:S01]  /*1c80*/  IMAD R9, R9, 0xe00, RZ ;  /* 0x00000e0009097824 */ /* 0x000fe200078e02ff */
[----:B------:R-:W-:Y:S01]  /*1c90*/  IADD3 R3, PT, PT, -R11, R8, R2 ;  /* 0x000000080b037210 */ /* 0x000fe20007ffe102 */
[----:B------:R-:W-:Y:S02]  /*1ca0*/  UMOV UR4, URZ ;  /* 0x000000ff00047c82 */ /* 0x000fe40008000000 */
[----:B------:R-:W-:Y:S01]  /*1cb0*/  IMAD.MOV.U32 R6, RZ, RZ, R9 ;  /* 0x000000ffff067224 */ /* 0x000fe200078e0009 */
[C---:B------:R-:W-:Y:S01]  /*1cc0*/  ISETP.GT.U32.AND P0, PT, R9.reuse, R14, PT ;  /* 0x0000000e0900720c */ /* 0x040fe20003f04070 */
[----:B------:R-:W-:Y:S01]  /*1cd0*/  IMAD R3, R0, -0xe00, R3 ;  /* 0xfffff20000037824 */ /* 0x000fe200078e0203 */
[----:B------:R-:W-:Y:S01]  /*1ce0*/  IADD3 R2, PT, PT, R9, 0x1000, R5 ;  /* 0x0000100009027810 */ /* 0x000fe20007ffe005 */
[----:B------:R-:W-:-:S10]  /*1cf0*/  IMAD.MOV.U32 R7, RZ, RZ, R9 ;  /* 0x000000ffff077224 */ /* 0x000fd400078e0009 */
[----:B0-----:R-:W-:Y:S05]  /*1d00*/  @P0 BRA `(.L_x_137) ;  /* 0x0000000000900947 */ /* 0x001fea0003800000 */
.L_x_138:
[----:B------:R-:W-:-:S05]  /*1d10*/  IADD3 R8, P0, PT, R5, R7, RZ ;  /* 0x0000000705087210 */ /* 0x000fca0007f1e0ff */
[----:B------:R-:W-:Y:S01]  /*1d20*/  IMAD.X R13, RZ, RZ, RZ, P0 ;  /* 0x000000ffff0d7224 */ /* 0x000fe200000e06ff */
[----:B------:R-:W-:-:S04]  /*1d30*/  LEA R12, P0, R8, UR8, 0x2 ;  /* 0x00000008080c7c11 */ /* 0x000fc8000f8010ff */
[----:B------:R-:W-:Y:S02]  /*1d40*/  LEA.HI.X R13, R8, UR9, R13, 0x2, P0 ;  /* 0x00000009080d7c11 */ /* 0x000fe400080f140d */
[----:B------:R-:W0:Y:S03]  /*1d50*/  LDC R8, c[0x0][0x3a8] ;  /* 0x0000ea00ff087b82 */ /* 0x000e260000000800 */
[----:B------:R-:W2:Y:S04]  /*1d60*/  LDG.E R17, desc[UR6][R12.64] ;  /* 0x000000060c117981 */ /* 0x000ea8000c1e1900 */
[----:B------:R-:W2:Y:S04]  /*1d70*/  LDG.E R19, desc[UR6][R12.64+0x800] ;  /* 0x000800060c137981 */ /* 0x000ea8000c1e1900 */
[----:B------:R-:W3:Y:S04]  /*1d80*/  LDG.E R20, desc[UR6][R12.64+0x1000] ;  /* 0x001000060c147981 */ /* 0x000ee8000c1e1900 */
[----:B------:R-:W3:Y:S04]  /*1d90*/  LDG.E R21, desc[UR6][R12.64+0x1800] ;  /* 0x001800060c157981 */ /* 0x000ee8000c1e1900 */
[----:B------:R-:W4:Y:S04]  /*1da0*/  LDG.E R18, desc[UR6][R12.64+0x2000] ;  /* 0x002000060c127981 */ /* 0x000f28000c1e1900 */
[----:B------:R-:W4:Y:S04]  /*1db0*/  LDG.E R15, desc[UR6][R12.64+0x2800] ;  /* 0x002800060c0f7981 */ /* 0x000f28000c1e1900 */
[----:B------:R4:W5:Y:S01]  /*1dc0*/  LDG.E R16, desc[UR6][R12.64+0x3000] ;  /* 0x003000060c107981 */ /* 0x000962000c1e1900 */
[----:B--2---:R-:W-:-:S02]  /*1dd0*/  IADD3 R4, P0, P1, R19, R4, R17 ;  /* 0x0000000413047210 */ /* 0x004fc4000791e011 */
[----:B------:R-:W-:Y:S02]  /*1de0*/  SHF.R.S32.HI R17, RZ, 0x1f, R17 ;  /* 0x0000001fff117819 */ /* 0x000fe40000011411 */
[----:B------:R-:W-:-:S04]  /*1df0*/  SHF.R.S32.HI R19, RZ, 0x1f, R19 ;  /* 0x0000001fff137819 */ /* 0x000fc80000011413 */
[----:B------:R-:W-:Y:S02]  /*1e00*/  IADD3.X R17, PT, PT, R19, R10, R17, P0, P1 ;  /* 0x0000000a13117210 */ /* 0x000fe400007e2411 */
[--C-:B---3--:R-:W-:Y:S01]  /*1e10*/  IADD3 R10, P0, P1, R21, R4, R20.reuse ;  /* 0x00000004150a7210 */ /* 0x108fe2000791e014 */
[----:B0-----:R-:W-:Y:S01]  /*1e20*/  IMAD.IADD R4, R8, 0x1, -R7 ;  /* 0x0000000108047824 */ /* 0x001fe200078e0a07 */
[----:B------:R-:W-:Y:S02]  /*1e30*/  SHF.R.S32.HI R20, RZ, 0x1f, R20 ;  /* 0x0000001fff147819 */ /* 0x000fe40000011414 */
[----:B------:R-:W-:-:S04]  /*1e40*/  SHF.R.S32.HI R21, RZ, 0x1f, R21 ;  /* 0x0000001fff157819 */ /* 0x000fc80000011415 */
[----:B------:R-:W-:Y:S02]  /*1e50*/  IADD3.X R20, PT, PT, R21, R17, R20, P0, P1 ;  /* 0x0000001115147210 */ /* 0x000fe400007e2414 */
[----:B------:R-:W-:Y:S02]  /*1e60*/  ISETP.GE.U32.AND P0, PT, R4, R11, PT ;  /* 0x0000000b0400720c */ /* 0x000fe40003f06070 */
[--C-:B----4-:R-:W-:Y:S02]  /*1e70*/  IADD3 R13, P1, P2, R15, R10, R18.reuse ;  /* 0x0000000a0f0d7210 */ /* 0x110fe40007a3e012 */
[----:B------:R-:W-:Y:S02]  /*1e80*/  SHF.R.S32.HI R18, RZ, 0x1f, R18 ;  /* 0x0000001fff127819 */ /* 0x000fe40000011412 */
[----:B------:R-:W-:Y:S02]  /*1e90*/  SHF.R.S32.HI R15, RZ, 0x1f, R15 ;  /* 0x0000001fff0f7819 */ /* 0x000fe4000001140f */
[----:B-----5:R-:W-:-:S02]  /*1ea0*/  IADD3 R4, P3, PT, R16, R13, RZ ;  /* 0x0000000d10047210 */ /* 0x020fc40007f7e0ff */
[----:B------:R-:W-:-:S04]  /*1eb0*/  IADD3.X R15, PT, PT, R15, R20, R18, P1, P2 ;  /* 0x000000140f0f7210 */ /* 0x000fc80000fe4412 */
[----:B------:R-:W-:Y:S01]  /*1ec0*/  LEA.HI.X.SX32 R10, R16, R15, 0x1, P3 ;  /* 0x0000000f100a7211 */ /* 0x000fe200018f0eff */
[----:B------:R-:W-:Y:S06]  /*1ed0*/  @!P0 BRA `(.L_x_136) ;  /* 0x0000000c00488947 */ /* 0x000fec0003800000 */
[C---:B------:R-:W-:Y:S01]  /*1ee0*/  IMAD.IADD R7, R11.reuse, 0x1, R7 ;  /* 0x000000010b077824 */ /* 0x040fe200078e0207 */
[----:B------:R-:W-:Y:S01]  /*1ef0*/  UIADD3 UR4, UPT, UPT, UR4, 0x1, URZ ;  /* 0x0000000104047890 */ /* 0x000fe2000fffe0ff */
[----:B------:R-:W-:Y:S02]  /*1f00*/  IMAD.IADD R6, R11, 0x1, R6 ;  /* 0x000000010b067824 */ /* 0x000fe400078e0206 */
[----:B------:R-:W-:Y:S01]  /*1f10*/  IMAD.IADD R3, R3, 0x1, -R11 ;  /* 0x0000000103037824 */ /* 0x000fe200078e0a0b */
[----:B------:R-:W-:Y:S01]  /*1f20*/  ISETP.GT.U32.AND P0, PT, R7, R14, PT ;  /* 0x0000000e0700720c */ /* 0x000fe20003f04070 */
[----:B------:R-:W-:-:S12]  /*1f30*/  IMAD.IADD R2, R11, 0x1, R2 ;  /* 0x000000010b027824 */ /* 0x000fd800078e0202 */
[----:B------:R-:W-:Y:S05]  /*1f40*/  @!P0 BRA `(.L_x_138) ;  /* 0xfffffffc00708947 */ /* 0x000fea000383ffff */
.L_x_137:
[----:B------:R-:W-:Y:S01]  /*1f50*/  IMAD.IADD R12, R8, 0x1, -R7 ;  /* 0x00000001080c7824 */ /* 0x000fe200078e0a07 */
[----:B------:R-:W-:Y:S04]  /*1f60*/  BSSY.RECONVERGENT B1, `(.L_x_136) ;  /* 0x00000c9000017945 */ /* 0x000fe80003800200 */
[----:B------:R-:W-:-:S04]  /*1f70*/  ISETP.GE.AND P0, PT, R5, R12, PT ;  /* 0x0000000c0500720c */ /* 0x000fc80003f06270 */
[----:B------:R-:W-:-:S13]  /*1f80*/  ISETP.GE.U32.OR P0, PT, R7, R8, P0 ;  /* 0x000000080700720c */ /* 0x000fda0000706470 */
[----:B------:R-:W-:Y:S05]  /*1f90*/  @P0 BRA `(.L_x_139) ;  /* 0x0000000c00140947 */ /* 0x000fea0003800000 */
[----:B------:R-:W0:Y:S01]  /*1fa0*/  LDC R12, c[0x0][0x3ac] ;  /* 0x0000eb00ff0c7b82 */ /* 0x000e220000000800 */
[----:B------:R-:W-:Y:S01]  /*1fb0*/  LOP3.LUT R11, RZ, R5, RZ, 0x33, !PT ;  /* 0x00000005ff0b7212 */ /* 0x000fe200078e33ff */
[----:B------:R-:W-:Y:S01]  /*1fc0*/  BSSY.RECONVERGENT B2, `(.L_x_140) ;  /* 0x0000065000027945 */ /* 0x000fe20003800200 */
[----:B------:R-:W-:Y:S02]  /*1fd0*/  IMAD.MOV.U32 R22, RZ, RZ, R5 ;  /* 0x000000ffff167224 */ /* 0x000fe400078e0005 */
[----:B------:R-:W-:Y:S01]  /*1fe0*/  IADD3 R8, PT, PT, -R9, R8, R11 ;  /* 0x0000000809087210 */ /* 0x000fe20007ffe10b */
[----:B0-----:R-:W-:-:S04]  /*1ff0*/  IMAD R9, R12, UR4, RZ ;  /* 0x000000040c097c24 */ /* 0x001fc8000f8e02ff */
[----:B------:R-:W-:-:S05]  /*2000*/  IMAD R8, R9, -0xe00, R8 ;  /* 0xfffff20009087824 */ /* 0x000fca00078e0208 */
[C---:B------:R-:W-:Y:S02]  /*2010*/  ISETP.GE.U32.AND P0, PT, R8.reuse, 0x1e00, PT ;  /* 0x00001e000800780c */ /* 0x040fe40003f06070 */
[----:B------:R-:W-:-:S04]  /*2020*/  LEA.HI R8, R8, 0x1, RZ, 0x17 ;  /* 0x0000000108087811 */ /* 0x000fc800078fb8ff */
[----:B------:R-:W-:-:S07]  /*2030*/  LOP3.LUT R9, R8, 0xf, RZ, 0xc0, !PT ;  /* 0x0000000f08097812 */ /* 0x000fce00078ec0ff */
[----:B------:R-:W-:Y:S05]  /*2040*/  @!P0 BRA `(.L_x_141) ;  /* 0x0000000400708947 */ /* 0x000fea0003800000 */
[----:B------:R-:W0:Y:S01]  /*2050*/  LDC.64 R12, c[0x0][0x380] ;  /* 0x0000e000ff0c7b82 */ /* 0x000e220000000a00 */
[----:B------:R-:W-:Y:S01]  /*2060*/  LEA.HI R11, R3, 0x1, RZ, 0x17 ;  /* 0x00000001030b7811 */ /* 0x000fe200078fb8ff */
[----:B------:R-:W-:Y:S03]  /*2070*/  BSSY.RECONVERGENT B3, `(.L_x_142) ;  /* 0x0000058000037945 */ /* 0x000fe60003800200 */
[----:B------:R-:W-:Y:S02]  /*2080*/  LOP3.LUT R24, R11, 0xfffff0, RZ, 0xc0, !PT ;  /* 0x00fffff00b187812 */ /* 0x000fe400078ec0ff */
[----:B------:R-:W-:-:S03]  /*2090*/  LOP3.LUT R11, R5, 0x1000, RZ, 0xfc, !PT ;  /* 0x00001000050b7812 */ /* 0x000fc600078efcff */
[----:B------:R-:W-:-:S07]  /*20a0*/  IMAD.MOV R24, RZ, RZ, -R24 ;  /* 0x000000ffff187224 */ /* 0x000fce00078e0a18 */
.L_x_143:
[C---:B------:R-:W-:Y:S02]  /*20b0*/  VIADD R15, R2.reuse, 0xfffff000 ;  /* 0xfffff000020f7836 */ /* 0x040fe40000000000 */
[----:B------:R-:W-:Y:S02]  /*20c0*/  VIADD R17, R2, 0xfffff200 ;  /* 0xfffff20002117836 */ /* 0x000fe40000000000 */
[----:B0-----:R-:W-:-:S04]  /*20d0*/  IMAD.WIDE.U32 R14, R15, 0x4, R12 ;  /* 0x000000040f0e7825 */ /* 0x001fc800078e000c */
[--C-:B------:R-:W-:Y:S02]  /*20e0*/  IMAD.WIDE.U32 R16, R17, 0x4, R12.reuse ;  /* 0x0000000411107825 */ /* 0x100fe400078e000c */
[----:B------:R-:W2:Y:S02]  /*20f0*/  LDG.E R15, desc[UR6][R14.64] ;  /* 0x000000060e0f7981 */ /* 0x000ea4000c1e1900 */
[C---:B------:R-:W-:Y:S02]  /*2100*/  VIADD R19, R2.reuse, 0xfffff400 ;  /* 0xfffff40002137836 */ /* 0x040fe40000000000 */
[----:B------:R-:W-:Y:S01]  /*2110*/  VIADD R21, R2, 0xfffff600 ;  /* 0xfffff60002157836 */ /* 0x000fe20000000000 */
[----:B------:R-:W3:Y:S01]  /*2120*/  LDG.E R16, desc[UR6][R16.64] ;  /* 0x0000000610107981 */ /* 0x000ee2000c1e1900 */
[----:B------:R-:W-:-:S04]  /*2130*/  IMAD.WIDE.U32 R18, R19, 0x4, R12 ;  /* 0x0000000413127825 */ /* 0x000fc800078e000c */
[--C-:B------:R-:W-:Y:S02]  /*2140*/  IMAD.WIDE.U32 R20, R21, 0x4, R12.reuse ;  /* 0x0000000415147825 */ /* 0x100fe400078e000c */
[----:B------:R-:W4:Y:S02]  /*2150*/  LDG.E R18, desc[UR6][R18.64] ;  /* 0x0000000612127981 */ /* 0x000f24000c1e1900 */
[C---:B------:R-:W-:Y:S02]  /*2160*/  VIADD R23, R2.reuse, 0xfffff800 ;  /* 0xfffff80002177836 */ /* 0x040fe40000000000 */
[----:B------:R-:W-:Y:S01]  /*2170*/  VIADD R27, R2, 0xfffffa00 ;  /* 0xfffffa00021b7836 */ /* 0x000fe20000000000 */
[----:B------:R-:W5:Y:S01]  /*2180*/  LDG.E R21, desc[UR6][R20.64] ;  /* 0x0000000614157981 */ /* 0x000f62000c1e1900 */
[----:B------:R-:W-:-:S04]  /*2190*/  IMAD.WIDE.U32 R22, R23, 0x4, R12 ;  /* 0x0000000417167825 */ /* 0x000fc800078e000c */
[----:B------:R-:W-:Y:S02]  /*21a0*/  IMAD.WIDE.U32 R26, R27, 0x4, R12 ;  /* 0x000000041b1a7825 */ /* 0x000fe400078e000c */
[----:B------:R0:W5:Y:S04]  /*21b0*/  LDG.E R22, desc[UR6][R22.64] ;  /* 0x0000000616167981 */ /* 0x000168000c1e1900 */
[----:B------:R-:W5:Y:S01]  /*21c0*/  LDG.E R27, desc[UR6][R26.64] ;  /* 0x000000061a1b7981 */ /* 0x000f62000c1e1900 */
[----:B------:R-:W-:-:S04]  /*21d0*/  VIADD R29, R2, 0xfffffc00 ;  /* 0xfffffc00021d7836 */ /* 0x000fc80000000000 */
[----:B------:R-:W-:-:S04]  /*21e0*/  IMAD.WIDE.U32 R28, R29, 0x4, R12 ;  /* 0x000000041d1c7825 */ /* 0x000fc800078e000c */
[C---:B0-----:R-:W-:Y:S02]  /*21f0*/  VIADD R23, R2.reuse, 0x600 ;  /* 0x0000060002177836 */ /* 0x041fe40000000000 */
[----:B------:R0:W5:Y:S02]  /*2200*/  LDG.E R28, desc[UR6][R28.64] ;  /* 0x000000061c1c7981 */ /* 0x000164000c1e1900 */
[----:B0-----:R-:W-:Y:S01]  /*2210*/  VIADD R29, R2, 0x800 ;  /* 0x00000800021d7836 */ /* 0x001fe20000000000 */
[--C-:B--2---:R-:W-:Y:S02]  /*2220*/  SHF.R.S32.HI R17, RZ, 0x1f, R15.reuse ;  /* 0x0000001fff117819 */ /* 0x104fe4000001140f */
[----:B---3--:R-:W-:Y:S01]  /*2230*/  IADD3 R4, P0, P1, R16, R4, R15 ;  /* 0x0000000410047210 */ /* 0x008fe2000791e00f */
[----:B------:R-:W-:Y:S01]  /*2240*/  VIADD R15, R2, 0xfffffe00 ;  /* 0xfffffe00020f7836 */ /* 0x000fe20000000000 */
[----:B------:R-:W-:-:S03]  /*2250*/  SHF.R.S32.HI R16, RZ, 0x1f, R16 ;  /* 0x0000001fff107819 */ /* 0x000fc60000011410 */
[----:B------:R-:W-:Y:S01]  /*2260*/  IMAD.WIDE.U32 R14, R15, 0x4, R12 ;  /* 0x000000040f0e7825 */ /* 0x000fe200078e000c */
[----:B------:R-:W-:Y:S02]  /*2270*/  IADD3.X R10, PT, PT, R16, R10, R17, P0, P1 ;  /* 0x0000000a100a7210 */ /* 0x000fe400007e2411 */
[--C-:B----4-:R-:W-:Y:S02]  /*2280*/  SHF.R.S32.HI R19, RZ, 0x1f, R18.reuse ;  /* 0x0000001fff137819 */ /* 0x110fe40000011412 */
[----:B------:R0:W2:Y:S01]  /*2290*/  LDG.E R25, desc[UR6][R14.64] ;  /* 0x000000060e197981 */ /* 0x0000a2000c1e1900 */
[----:B-----5:R-:W-:Y:S02]  /*22a0*/  IADD3 R4, P0, P1, R21, R4, R18 ;  /* 0x0000000415047210 */ /* 0x020fe4000791e012 */
[----:B------:R-:W-:Y:S01]  /*22b0*/  SHF.R.S32.HI R18, RZ, 0x1f, R21 ;  /* 0x0000001fff127819 */ /* 0x000fe20000011415 */
[C---:B------:R-:W-:Y:S02]  /*22c0*/  VIADD R21, R2.reuse, 0x200 ;  /* 0x0000020002157836 */ /* 0x040fe40000000000 */
[----:B------:R-:W-:Y:S01]  /*22d0*/  IMAD.WIDE.U32 R16, R2, 0x4, R12 ;  /* 0x0000000402107825 */ /* 0x000fe200078e000c */
[----:B0-----:R-:W-:-:S03]  /*22e0*/  IADD3.X R15, PT, PT, R18, R10, R19, P0, P1 ;  /* 0x0000000a120f7210 */ /* 0x001fc600007e2413 */
[----:B------:R-:W-:Y:S01]  /*22f0*/  IMAD.WIDE.U32 R20, R21, 0x4, R12 ;  /* 0x0000000415147825 */ /* 0x000fe200078e000c */
[----:B------:R0:W3:Y:S01]  /*2300*/  LDG.E R26, desc[UR6][R16.64] ;  /* 0x00000006101a7981 */ /* 0x0000e2000c1e1900 */
[--C-:B------:R-:W-:Y:S02]  /*2310*/  IADD3 R10, P0, P1, R27, R4, R22.reuse ;  /* 0x000000041b0a7210 */ /* 0x100fe4000791e016 */
[----:B------:R-:W-:Y:S01]  /*2320*/  SHF.R.S32.HI R4, RZ, 0x1f, R22 ;  /* 0x0000001fff047819 */ /* 0x000fe20000011416 */
[----:B------:R-:W-:Y:S01]  /*2330*/  VIADD R19, R2, 0x400 ;  /* 0x0000040002137836 */ /* 0x000fe20000000000 */
[----:B------:R-:W-:Y:S02]  /*2340*/  SHF.R.S32.HI R18, RZ, 0x1f, R27 ;  /* 0x0000001fff127819 */ /* 0x000fe4000001141b */
[----:B------:R-:W3:Y:S02]  /*2350*/  LDG.E R27, desc[UR6][R20.64] ;  /* 0x00000006141b7981 */ /* 0x000ee4000c1e1900 */
[----:B------:R-:W-:Y:S01]  /*2360*/  IADD3.X R4, PT, PT, R18, R15, R4, P0, P1 ;  /* 0x0000000f12047210 */ /* 0x000fe200007e2404 */
[----:B------:R-:W-:-:S04]  /*2370*/  IMAD.WIDE.U32 R14, R19, 0x4, R12 ;  /* 0x00000004130e7825 */ /* 0x000fc800078e000c */
[----:B0-----:R-:W-:-:S04]  /*2380*/  IMAD.WIDE.U32 R16, R23, 0x4, R12 ;  /* 0x0000000417107825 */ /* 0x001fc800078e000c */
[----:B------:R-:W-:Y:S02]  /*2390*/  VIADD R23, R2, 0xa00 ;  /* 0x00000a0002177836 */ /* 0x000fe40000000000 */
[--C-:B------:R-:W-:Y:S01]  /*23a0*/  IMAD.WIDE.U32 R18, R29, 0x4, R12.reuse ;  /* 0x000000041d127825 */ /* 0x100fe200078e000c */
[----:B------:R-:W4:Y:S04]  /*23b0*/  LDG.E R16, desc[UR6][R16.64] ;  /* 0x0000000610107981 */ /* 0x000f28000c1e1900 */
[----:B------:R0:W4:Y:S04]  /*23c0*/  LDG.E R29, desc[UR6][R14.64] ;  /* 0x000000060e1d7981 */ /* 0x000128000c1e1900 */
[----:B------:R-:W5:Y:S01]  /*23d0*/  LDG.E R18, desc[UR6][R18.64] ;  /* 0x0000000612127981 */ /* 0x000f62000c1e1900 */
[----:B0-----:R-:W-:-:S06]  /*23e0*/  IMAD.WIDE.U32 R14, R23, 0x4, R12 ;  /* 0x00000004170e7825 */ /* 0x001fcc00078e000c */
[----:B------:R-:W5:Y:S01]  /*23f0*/  LDG.E R15, desc[UR6][R14.64] ;  /* 0x000000060e0f7981 */ /* 0x000f62000c1e1900 */
[C---:B------:R-:W-:Y:S02]  /*2400*/  VIADD R21, R2.reuse, 0xc00 ;  /* 0x00000c0002157836 */ /* 0x040fe40000000000 */
[----:B------:R-:W-:Y:S02]  /*2410*/  VIADD R23, R2, 0xe00 ;  /* 0x00000e0002177836 */ /* 0x000fe40000000000 */
[----:B------:R-:W-:-:S04]  /*2420*/  IMAD.WIDE.U32 R20, R21, 0x4, R12 ;  /* 0x0000000415147825 */ /* 0x000fc800078e000c */
[----:B------:R-:W-:Y:S02]  /*2430*/  IMAD.WIDE.U32 R22, R23, 0x4, R12 ;  /* 0x0000000417167825 */ /* 0x000fe400078e000c */
[----:B------:R-:W5:Y:S04]  /*2440*/  LDG.E R20, desc[UR6][R20.64] ;  /* 0x0000000614147981 */ /* 0x000f68000c1e1900 */
[----:B------:R-:W5:Y:S01]  /*2450*/  LDG.E R23, desc[UR6][R22.64] ;  /* 0x0000000616177981 */ /* 0x000f62000c1e1900 */
[----:B------:R-:W-:Y:S01]  /*2460*/  SHF.R.S32.HI R17, RZ, 0x1f, R28 ;  /* 0x0000001fff117819 */ /* 0x000fe2000001141c */
[----:B------:R-:W-:Y:S02]  /*2470*/  VIADD R24, R24, 0x10 ;  /* 0x0000001018187836 */ /* 0x000fe40000000000 */
[----:B------:R-:W-:-:S02]  /*2480*/  VIADD R11, R11, 0x2000 ;  /* 0x000020000b0b7836 */ /* 0x000fc40000000000 */
[----:B------:R-:W-:Y:S01]  /*2490*/  VIADD R2, R2, 0x2000 ;  /* 0x0000200002027836 */ /* 0x000fe20000000000 */
[----:B--2---:R-:W-:Y:S02]  /*24a0*/  IADD3 R10, P0, P1, R25, R10, R28 ;  /* 0x0000000a190a7210 */ /* 0x004fe4000791e01c */
        /* <DEDUP_REMOVED lines=21> */
.L_x_142:
[----:B------:R-:W-:-:S07]  /*2600*/  VIADD R22, R11, 0xfffff000 ;  /* 0xfffff0000b167836 */ /* 0x000fce0000000000 */
.L_x_141:
[----:B------:R-:W-:Y:S05]  /*2610*/  BSYNC.RECONVERGENT B2 ;  /* 0x0000000000027941 */ /* 0x000fea0003800200 */
.L_x_140:
        /* <DEDUP_REMOVED lines=8> */
[----:B------:R-:W-:-:S04]  /*26a0*/  IMAD.IADD R11, R22, 0x1, R7 ;  /* 0x00000001160b7824 */ /* 0x000fc800078e0207 */
        /* <DEDUP_REMOVED lines=40> */
.L_x_145:
[----:B------:R-:W-:Y:S05]  /*2930*/  BSYNC.RECONVERGENT B2 ;  /* 0x0000000000027941 */ /* 0x000fea0003800200 */
.L_x_144:
[----:B------:R-:W-:Y:S05]  /*2940*/  @!P0 BRA `(.L_x_139) ;  /* 0x0000000000a88947 */ /* 0x000fea0003800000 */
[----:B------:R-:W-:Y:S01]  /*2950*/  ISETP.GE.U32.AND P0, PT, R2, 0x4, PT ;  /* 0x000000040200780c */ /* 0x000fe20003f06070 */
[----:B------:R-:W-:Y:S01]  /*2960*/  BSSY.RECONVERGENT B2, `(.L_x_146) ;  /* 0x0000019000027945 */ /* 0x000fe20003800200 */
[----:B------:R-:W-:-:S11]  /*2970*/  LOP3.LUT P1, RZ, R8, 0x3, RZ, 0xc0, !PT ;  /* 0x0000000308ff7812 */ /* 0x000fd6000782c0ff */
[----:B------:R-:W-:Y:S05]  /*2980*/  @!P0 BRA `(.L_x_147) ;  /* 0x0000000000588947 */ /* 0x000fea0003800000 */
[----:B------:R-:W0:Y:S01]  /*2990*/  LDC.64 R8, c[0x0][0x380] ;  /* 0x0000e000ff087b82 */ /* 0x000e220000000a00 */
[----:B------:R-:W-:-:S04]  /*29a0*/  IMAD.IADD R7, R22, 0x1, R7 ;  /* 0x0000000116077824 */ /* 0x000fc800078e0207 */
[C---:B------:R-:W-:Y:S02]  /*29b0*/  VIADD R13, R7.reuse, 0x200 ;  /* 0x00000200070d7836 */ /* 0x040fe40000000000 */
[C---:B------:R-:W-:Y:S02]  /*29c0*/  VIADD R17, R7.reuse, 0x400 ;  /* 0x0000040007117836 */ /* 0x040fe40000000000 */
[----:B0-----:R-:W-:-:S04]  /*29d0*/  IMAD.WIDE.U32 R14, R7, 0x4, R8 ;  /* 0x00000004070e7825 */ /* 0x001fc800078e0008 */
[--C-:B------:R-:W-:Y:S02]  /*29e0*/  IMAD.WIDE.U32 R12, R13, 0x4, R8.reuse ;  /* 0x000000040d0c7825 */ /* 0x100fe400078e0008 */
[----:B------:R-:W2:Y:S02]  /*29f0*/  LDG.E R15, desc[UR6][R14.64] ;  /* 0x000000060e0f7981 */ /* 0x000ea4000c1e1900 */
[----:B------:R-:W-:Y:S02]  /*2a00*/  VIADD R7, R7, 0x600 ;  /* 0x0000060007077836 */ /* 0x000fe40000000000 */
[--C-:B------:R-:W-:Y:S01]  /*2a10*/  IMAD.WIDE.U32 R16, R17, 0x4, R8.reuse ;  /* 0x0000000411107825 */ /* 0x100fe200078e0008 */
[----:B------:R-:W3:Y:S03]  /*2a20*/  LDG.E R12, desc[UR6][R12.64] ;  /* 0x000000060c0c7981 */ /* 0x000ee6000c1e1900 */
[----:B------:R-:W-:-:S02]  /*2a30*/  IMAD.WIDE.U32 R8, R7, 0x4, R8 ;  /* 0x0000000407087825 */ /* 0x000fc400078e0008 */
[----:B------:R-:W4:Y:S04]  /*2a40*/  LDG.E R17, desc[UR6][R16.64] ;  /* 0x0000000610117981 */ /* 0x000f28000c1e1900 */
[----:B------:R-:W5:Y:S01]  /*2a50*/  LDG.E R8, desc[UR6][R8.64] ;  /* 0x0000000608087981 */ /* 0x000f62000c1e1900 */
[----:B------:R-:W-:Y:S01]  /*2a60*/  VIADD R22, R22, 0x800 ;  /* 0x0000080016167836 */ /* 0x000fe20000000000 */
[--C-:B--2---:R-:W-:Y:S02]  /*2a70*/  SHF.R.S32.HI R7, RZ, 0x1f, R15.reuse ;  /* 0x0000001fff077819 */ /* 0x104fe4000001140f */
[----:B---3--:R-:W-:Y:S02]  /*2a80*/  IADD3 R4, P0, P2, R12, R4, R15 ;  /* 0x000000040c047210 */ /* 0x008fe40007a1e00f */
[----:B------:R-:W-:-:S02]  /*2a90*/  SHF.R.S32.HI R2, RZ, 0x1f, R12 ;  /* 0x0000001fff027819 */ /* 0x000fc4000001140c */
[----:B----4-:R-:W-:Y:S02]  /*2aa0*/  SHF.R.S32.HI R11, RZ, 0x1f, R17 ;  /* 0x0000001fff0b7819 */ /* 0x010fe40000011411 */
[----:B------:R-:W-:Y:S02]  /*2ab0*/  IADD3.X R2, PT, PT, R2, R10, R7, P0, P2 ;  /* 0x0000000a02027210 */ /* 0x000fe400007e4407 */
[----:B-----5:R-:W-:Y:S02]  /*2ac0*/  IADD3 R4, P3, P4, R8, R4, R17 ;  /* 0x0000000408047210 */ /* 0x020fe40007c7e011 */
[----:B------:R-:W-:-:S04]  /*2ad0*/  SHF.R.S32.HI R10, RZ, 0x1f, R8 ;  /* 0x0000001fff0a7819 */ /* 0x000fc80000011408 */
[----:B------:R-:W-:-:S07]  /*2ae0*/  IADD3.X R10, PT, PT, R10, R2, R11, P3, P4 ;  /* 0x000000020a0a7210 */ /* 0x000fce0001fe840b */
.L_x_147:
[----:B------:R-:W-:Y:S05]  /*2af0*/  BSYNC.RECONVERGENT B2 ;  /* 0x0000000000027941 */ /* 0x000fea0003800200 */
.L_x_146:
[----:B------:R-:W-:Y:S05]  /*2b00*/  @!P1 BRA `(.L_x_139) ;  /* 0x0000000000389947 */ /* 0x000fea0003800000 */
[----:B------:R-:W0:Y:S01]  /*2b10*/  LDC.64 R8, c[0x0][0x380] ;  /* 0x0000e000ff087b82 */ /* 0x000e220000000a00 */
[----:B------:R-:W-:Y:S01]  /*2b20*/  LOP3.LUT R2, R3, 0xffff, RZ, 0xc0, !PT ;  /* 0x0000ffff03027812 */ /* 0x000fe200078ec0ff */
[----:B------:R-:W-:-:S03]  /*2b30*/  IMAD.IADD R7, R22, 0x1, R6 ;  /* 0x0000000116077824 */ /* 0x000fc600078e0206 */
[----:B------:R-:W-:-:S04]  /*2b40*/  LEA.HI R2, R2, 0x1, RZ, 0x17 ;  /* 0x0000000102027811 */ /* 0x000fc800078fb8ff */
[----:B------:R-:W-:-:S05]  /*2b50*/  LOP3.LUT R2, R2, 0x3, RZ, 0xc0, !PT ;  /* 0x0000000302027812 */ /* 0x000fca00078ec0ff */
[----:B------:R-:W-:-:S07]  /*2b60*/  IMAD.MOV R6, RZ, RZ, -R2 ;  /* 0x000000ffff067224 */ /* 0x000fce00078e0a02 */
.L_x_148:
        /* <DEDUP_REMOVED lines=8> */
.L_x_139:
[----:B------:R-:W-:Y:S05]  /*2bf0*/  BSYNC.RECONVERGENT B1 ;  /* 0x0000000000017941 */ /* 0x000fea0003800200 */
.L_x_136:
        /* <DEDUP_REMOVED lines=32> */
[----:B------:R-:W-:Y:S01]  /*2e00*/  @!P2 MOV R8, 0x400 ;  /* 0x000004000008a802 */ /* 0x000fe20000000f00 */
[----:B------:R-:W-:Y:S01]  /*2e10*/  IMAD.X R4, R3, 0x1, R6, P0 ;  /* 0x0000000103047824 */ /* 0x000fe200000e0606 */
[----:B------:R-:W-:Y:S02]  /*2e20*/  @!P2 SHF.R.U32.HI R6, RZ, 0x2, R5 ;  /* 0x00000002ff06a819 */ /* 0x000fe40000011605 */
[----:B--2---:R-:W-:Y:S02]  /*2e30*/  @!P2 LEA R11, R11, R8, 0x18 ;  /* 0x000000080b0ba211 */ /* 0x004fe400078ec0ff */
[----:B------:R-:W1:Y:S01]  /*2e40*/  SHFL.DOWN PT, R3, R4, 0x10, 0x1f ;  /* 0x0a001f0004037f89 */ /* 0x000e6200000e0000 */
[----:B------:R-:W-:-:S05]  /*2e50*/  @!P2 LOP3.LUT R6, R6, 0xf8, RZ, 0xc0, !PT ;  /* 0x000000f80606a812 */ /* 0x000fca00078ec0ff */
        /* <DEDUP_REMOVED lines=9> */
[----:B------:R-:W0:Y:S01]  /*2ef0*/  S2UR UR5, SR_CgaCtaId ;  /* 0x00000000000579c3 */ /* 0x000e220000008800 */
[----:B------:R-:W-:Y:S02]  /*2f00*/  UMOV UR4, 0x400 ;  /* 0x0000040000047882 */ /* 0x000fe40000000000 */
[----:B0-----:R-:W-:-:S09]  /*2f10*/  ULEA UR4, UR5, UR4, 0x18 ;  /* 0x0000000405047291 */ /* 0x001fd2000f8ec0ff */
[----:B------:R-:W-:Y:S04]  /*2f20*/  LDS.64 R8, [UR4+0x18] ;  /* 0x00001804ff087984 */ /* 0x000fe80008000a00 */
[----:B------:R-:W2:Y:S04]  /*2f30*/  LDS.128 R24, [UR4+0x20] ;  /* 0x00002004ff187984 */ /* 0x000ea80008000c00 */
[----:B------:R-:W0:Y:S04]  /*2f40*/  LDS.128 R4, [UR4+0x30] ;  /* 0x00003004ff047984 */ /* 0x000e280008000c00 */
[----:B------:R-:W1:Y:S04]  /*2f50*/  LDS.128 R20, [UR4+0x40] ;  /* 0x00004004ff147984 */ /* 0x000e680008000c00 */
[----:B------:R-:W3:Y:S04]  /*2f60*/  LDS.128 R16, [UR4+0x50] ;  /* 0x00005004ff107984 */ /* 0x000ee80008000c00 */
[----:B------:R-:W4:Y:S01]  /*2f70*/  LDS.128 R12, [UR4+0x60] ;  /* 0x00006004ff0c7984 */ /* 0x000f220008000c00 */
[----:B--2---:R-:W-:-:S04]  /*2f80*/  IADD3 R11, P1, P2, R24, R8, R2 ;  /* 0x00000008180b7210 */ /* 0x004fc80007a3e002 */
[----:B------:R-:W-:Y:S02]  /*2f90*/  IADD3.X R25, PT, PT, R25, R9, R3, P1, P2 ;  /* 0x0000000919197210 */ /* 0x000fe40000fe4403 */
[----:B0-----:R-:W-:Y:S02]  /*2fa0*/  IADD3 R3, P1, P2, R4, R11, R26 ;  /* 0x0000000b04037210 */ /* 0x001fe40007a3e01a */
[----:B------:R-:W0:Y:S02]  /*2fb0*/  LDS.128 R8, [UR4+0x70] ;  /* 0x00007004ff087984 */ /* 0x000e240008000c00 */
[----:B------:R-:W-:Y:S02]  /*2fc0*/  IADD3.X R5, PT, PT, R5, R25, R27, P1, P2 ;  /* 0x0000001905057210 */ /* 0x000fe40000fe441b */
[----:B------:R-:W2:Y:S01]  /*2fd0*/  LDS.128 R24, [UR4+0x80] ;  /* 0x00008004ff187984 */ /* 0x000ea20008000c00 */
[----:B-1----:R-:W-:-:S04]  /*2fe0*/  IADD3 R3, P1, P2, R20, R3, R6 ;  /* 0x0000000314037210 */ /* 0x002fc80007a3e006 */
[----:B---3--:R-:W-:Y:S02]  /*2ff0*/  IADD3 R3, P3, P4, R16, R3, R22 ;  /* 0x0000000310037210 */ /* 0x008fe40007c7e016 */
[----:B------:R-:W-:Y:S02]  /*3000*/  IADD3.X R7, PT, PT, R21, R5, R7, P1, P2 ;  /* 0x0000000515077210 */ /* 0x000fe40000fe4407 */
[----:B----4-:R-:W-:Y:S02]  /*3010*/  IADD3 R3, P1, P2, R12, R3, R18 ;  /* 0x000000030c037210 */ /* 0x010fe40007a3e012 */
[----:B------:R-:W-:-:S04]  /*3020*/  IADD3.X R17, PT, PT, R17, R7, R23, P3, P4 ;  /* 0x0000000711117210 */ /* 0x000fc80001fe8417 */
[----:B------:R-:W-:Y:S02]  /*3030*/  IADD3.X R13, PT, PT, R13, R17, R19, P1, P2 ;  /* 0x000000110d0d7210 */ /* 0x000fe40000fe4413 */
[----:B0-----:R-:W-:-:S04]  /*3040*/  IADD3 R3, P3, P4, R8, R3, R14 ;  /* 0x0000000308037210 */ /* 0x001fc80007c7e00e */
[----:B--2---:R-:W-:Y:S02]  /*3050*/  IADD3 R3, P1, P2, R24, R3, R10 ;  /* 0x0000000318037210 */ /* 0x004fe40007a3e00a */
[----:B------:R-:W-:Y:S02]  /*3060*/  IADD3.X R9, PT, PT, R9, R13, R15, P3, P4 ;  /* 0x0000000d09097210 */ /* 0x000fe40001fe840f */
[----:B------:R-:W-:Y:S02]  /*3070*/  IADD3 R2, P3, PT, R3, R26, RZ ;  /* 0x0000001a03027210 */ /* 0x000fe40007f7e0ff */
[----:B------:R-:W-:-:S05]  /*3080*/  IADD3.X R3, PT, PT, R25, R9, R11, P1, P2 ;  /* 0x0000000919037210 */ /* 0x000fca0000fe440b */
[----:B------:R-:W-:-:S07]  /*3090*/  IMAD.X R3, R3, 0x1, R27, P3 ;  /* 0x0000000103037824 */ /* 0x000fce00018e061b */
.L_x_135:
[----:B------:R-:W-:Y:S05]  /*30a0*/  BSYNC.RECONVERGENT B0 ;  /* 0x0000000000007941 */ /* 0x000fea0003800200 */
.L_x_119:
[----:B------:R-:W-:Y:S05]  /*30b0*/  @P0 EXIT ;  /* 0x000000000000094d */ /* 0x000fea0003800000 */
[----:B------:R-:W3:Y:S02]  /*30c0*/  LDC.64 R4, c[0x0][0x388] ;  /* 0x0000e200ff047b82 */ /* 0x000ee40000000a00 */
[----:B---3--:R-:W-:-:S05]  /*30d0*/  IMAD.WIDE.U32 R4, R0, 0x8, R4 ;  /* 0x0000000800047825 */ /* 0x008fca00078e0004 */
[----:B------:R-:W-:Y:S01]  /*30e0*/  STG.E.64 desc[UR6][R4.64], R2 ;  /* 0x0000000204007986 */ /* 0x000fe2000c101b06 */
[----:B------:R-:W-:Y:S05]  /*30f0*/  EXIT ;  /* 0x000000000000794d */ /* 0x000fea0003800000 */
.L_x_149:
        /* <DEDUP_REMOVED lines=16> */
.L_x_420:


//--------------------- .text._ZN3cub18CUB_300001_SM_10006detail6reduce28DeviceReduceSingleTileKernelINS2_10policy_hubIxjN4cuda3std3__44plusIxEEE10Policy1000EN6thrust24THRUST_300001_SM_1000_NS10device_ptrIiEEPxjS9_xxNS7_10__identityEEEvT0_T1_T2_T3_T4_T6_ --------------------------
	.section	.text._ZN3cub18CUB_300001_SM_10006detail6reduce28DeviceReduceSingleTileKernelINS2_10policy_hubIxjN4cuda3std3__44plusIxEEE10Policy1000EN6thrust24THRUST_300001_SM_1000_NS10device_ptrIiEEPxjS9_xxNS7_10__identityEEEvT0_T1_T2_T3_T4_T6_,"ax",@progbits
	.align	128
        .global         _ZN3cub18CUB_300001_SM_10006detail6reduce28DeviceReduceSingleTileKernelINS2_10policy_hubIxjN4cuda3std3__44plusIxEEE10Policy1000EN6thrust24THRUST_300001_SM_1000_NS10device_ptrIiEEPxjS9_xxNS7_10__identityEEEvT0_T1_T2_T3_T4_T6_
        .type           _ZN3cub18CUB_300001_SM_10006detail6reduce28DeviceReduceSingleTileKernelINS2_10policy_hubIxjN4cuda3std3__44plusIxEEE10Policy1000EN6thrust24THRUST_300001_SM_1000_NS10device_ptrIiEEPxjS9_xxNS7_10__identityEEEvT0_T1_T2_T3_T4_T6_,@function
        .size           _ZN3cub18CUB_300001_SM_10006detail6reduce28DeviceReduceSingleTileKernelINS2_10policy_hubIxjN4cuda3std3__44plusIxEEE10Policy1000EN6thrust24THRUST_300001_SM_1000_NS10device_ptrIiEEPxjS9_xxNS7_10__identityEEEvT0_T1_T2_T3_T4_T6_,(.L_x_421 - _ZN3cub18CUB_300001_SM_10006detail6reduce28DeviceReduceSingleTileKernelINS2_10policy_hubIxjN4cuda3std3__44plusIxEEE10Policy1000EN6thrust24THRUST_300001_SM_1000_NS10device_ptrIiEEPxjS9_xxNS7_10__identityEEEvT0_T1_T2_T3_T4_T6_)
        .other          _ZN3cub18CUB_300001_SM_10006detail6reduce28DeviceReduceSingleTileKernelINS2_10policy_hubIxjN4cuda3std3__44plusIxEEE10Policy1000EN6thrust24THRUST_300001_SM_1000_NS10device_ptrIiEEPxjS9_xxNS7_10__identityEEEvT0_T1_T2_T3_T4_T6_,@"STO_CUDA_ENTRY STV_DEFAULT"
_ZN3cub18CUB_300001_SM_10006detail6reduce28DeviceReduceSingleTileKernelINS2_10policy_hubIxjN4cuda3std3__44plusIxEEE10Policy1000EN6thrust24THRUST_300001_SM_1000_NS10device_ptrIiEEPxjS9_xxNS7_10__identityEEEvT0_T1_T2_T3_T4_T6_:
.text._ZN3cub18CUB_300001_SM_10006detail6reduce28DeviceReduceSingleTileKernelINS2_10policy_hubIxjN4cuda3std3__44plusIxEEE10Policy1000EN6thrust24THRUST_300001_SM_1000_NS10device_ptrIiEEPxjS9_xxNS7_10__identityEEEvT0_T1_T2_T3_T4_T6_:
        /* <DEDUP_REMOVED lines=13> */
.L_x_150:
[----:B------:R-:W-:Y:S01]  /*00d0*/  ISETP.GT.U32.AND P0, PT, R32, 0xdff, PT ;  /* 0x00000dff2000780c */ /* 0x000fe20003f04070 */
[----:B------:R-:W-:-:S12]  /*00e0*/  BSSY.RECONVERGENT B0, `(.L_x_151) ;  /* 0x00002b6000007945 */ /* 0x000fd80003800200 */
        /* <DEDUP_REMOVED lines=13> */
.L_x_154:
[----:B------:R-:W-:Y:S05]  /*01c0*/  BSYNC.RECONVERGENT B1 ;  /* 0x0000000000017941 */ /* 0x000fea0003800200 */
.L_x_153:
        /* <DEDUP_REMOVED lines=17> */
.L_x_159:
        /* <DEDUP_REMOVED lines=54> */
.L_x_158:
[----:B------:R-:W-:Y:S05]  /*0640*/  BSYNC.RECONVERGENT B2 ;  /* 0x0000000000027941 */ /* 0x000fea0003800200 */
.L_x_157:
[----:B------:R-:W-:Y:S05]  /*0650*/  @!P0 BRA `(.L_x_156) ;  /* 0x0000000400148947 */ /* 0x000fea0003800000 */
[----:B------:R-:W-:Y:S01]  /*0660*/  ISETP.GE.U32.AND P1, PT, R25, 0x8, PT ;  /* 0x000000081900780c */ /* 0x000fe20003f26070 */
[----:B------:R-:W-:Y:S01]  /*0670*/  BSSY.RECONVERGENT B2, `(.L_x_160) ;  /* 0x000001f000027945 */ /* 0x000fe20003800200 */
[----:B------:R-:W-:-:S04]  /*0680*/  LOP3.LUT R16, R4, 0x7, RZ, 0xc0, !PT ;  /* 0x0000000704107812 */ /* 0x000fc800078ec0ff */
[----:B------:R-:W-:-:S07]  /*0690*/  ISETP.NE.AND P0, PT, R16, RZ, PT ;  /* 0x000000ff1000720c */ /* 0x000fce0003f05270 */
[----:B------:R-:W-:Y:S06]  /*06a0*/  @!P1 BRA `(.L_x_161) ;  /* 0x00000000006c9947 */ /* 0x000fec0003800000 */
[----:B------:R-:W0:Y:S02]  /*06b0*/  LDC.64 R6, c[0x0][0x380] ;  /* 0x0000e000ff067b82 */ /* 0x000e240000000a00 */
[----:B0-----:R-:W-:-:S05]  /*06c0*/  IMAD.WIDE.U32 R6, R3, 0x4, R6 ;  /* 0x0000000403067825 */ /* 0x001fca00078e0006 */
        /* <DEDUP_REMOVED lines=25> */
.L_x_161:
[----:B------:R-:W-:Y:S05]  /*0860*/  BSYNC.RECONVERGENT B2 ;  /* 0x0000000000027941 */ /* 0x000fea0003800200 */
.L_x_160:
        /* <DEDUP_REMOVED lines=21> */
.L_x_163:
[----:B------:R-:W-:Y:S05]  /*09c0*/  BSYNC.RECONVERGENT B2 ;  /* 0x0000000000027941 */ /* 0x000fea0003800200 */
.L_x_162:
[----:B------:R-:W-:Y:S05]  /*09d0*/  @!P1 BRA `(.L_x_156) ;  /* 0x0000000000349947 */ /* 0x000fea0003800000 */
[----:B------:R-:W0:Y:S02]  /*09e0*/  LDC.64 R6, c[0x0][0x380] ;  /* 0x0000e000ff067b82 */ /* 0x000e240000000a00 */
[----:B0-----:R-:W-:-:S04]  /*09f0*/  IMAD.WIDE.U32 R6, R3, 0x4, R6 ;  /* 0x0000000403067825 */ /* 0x001fc800078e0006 */
[----:B------:R-:W-:Y:S02]  /*0a00*/  IMAD.MOV R3, RZ, RZ, -R4 ;  /* 0x000000ffff037224 */ /* 0x000fe400078e0a04 */
[----:B------:R-:W-:-:S07]  /*0a10*/  IMAD.MOV.U32 R9, RZ, RZ, R7 ;  /* 0x000000ffff097224 */ /* 0x000fce00078e0007 */
.L_x_164:
[----:B------:R-:W-:-:S06]  /*0a20*/  IMAD.MOV.U32 R7, RZ, RZ, R9 ;  /* 0x000000ffff077224 */ /* 0x000fcc00078e0009 */
[----:B------:R0:W2:Y:S01]  /*0a30*/  LDG.E R7, desc[UR6][R6.64] ;  /* 0x0000000606077981 */ /* 0x0000a2000c1e1900 */
[----:B------:R-:W-:-:S05]  /*0a40*/  VIADD R3, R3, 0x1 ;  /* 0x0000000103037836 */ /* 0x000fca0000000000 */
[----:B------:R-:W-:Y:S02]  /*0a50*/  ISETP.NE.AND P0, PT, R3, RZ, PT ;  /* 0x000000ff0300720c */ /* 0x000fe40003f05270 */
[----:B0-----:R-:W-:-:S05]  /*0a60*/  IADD3 R6, P2, PT, R6, 0x800, RZ ;  /* 0x0000080006067810 */ /* 0x001fca0007f5e0ff */
[----:B------:R-:W-:Y:S01]  /*0a70*/  IMAD.X R9, RZ, RZ, R9, P2 ;  /* 0x000000ffff097224 */ /* 0x000fe200010e0609 */
[----:B--2---:R-:W-:-:S04]  /*0a80*/  IADD3 R0, P1, PT, R7, R0, RZ ;  /* 0x0000000007007210 */ /* 0x004fc80007f3e0ff */
[----:B------:R-:W-:Y:S01]  /*0a90*/  LEA.HI.X.SX32 R2, R7, R2, 0x1, P1 ;  /* 0x0000000207027211 */ /* 0x000fe200008f0eff */
[----:B------:R-:W-:Y:S08]  /*0aa0*/  @P0 BRA `(.L_x_164) ;  /* 0xfffffffc00dc0947 */ /* 0x000ff0000383ffff */
.L_x_156:
[----:B------:R-:W-:Y:S05]  /*0ab0*/  BSYNC.RECONVERGENT B1 ;  /* 0x0000000000017941 */ /* 0x000fea0003800200 */
.L_x_155:
        /* <DEDUP_REMOVED lines=77> */
.L_x_165:
        /* <DEDUP_REMOVED lines=26> */
[----:B------:R-:W-:Y:S01]  /*1130*/  VIADD R4, R3, 0x8 ;  /* 0x0000000803047836 */ /* 0x000fe20000000000 */
[----:B------:R-:W1:Y:S02]  /*1140*/  @!P2 S2R R11, SR_CgaCtaId ;  /* 0x00000000000ba919 */ /* 0x000e640000008800 */
        /* <DEDUP_REMOVED lines=12> */
[----:B------:R-:W-:Y:S02]  /*1210*/  IMAD.X R7, R2, 0x1, R10, P1 ;  /* 0x0000000102077824 */ /* 0x000fe400008e060a */
[----:B------:R-:W-:Y:S01]  /*1220*/  VIADD R2, R3, 0x10 ;  /* 0x0000001003027836 */ /* 0x000fe20000000000 */
[----:B------:R-:W-:Y:S02]  /*1230*/  @!P2 SHF.R.U32.HI R3, RZ, 0x2, R5 ;  /* 0x00000002ff03a819 */ /* 0x000fe40000011605 */
[----:B------:R-:W2:Y:S02]  /*1240*/  SHFL.DOWN PT, R4, R7, 0x10, R9 ;  /* 0x0a00000007047989 */ /* 0x000ea400000e0009 */
[----:B------:R-:W-:Y:S02]  /*1250*/  ISETP.GT.AND P0, PT, R2, R9, PT ;  /* 0x000000090200720c */ /* 0x000fe40003f04270 */
[----:B------:R-:W-:-:S04]  /*1260*/  @!P2 MOV R2, 0x400 ;  /* 0x000004000002a802 */ /* 0x000fc80000000f00 */
[----:B-1----:R-:W-:Y:S02]  /*1270*/  @!P2 LEA R11, R11, R2, 0x18 ;  /* 0x000000020b0ba211 */ /* 0x002fe400078ec0ff */
[----:B0-----:R-:W-:-:S04]  /*1280*/  SEL R0, R0, RZ, !P0 ;  /* 0x000000ff00007207 */ /* 0x001fc80004000000 */
[----:B------:R-:W-:Y:S02]  /*1290*/  IADD3 R2, P1, PT, R0, R6, RZ ;  /* 0x0000000600027210 */ /* 0x000fe40007f3e0ff */
[----:B------:R-:W-:Y:S02]  /*12a0*/  @!P2 LOP3.LUT R0, R3, 0xf8, RZ, 0xc0, !PT ;  /* 0x000000f80300a812 */ /* 0x000fe400078ec0ff */
[----:B--2---:R-:W-:Y:S02]  /*12b0*/  SEL R4, R4, RZ, !P0 ;  /* 0x000000ff04047207 */ /* 0x004fe40004000000 */
[----:B------:R-:W-:Y:S01]  /*12c0*/  ISETP.NE.AND P0, PT, R5, RZ, PT ;  /* 0x000000ff0500720c */ /* 0x000fe20003f05270 */
[----:B------:R-:W-:Y:S02]  /*12d0*/  @!P2 IMAD.IADD R11, R0, 0x1, R11 ;  /* 0x00000001000ba824 */ /* 0x000fe400078e020b */
        /* <DEDUP_REMOVED lines=9> */
[----:B------:R-:W-:Y:S01]  /*1370*/  ISETP.GT.U32.AND P6, PT, R32, 0x1a0, PT ;  /* 0x000001a02000780c */ /* 0x000fe20003fc4070 */
[----:B-1----:R-:W-:-:S09]  /*1380*/  ULEA UR4, UR5, UR4, 0x18 ;  /* 0x0000000405047291 */ /* 0x002fd2000f8ec0ff */
[----:B------:R-:W1:Y:S04]  /*1390*/  LDS.64 R24, [UR4+0x18] ;  /* 0x00001804ff187984 */ /* 0x000e680008000a00 */
[----:B------:R-:W2:Y:S04]  /*13a0*/  LDS.128 R4, [UR4+0x20] ;  /* 0x00002004ff047984 */ /* 0x000ea80008000c00 */
[----:B0-----:R-:W0:Y:S04]  /*13b0*/  LDS.128 R8, [UR4+0x30] ;  /* 0x00003004ff087984 */ /* 0x001e280008000c00 */
[----:B------:R-:W3:Y:S04]  /*13c0*/  LDS.128 R12, [UR4+0x40] ;  /* 0x00004004ff0c7984 */ /* 0x000ee80008000c00 */
[----:B------:R-:W4:Y:S04]  /*13d0*/  LDS.128 R16, [UR4+0x50] ;  /* 0x00005004ff107984 */ /* 0x000f280008000c00 */
[----:B------:R-:W5:Y:S01]  /*13e0*/  LDS.128 R20, [UR4+0x60] ;  /* 0x00006004ff147984 */ /* 0x000f620008000c00 */
[----:B-1----:R-:W-:-:S02]  /*13f0*/  SEL R28, R24, RZ, P1 ;  /* 0x000000ff181c7207 */ /* 0x002fc40000800000 */
[----:B------:R-:W-:Y:S02]  /*1400*/  SEL R0, R25, RZ, P1 ;  /* 0x000000ff19007207 */ /* 0x000fe40000800000 */
[----:B--2---:R-:W-:Y:S01]  /*1410*/  SEL R33, R4, RZ, P2 ;  /* 0x000000ff04217207 */ /* 0x004fe20001000000 */
[----:B------:R-:W1:Y:S01]  /*1420*/  LDS.128 R24, [UR4+0x70] ;  /* 0x00007004ff187984 */ /* 0x000e620008000c00 */
[----:B------:R-:W-:Y:S02]  /*1430*/  SEL R4, R5, RZ, P2 ;  /* 0x000000ff05047207 */ /* 0x000fe40001000000 */
[----:B------:R-:W-:Y:S02]  /*1440*/  IADD3 R33, P3, P4, R33, R28, R2 ;  /* 0x0000001c21217210 */ /* 0x000fe40007c7e002 */
[----:B------:R-:W2:Y:S01]  /*1450*/  LDS.128 R28, [UR4+0x80] ;  /* 0x00008004ff1c7984 */ /* 0x000ea20008000c00 */
[C---:B------:R-:W-:Y:S02]  /*1460*/  ISETP.GT.U32.AND P1, PT, R32.reuse, 0x60, PT ;  /* 0x000000602000780c */ /* 0x040fe40003f24070 */
[----:B------:R-:W-:-:S02]  /*1470*/  ISETP.GT.U32.AND P2, PT, R32, 0x80, PT ;  /* 0x000000802000780c */ /* 0x000fc40003f44070 */
[----:B------:R-:W-:Y:S02]  /*1480*/  SEL R5, R6, RZ, P1 ;  /* 0x000000ff06057207 */ /* 0x000fe40000800000 */
[----:B0-----:R-:W-:Y:S02]  /*1490*/  SEL R2, R8, RZ, P2 ;  /* 0x000000ff08027207 */ /* 0x001fe40001000000 */
[----:B------:R-:W-:Y:S02]  /*14a0*/  IADD3.X R0, PT, PT, R4, R0, R3, P3, P4 ;  /* 0x0000000004007210 */ /* 0x000fe40001fe8403 */
[----:B------:R-:W-:Y:S02]  /*14b0*/  SEL R7, R7, RZ, P1 ;  /* 0x000000ff07077207 */ /* 0x000fe40000800000 */
[----:B------:R-:W-:Y:S02]  /*14c0*/  SEL R4, R9, RZ, P2 ;  /* 0x000000ff09047207 */ /* 0x000fe40001000000 */
[----:B------:R-:W-:-:S02]  /*14d0*/  IADD3 R2, P3, P4, R2, R33, R5 ;  /* 0x0000002102027210 */ /* 0x000fc40007c7e005 */
[C---:B------:R-:W-:Y:S02]  /*14e0*/  ISETP.GT.U32.AND P1, PT, R32.reuse, 0xa0, PT ;  /* 0x000000a02000780c */ /* 0x040fe40003f24070 */
[----:B------:R-:W-:Y:S02]  /*14f0*/  ISETP.GT.U32.AND P2, PT, R32, 0xc0, PT ;  /* 0x000000c02000780c */ /* 0x000fe40003f44070 */
[----:B------:R-:W-:Y:S02]  /*1500*/  IADD3.X R4, PT, PT, R4, R0, R7, P3, P4 ;  /* 0x0000000004047210 */ /* 0x000fe40001fe8407 */
[----:B------:R-:W-:Y:S02]  /*1510*/  SEL R3, R10, RZ, P1 ;  /* 0x000000ff0a037207 */ /* 0x000fe40000800000 */
[----:B---3--:R-:W-:Y:S02]  /*1520*/  SEL R0, R12, RZ, P2 ;  /* 0x000000ff0c007207 */ /* 0x008fe40001000000 */
[----:B------:R-:W-:-:S02]  /*1530*/  SEL R10, R11, RZ, P1 ;  /* 0x000000ff0b0a7207 */ /* 0x000fc40000800000 */
[----:B------:R-:W-:Y:S02]  /*1540*/  ISETP.GT.U32.AND P1, PT, R32, 0xe0, PT ;  /* 0x000000e02000780c */ /* 0x000fe40003f24070 */
[----:B------:R-:W-:Y:S02]  /*1550*/  SEL R5, R13, RZ, P2 ;  /* 0x000000ff0d057207 */ /* 0x000fe40001000000 */
[----:B------:R-:W-:Y:S02]  /*1560*/  IADD3 R0, P3, P4, R0, R2, R3 ;  /* 0x0000000200007210 */ /* 0x000fe40007c7e003 */
[----:B------:R-:W-:Y:S02]  /*1570*/  ISETP.GT.U32.AND P2, PT, R32, 0x100, PT ;  /* 0x000001002000780c */ /* 0x000fe40003f44070 */
[----:B------:R-:W-:Y:S02]  /*1580*/  SEL R3, R14, RZ, P1 ;  /* 0x000000ff0e037207 */ /* 0x000fe40000800000 */
[----:B------:R-:W-:-:S02]  /*1590*/  SEL R15, R15, RZ, P1 ;  /* 0x000000ff0f0f7207 */ /* 0x000fc40000800000 */
[----:B------:R-:W-:Y:S02]  /*15a0*/  ISETP.GT.U32.AND P1, PT, R32, 0x120, PT ;  /* 0x000001202000780c */ /* 0x000fe40003f24070 */
[----:B------:R-:W-:Y:S02]  /*15b0*/  IADD3.X R5, PT, PT, R5, R4, R10, P3, P4 ;  /* 0x0000000405057210 */ /* 0x000fe40001fe840a */
[----:B----4-:R-:W-:Y:S02]  /*15c0*/  SEL R2, R16, RZ, P2 ;  /* 0x000000ff10027207 */ /* 0x010fe40001000000 */
[----:B------:R-:W-:Y:S02]  /*15d0*/  SEL R4, R17, RZ, P2 ;  /* 0x000000ff11047207 */ /* 0x000fe40001000000 */
[----:B------:R-:W-:Y:S02]  /*15e0*/  ISETP.GT.U32.AND P2, PT, R32, 0x140, PT ;  /* 0x000001402000780c */ /* 0x000fe40003f44070 */
[----:B------:R-:W-:-:S02]  /*15f0*/  SEL R7, R18, RZ, P1 ;  /* 0x000000ff12077207 */ /* 0x000fc40000800000 */
[----:B------:R-:W-:Y:S02]  /*1600*/  SEL R18, R19, RZ, P1 ;  /* 0x000000ff13127207 */ /* 0x000fe40000800000 */
[----:B------:R-:W-:Y:S02]  /*1610*/  IADD3 R2, P3, P4, R2, R0, R3 ;  /* 0x0000000002027210 */ /* 0x000fe40007c7e003 */
[----:B------:R-:W-:Y:S02]  /*1620*/  ISETP.GT.U32.AND P1, PT, R32, 0x160, PT ;  /* 0x000001602000780c */ /* 0x000fe40003f24070 */
[----:B-----5:R-:W-:Y:S02]  /*1630*/  SEL R0, R20, RZ, P2 ;  /* 0x000000ff14007207 */ /* 0x020fe40001000000 */
[----:B------:R-:W-:Y:S02]  /*1640*/  IADD3.X R4, PT, PT, R4, R5, R15, P3, P4 ;  /* 0x0000000504047210 */ /* 0x000fe40001fe840f */
[----:B------:R-:W-:-:S02]  /*1650*/  SEL R3, R22, RZ, P1 ;  /* 0x000000ff16037207 */ /* 0x000fc40000800000 */
[----:B------:R-:W-:Y:S02]  /*1660*/  SEL R23, R23, RZ, P1 ;  /* 0x000000ff17177207 */ /* 0x000fe40000800000 */
[----:B------:R-:W-:Y:S02]  /*1670*/  SEL R5, R21, RZ, P2 ;  /* 0x000000ff15057207 */ /* 0x000fe40001000000 */
[----:B------:R-:W-:Y:S02]  /*1680*/  IADD3 R0, P1, P3, R0, R2, R7 ;  /* 0x0000000200007210 */ /* 0x000fe40007b3e007 */
[----:B-1----:R-:W-:Y:S02]  /*1690*/  SEL R2, R24, RZ, P5 ;  /* 0x000000ff18027207 */ /* 0x002fe40002800000 */
[----:B------:R-:W-:Y:S02]  /*16a0*/  ISETP.GT.U32.AND P2, PT, R32, 0x1c0, PT ;  /* 0x000001c02000780c */ /* 0x000fe40003f44070 */
[----:B------:R-:W-:-:S02]  /*16b0*/  IADD3.X R5, PT, PT, R5, R4, R18, P1, P3 ;  /* 0x0000000405057210 */ /* 0x000fc40000fe6412 */
[----:B------:R-:W-:Y:S02]  /*16c0*/  IADD3 R2, P3, P4, R2, R0, R3 ;  /* 0x0000000002027210 */ /* 0x000fe40007c7e003 */
[----:B------:R-:W-:Y:S02]  /*16d0*/  SEL R0, R26, RZ, P6 ;  /* 0x000000ff1a007207 */ /* 0x000fe40003000000 */
[----:B--2---:R-:W-:Y:S02]  /*16e0*/  SEL R3, R28, RZ, P2 ;  /* 0x000000ff1c037207 */ /* 0x004fe40001000000 */
[----:B------:R-:W-:Y:S02]  /*16f0*/  ISETP.GT.U32.AND P1, PT, R32, 0x1e0, PT ;  /* 0x000001e02000780c */ /* 0x000fe40003f24070 */
        /* <DEDUP_REMOVED lines=11> */
.L_x_152:
        /* <DEDUP_REMOVED lines=10> */
[----:B------:R-:W-:Y:S01]  /*1850*/  IMAD.MOV.U32 R17, RZ, RZ, 0xe00 ;  /* 0x00000e00ff117424 */ /* 0x000fe200078e00ff */
[----:B--2---:R-:W-:-:S02]  /*1860*/  SHF.R.S32.HI R11, RZ, 0x1f, R4 ;  /* 0x0000001fff0b7819 */ /* 0x004fc40000011404 */
[----:B---3--:R-:W-:Y:S02]  /*1870*/  IADD3 R18, P0, P1, R6, R5, R4 ;  /* 0x0000000506127210 */ /* 0x008fe4000791e004 */
[----:B------:R-:W-:Y:S02]  /*1880*/  SHF.R.S32.HI R4, RZ, 0x1f, R5 ;  /* 0x0000001fff047819 */ /* 0x000fe40000011405 */
[----:B------:R-:W-:-:S04]  /*1890*/  SHF.R.S32.HI R6, RZ, 0x1f, R6 ;  /* 0x0000001fff067819 */ /* 0x000fc80000011406 */
[----:B------:R-:W-:Y:S01]  /*18a0*/  IADD3.X R6, PT, PT, R6, R4, R11, P0, P1 ;  /* 0x0000000406067210 */ /* 0x000fe200007e240b */
[----:B------:R-:W-:Y:S01]  /*18b0*/  VIADD R4, R32, 0xfffff200 ;  /* 0xfffff20020047836 */ /* 0x000fe20000000000 */
[--C-:B----4-:R-:W-:Y:S02]  /*18c0*/  IADD3 R18, P0, P1, R8, R18, R7.reuse ;  /* 0x0000001208127210 */ /* 0x110fe4000791e007 */
[----:B------:R-:W-:Y:S02]  /*18d0*/  SHF.R.S32.HI R7, RZ, 0x1f, R7 ;  /* 0x0000001fff077819 */ /* 0x000fe40000011407 */
[----:B------:R-:W-:-:S04]  /*18e0*/  SHF.R.S32.HI R8, RZ, 0x1f, R8 ;  /* 0x0000001fff087819 */ /* 0x000fc80000011408 */
[----:B------:R-:W-:Y:S02]  /*18f0*/  IADD3.X R7, PT, PT, R8, R6, R7, P0, P1 ;  /* 0x0000000608077210 */ /* 0x000fe400007e2407 */
[----:B------:R-:W-:Y:S02]  /*1900*/  ISETP.GE.U32.AND P0, PT, R4, 0xe00, PT ;  /* 0x00000e000400780c */ /* 0x000fe40003f06070 */
[--C-:B-----5:R-:W-:Y:S02]  /*1910*/  IADD3 R18, P1, P2, R10, R18, R9.reuse ;  /* 0x000000120a127210 */ /* 0x120fe40007a3e009 */
[----:B------:R-:W-:Y:S02]  /*1920*/  SHF.R.S32.HI R9, RZ, 0x1f, R9 ;  /* 0x0000001fff097819 */ /* 0x000fe40000011409 */
[----:B------:R-:W-:-:S04]  /*1930*/  SHF.R.S32.HI R10, RZ, 0x1f, R10 ;  /* 0x0000001fff0a7819 */ /* 0x000fc8000001140a */
[----:B------:R-:W-:-:S03]  /*1940*/  IADD3.X R16, PT, PT, R10, R7, R9, P1, P2 ;  /* 0x000000070a107210 */ /* 0x000fc60000fe4409 */
[----:B------:R-:W-:Y:S05]  /*1950*/  @!P0 BRA `(.L_x_167) ;  /* 0x0000000000788947 */ /* 0x000fea0003800000 */
[----:B------:R-:W0:Y:S01]  /*1960*/  LDC R32, c[0x0][0x390] ;  /* 0x0000e400ff207b82 */ /* 0x000e220000000800 */
[----:B------:R-:W-:-:S07]  /*1970*/  IMAD.MOV.U32 R17, RZ, RZ, 0xe00 ;  /* 0x00000e00ff117424 */ /* 0x000fce00078e00ff */
.L_x_169:
[----:B------:R-:W-:-:S05]  /*1980*/  IMAD.WIDE.U32 R6, R17, 0x4, R2 ;  /* 0x0000000411067825 */ /* 0x000fca00078e0002 */
        /* <DEDUP_REMOVED lines=8> */
[----:B------:R-:W-:Y:S02]  /*1a10*/  SHF.R.S32.HI R5, RZ, 0x1f, R5 ;  /* 0x0000001fff057819 */ /* 0x000fe40000011405 */
[----:B------:R-:W-:-:S04]  /*1a20*/  SHF.R.S32.HI R8, RZ, 0x1f, R8 ;  /* 0x0000001fff087819 */ /* 0x000fc80000011408 */
[----:B------:R-:W-:Y:S02]  /*1a30*/  IADD3.X R5, PT, PT, R8, R16, R5, P0, P1 ;  /* 0x0000001008057210 */ /* 0x000fe400007e2405 */
[--C-:B---3--:R-:W-:Y:S02]  /*1a40*/  IADD3 R18, P0, P1, R10, R18, R9.reuse ;  /* 0x000000120a127210 */ /* 0x108fe4000791e009 */
[----:B------:R-:W-:Y:S02]  /*1a50*/  SHF.R.S32.HI R9, RZ, 0x1f, R9 ;  /* 0x0000001fff097819 */ /* 0x000fe40000011409 */
[----:B------:R-:W-:-:S04]  /*1a60*/  SHF.R.S32.HI R10, RZ, 0x1f, R10 ;  /* 0x0000001fff0a7819 */ /* 0x000fc8000001140a */
[----:B------:R-:W-:Y:S01]  /*1a70*/  IADD3.X R9, PT, PT, R10, R5, R9, P0, P1 ;  /* 0x000000050a097210 */ /* 0x000fe200007e2409 */
[----:B0-----:R-:W-:Y:S01]  /*1a80*/  IMAD.IADD R5, R32, 0x1, -R17 ;  /* 0x0000000120057824 */ /* 0x001fe200078e0a11 */
[--C-:B----4-:R-:W-:Y:S02]  /*1a90*/  IADD3 R18, P1, P2, R12, R18, R11.reuse ;  /* 0x000000120c127210 */ /* 0x110fe40007a3e00b */
[----:B------:R-:W-:Y:S02]  /*1aa0*/  SHF.R.S32.HI R11, RZ, 0x1f, R11 ;  /* 0x0000001fff0b7819 */ /* 0x000fe4000001140b */
[----:B------:R-:W-:Y:S02]  /*1ab0*/  ISETP.GE.U32.AND P0, PT, R5, 0xe00, PT ;  /* 0x00000e000500780c */ /* 0x000fe40003f06070 */
[----:B------:R-:W-:Y:S02]  /*1ac0*/  SHF.R.S32.HI R12, RZ, 0x1f, R12 ;  /* 0x0000001fff0c7819 */ /* 0x000fe4000001140c */
[----:B-----5:R-:W-:-:S02]  /*1ad0*/  IADD3 R18, P3, PT, R13, R18, RZ ;  /* 0x000000120d127210 */ /* 0x020fc40007f7e0ff */
[----:B------:R-:W-:-:S04]  /*1ae0*/  IADD3.X R12, PT, PT, R12, R9, R11, P1, P2 ;  /* 0x000000090c0c7210 */ /* 0x000fc80000fe440b */
[----:B------:R-:W-:-:S03]  /*1af0*/  LEA.HI.X.SX32 R16, R13, R12, 0x1, P3 ;  /* 0x0000000c0d107211 */ /* 0x000fc600018f0eff */
[----:B------:R-:W-:Y:S05]  /*1b00*/  @!P0 BRA `(.L_x_168) ;  /* 0x0000000c00248947 */ /* 0x000fea0003800000 */
[----:B------:R-:W-:-:S05]  /*1b10*/  VIADD R17, R17, 0xe00 ;  /* 0x00000e0011117836 */ /* 0x000fca0000000000 */
[----:B------:R-:W-:-:S13]  /*1b20*/  ISETP.GT.U32.AND P0, PT, R17, R4, PT ;  /* 0x000000041100720c */ /* 0x000fda0003f04070 */
[----:B------:R-:W-:Y:S05]  /*1b30*/  @!P0 BRA `(.L_x_169) ;  /* 0xfffffffc00908947 */ /* 0x000fea000383ffff */
.L_x_167:
[----:B------:R-:W-:Y:S01]  /*1b40*/  IMAD.IADD R3, R32, 0x1, -R17 ;  /* 0x0000000120037824 */ /* 0x000fe200078e0a11 */
[----:B------:R-:W-:Y:S04]  /*1b50*/  BSSY.RECONVERGENT B1, `(.L_x_168) ;  /* 0x00000c4000017945 */ /* 0x000fe80003800200 */
[----:B------:R-:W-:-:S04]  /*1b60*/  ISETP.GE.AND P0, PT, R0, R3, PT ;  /* 0x000000030000720c */ /* 0x000fc80003f06270 */
[----:B------:R-:W-:-:S13]  /*1b70*/  ISETP.GE.U32.OR P0, PT, R17, R32, P0 ;  /* 0x000000201100720c */ /* 0x000fda0000706470 */
[----:B------:R-:W-:Y:S05]  /*1b80*/  @P0 BRA `(.L_x_170) ;  /* 0x0000000c00000947 */ /* 0x000fea0003800000 */
[----:B------:R-:W-:Y:S01]  /*1b90*/  LOP3.LUT R2, RZ, R0, RZ, 0x33, !PT ;  /* 0x00000000ff027212 */ /* 0x000fe200078e33ff */
[----:B------:R-:W-:Y:S03]  /*1ba0*/  BSSY.RECONVERGENT B2, `(.L_x_171) ;  /* 0x0000063000027945 */ /* 0x000fe60003800200 */
[----:B------:R-:W-:-:S04]  /*1bb0*/  IADD3 R2, PT, PT, -R17, R32, R2 ;  /* 0x0000002011027210 */ /* 0x000fc80007ffe102 */
[C---:B------:R-:W-:Y:S02]  /*1bc0*/  ISETP.GE.U32.AND P0, PT, R2.reuse, 0x1e00, PT ;  /* 0x00001e000200780c */ /* 0x040fe40003f06070 */
[----:B------:R-:W-:Y:S01]  /*1bd0*/  LEA.HI R20, R2, 0x1, RZ, 0x17 ;  /* 0x0000000102147811 */ /* 0x000fe200078fb8ff */
[----:B------:R-:W-:-:S03]  /*1be0*/  IMAD.MOV.U32 R2, RZ, RZ, R0 ;  /* 0x000000ffff027224 */ /* 0x000fc600078e0000 */
[----:B------:R-:W-:-:S07]  /*1bf0*/  LOP3.LUT R30, R20, 0xf, RZ, 0xc0, !PT ;  /* 0x0000000f141e7812 */ /* 0x000fce00078ec0ff */
[----:B------:R-:W-:Y:S05]  /*1c00*/  @!P0 BRA `(.L_x_172) ;  /* 0x0000000400708947 */ /* 0x000fea0003800000 */
[----:B------:R-:W0:Y:S01]  /*1c10*/  LDC.64 R2, c[0x0][0x380] ;  /* 0x0000e000ff027b82 */ /* 0x000e220000000a00 */
[----:B------:R-:W-:Y:S01]  /*1c20*/  LOP3.LUT R22, R20, 0xfffff0, RZ, 0xc0, !PT ;  /* 0x00fffff014167812 */ /* 0x000fe200078ec0ff */
[----:B------:R-:W-:Y:S01]  /*1c30*/  BSSY.RECONVERGENT B3, `(.L_x_173) ;  /* 0x0000058000037945 */ /* 0x000fe20003800200 */
[C---:B------:R-:W-:Y:S01]  /*1c40*/  LOP3.LUT R21, R0.reuse, 0x1000, RZ, 0xfc, !PT ;  /* 0x0000100000157812 */ /* 0x040fe200078efcff */
[----:B------:R-:W-:Y:S02]  /*1c50*/  IMAD.IADD R19, R0, 0x1, R17 ;  /* 0x0000000100137824 */ /* 0x000fe400078e0211 */
[----:B------:R-:W-:-:S07]  /*1c60*/  IMAD.MOV R22, RZ, RZ, -R22 ;  /* 0x000000ffff167224 */ /* 0x000fce00078e0a16 */
.L_x_174:
[C---:B------:R-:W-:Y:S02]  /*1c70*/  VIADD R7, R19.reuse, 0x200 ;  /* 0x0000020013077836 */ /* 0x040fe40000000000 */
[----:B0-----:R-:W-:-:S04]  /*1c80*/  IMAD.WIDE.U32 R4, R19, 0x4, R2 ;  /* 0x0000000413047825 */ /* 0x001fc800078e0002 */
[--C-:B------:R-:W-:Y:S01]  /*1c90*/  IMAD.WIDE.U32 R6, R7, 0x4, R2.reuse ;  /* 0x0000000407067825 */ /* 0x100fe200078e0002 */
[----:B------:R0:W2:Y:S03]  /*1ca0*/  LDG.E R25, desc[UR6][R4.64] ;  /* 0x0000000604197981 */ /* 0x0000a6000c1e1900 */
[C---:B------:R-:W-:Y:S01]  /*1cb0*/  VIADD R33, R19.reuse, 0x400 ;  /* 0x0000040013217836 */ /* 0x040fe20000000000 */
[----:B------:R1:W2:Y:S01]  /*1cc0*/  LDG.E R23, desc[UR6][R6.64] ;  /* 0x0000000606177981 */ /* 0x0002a2000c1e1900 */
[----:B------:R-:W-:Y:S02]  /*1cd0*/  VIADD R35, R19, 0x600 ;  /* 0x0000060013237836 */ /* 0x000fe40000000000 */
[----:B------:R-:W-:-:S04]  /*1ce0*/  IMAD.WIDE.U32 R32, R33, 0x4, R2 ;  /* 0x0000000421207825 */ /* 0x000fc800078e0002 */
[--C-:B------:R-:W-:Y:S01]  /*1cf0*/  IMAD.WIDE.U32 R34, R35, 0x4, R2.reuse ;  /* 0x0000000423227825 */ /* 0x100fe200078e0002 */
[----:B------:R-:W3:Y:S03]  /*1d00*/  LDG.E R29, desc[UR6][R32.64] ;  /* 0x00000006201d7981 */ /* 0x000ee6000c1e1900 */
[C---:B------:R-:W-:Y:S01]  /*1d10*/  VIADD R11, R19.reuse, 0x800 ;  /* 0x00000800130b7836 */ /* 0x040fe20000000000 */
[----:B------:R4:W3:Y:S01]  /*1d20*/  LDG.E R24, desc[UR6][R34.64] ;  /* 0x0000000622187981 */ /* 0x0008e2000c1e1900 */
[----:B------:R-:W-:Y:S02]  /*1d30*/  VIADD R9, R19, 0xa00 ;  /* 0x00000a0013097836 */ /* 0x000fe40000000000 */
[----:B------:R-:W-:-:S04]  /*1d40*/  IMAD.WIDE.U32 R10, R11, 0x4, R2 ;  /* 0x000000040b0a7825 */ /* 0x000fc800078e0002 */
[--C-:B------:R-:W-:Y:S01]  /*1d50*/  IMAD.WIDE.U32 R8, R9, 0x4, R2.reuse ;  /* 0x0000000409087825 */ /* 0x100fe200078e0002 */
[----:B------:R5:W3:Y:S03]  /*1d60*/  LDG.E R27, desc[UR6][R10.64] ;  /* 0x000000060a1b7981 */ /* 0x000ae6000c1e1900 */
[C---:B------:R-:W-:Y:S01]  /*1d70*/  VIADD R15, R19.reuse, 0xc00 ;  /* 0x00000c00130f7836 */ /* 0x040fe20000000000 */
[----:B------:R5:W3:Y:S01]  /*1d80*/  LDG.E R28, desc[UR6][R8.64] ;  /* 0x00000006081c7981 */ /* 0x000ae2000c1e1900 */
[----:B------:R-:W-:Y:S02]  /*1d90*/  VIADD R13, R19, 0xe00 ;  /* 0x00000e00130d7836 */ /* 0x000fe40000000000 */
[----:B------:R-:W-:-:S04]  /*1da0*/  IMAD.WIDE.U32 R14, R15, 0x4, R2 ;  /* 0x000000040f0e7825 */ /* 0x000fc800078e0002 */
[--C-:B------:R-:W-:Y:S01]  /*1db0*/  IMAD.WIDE.U32 R12, R13, 0x4, R2.reuse ;  /* 0x000000040d0c7825 */ /* 0x100fe200078e0002 */
[----:B------:R5:W3:Y:S03]  /*1dc0*/  LDG.E R26, desc[UR6][R14.64] ;  /* 0x000000060e1a7981 */ /* 0x000ae6000c1e1900 */
[C---:B0-----:R-:W-:Y:S01]  /*1dd0*/  VIADD R5, R19.reuse, 0x1000 ;  /* 0x0000100013057836 */ /* 0x041fe20000000000 */
[----:B------:R0:W3:Y:S01]  /*1de0*/  LDG.E R31, desc[UR6][R12.64] ;  /* 0x000000060c1f7981 */ /* 0x0000e2000c1e1900 */
[----:B-1----:R-:W-:Y:S02]  /*1df0*/  VIADD R7, R19, 0x1200 ;  /* 0x0000120013077836 */ /* 0x002fe40000000000 */
[----:B------:R-:W-:-:S04]  /*1e00*/  IMAD.WIDE.U32 R4, R5, 0x4, R2 ;  /* 0x0000000405047825 */ /* 0x000fc800078e0002 */
[--C-:B------:R-:W-:Y:S01]  /*1e10*/  IMAD.WIDE.U32 R6, R7, 0x4, R2.reuse ;  /* 0x0000000407067825 */ /* 0x100fe200078e0002 */
[----:B------:R1:W3:Y:S03]  /*1e20*/  LDG.E R32, desc[UR6][R4.64] ;  /* 0x0000000604207981 */ /* 0x0002e6000c1e1900 */
[C---:B----4-:R-:W-:Y:S01]  /*1e30*/  VIADD R35, R19.reuse, 0x1400 ;  /* 0x0000140013237836 */ /* 0x050fe20000000000 */
[----:B------:R4:W3:Y:S01]  /*1e40*/  LDG.E R33, desc[UR6][R6.64] ;  /* 0x0000000606217981 */ /* 0x0008e2000c1e1900 */
[----:B-----5:R-:W-:Y:S02]  /*1e50*/  VIADD R11, R19, 0x1600 ;  /* 0x00001600130b7836 */ /* 0x020fe40000000000 */
[----:B------:R-:W-:-:S04]  /*1e60*/  IMAD.WIDE.U32 R8, R35, 0x4, R2 ;  /* 0x0000000423087825 */ /* 0x000fc800078e0002 */
[--C-:B------:R-:W-:Y:S02]  /*1e70*/  IMAD.WIDE.U32 R10, R11, 0x4, R2.reuse ;  /* 0x000000040b0a7825 */ /* 0x100fe400078e0002 */
[----:B------:R-:W5:Y:S02]  /*1e80*/  LDG.E R8, desc[UR6][R8.64] ;  /* 0x0000000608087981 */ /* 0x000f64000c1e1900 */
[C---:B------:R-:W-:Y:S02]  /*1e90*/  VIADD R35, R19.reuse, 0x1800 ;  /* 0x0000180013237836 */ /* 0x040fe40000000000 */
[----:B------:R-:W-:Y:S01]  /*1ea0*/  VIADD R15, R19, 0x1a00 ;  /* 0x00001a00130f7836 */ /* 0x000fe20000000000 */
[----:B------:R-:W5:Y:S01]  /*1eb0*/  LDG.E R11, desc[UR6][R10.64] ;  /* 0x000000060a0b7981 */ /* 0x000f62000c1e1900 */
[----:B0-----:R-:W-:-:S04]  /*1ec0*/  IMAD.WIDE.U32 R12, R35, 0x4, R2 ;  /* 0x00000004230c7825 */ /* 0x001fc800078e0002 */
[--C-:B------:R-:W-:Y:S02]  /*1ed0*/  IMAD.WIDE.U32 R14, R15, 0x4, R2.reuse ;  /* 0x000000040f0e7825 */ /* 0x100fe400078e0002 */
[----:B------:R-:W5:Y:S04]  /*1ee0*/  LDG.E R12, desc[UR6][R12.64] ;  /* 0x000000060c0c7981 */ /* 0x000f68000c1e1900 */
[----:B------:R-:W5:Y:S01]  /*1ef0*/  LDG.E R15, desc[UR6][R14.64] ;  /* 0x000000060e0f7981 */ /* 0x000f62000c1e1900 */
[C---:B------:R-:W-:Y:S02]  /*1f00*/  VIADD R35, R19.reuse, 0x1c00 ;  /* 0x00001c0013237836 */ /* 0x040fe40000000000 */
[----:B------:R-:W-:Y:S02]  /*1f10*/  VIADD R37, R19, 0x1e00 ;  /* 0x00001e0013257836 */ /* 0x000fe40000000000 */
[----:B-1----:R-:W-:-:S04]  /*1f20*/  IMAD.WIDE.U32 R4, R35, 0x4, R2 ;  /* 0x0000000423047825 */ /* 0x002fc800078e0002 */
[----:B----4-:R-:W-:Y:S02]  /*1f30*/  IMAD.WIDE.U32 R6, R37, 0x4, R2 ;  /* 0x0000000425067825 */ /* 0x010fe400078e0002 */
[----:B------:R-:W4:Y:S04]  /*1f40*/  LDG.E R4, desc[UR6][R4.64] ;  /* 0x0000000604047981 */ /* 0x000f28000c1e1900 */
[----:B------:R-:W4:Y:S01]  /*1f50*/  LDG.E R7, desc[UR6][R6.64] ;  /* 0x0000000606077981 */ /* 0x000f22000c1e1900 */
[----:B------:R-:W-:Y:S02]  /*1f60*/  VIADD R22, R22, 0x10 ;  /* 0x0000001016167836 */ /* 0x000fe40000000000 */
[----:B------:R-:W-:Y:S02]  /*1f70*/  VIADD R21, R21, 0x2000 ;  /* 0x0000200015157836 */ /* 0x000fe40000000000 */
        /* <DEDUP_REMOVED lines=29> */
[----:B------:R-:W-:Y:S02]  /*2150*/  ISETP.NE.AND P0, PT, R22, RZ, PT ;  /* 0x000000ff1600720c */ /* 0x000fe40003f05270 */
[--C-:B----4-:R-:W-:Y:S02]  /*2160*/  IADD3 R18, P1, P2, R7, R18, R4.reuse ;  /* 0x0000001207127210 */ /* 0x110fe40007a3e004 */
[----:B------:R-:W-:Y:S02]  /*2170*/  SHF.R.S32.HI R4, RZ, 0x1f, R4 ;  /* 0x0000001fff047819 */ /* 0x000fe40000011404 */
[----:B------:R-:W-:-:S04]  /*2180*/  SHF.R.S32.HI R7, RZ, 0x1f, R7 ;  /* 0x0000001fff077819 */ /* 0x000fc80000011407 */
[----:B------:R-:W-:-:S03]  /*2190*/  IADD3.X R16, PT, PT, R7, R12, R4, P1, P2 ;  /* 0x0000000c07107210 */ /* 0x000fc60000fe4404 */
[----:B------:R-:W-:Y:S05]  /*21a0*/  @P0 BRA `(.L_x_174) ;  /* 0xfffffff800b00947 */ /* 0x000fea000383ffff */
[----:B------:R-:W-:Y:S05]  /*21b0*/  BSYNC.RECONVERGENT B3 ;  /* 0x0000000000037941 */ /* 0x000fea0003800200 */
.L_x_173:
[----:B------:R-:W-:-:S07]  /*21c0*/  VIADD R2, R21, 0xfffff000 ;  /* 0xfffff00015027836 */ /* 0x000fce0000000000 */
.L_x_172:
[----:B------:R-:W-:Y:S05]  /*21d0*/  BSYNC.RECONVERGENT B2 ;  /* 0x0000000000027941 */ /* 0x000fea0003800200 */
.L_x_171:
        /* <DEDUP_REMOVED lines=22> */
[----:B------:R-:W-:Y:S01]  /*2340*/  VIADD R27, R7, 0xe00 ;  /* 0x00000e00071b7836 */ /* 0x000fe20000000000 */
[----:B------:R-:W3:Y:S01]  /*2350*/  LDG.E R23, desc[UR6][R22.64] ;  /* 0x0000000616177981 */ /* 0x000ee2000c1e1900 */
        /* <DEDUP_REMOVED lines=25> */
.L_x_176:
[----:B------:R-:W-:Y:S05]  /*24f0*/  BSYNC.RECONVERGENT B2 ;  /* 0x0000000000027941 */ /* 0x000fea0003800200 */
.L_x_175:
        /* <DEDUP_REMOVED lines=28> */
.L_x_178:
[----:B------:R-:W-:Y:S05]  /*26c0*/  BSYNC.RECONVERGENT B2 ;  /* 0x0000000000027941 */ /* 0x000fea0003800200 */
.L_x_177:
[----:B------:R-:W-:Y:S05]  /*26d0*/  @!P1 BRA `(.L_x_170) ;  /* 0x00000000002c9947 */ /* 0x000fea0003800000 */
[----:B------:R-:W0:Y:S01]  /*26e0*/  LDC.64 R4, c[0x0][0x380] ;  /* 0x0000e000ff047b82 */ /* 0x000e220000000a00 */
[----:B------:R-:W-:Y:S02]  /*26f0*/  IMAD.IADD R17, R2, 0x1, R17 ;  /* 0x0000000102117824 */ /* 0x000fe400078e0211 */
[----:B------:R-:W-:-:S07]  /*2700*/  IMAD.MOV R6, RZ, RZ, -R20 ;  /* 0x000000ffff067224 */ /* 0x000fce00078e0a14 */
.L_x_179:
        /* <DEDUP_REMOVED lines=8> */
.L_x_170:
[----:B------:R-:W-:Y:S05]  /*2790*/  BSYNC.RECONVERGENT B1 ;  /* 0x0000000000017941 */ /* 0x000fea0003800200 */
.L_x_168:
        /* <DEDUP_REMOVED lines=29> */
[----:B------:R-:W-:Y:S02]  /*2970*/  @!P2 MOV R7, 0x400 ;  /* 0x000004000007a802 */ /* 0x000fe40000000f00 */
[----:B-1----:R-:W-:Y:S01]  /*2980*/  SEL R3, R3, RZ, !P1 ;  /* 0x000000ff03037207 */ /* 0x002fe20004800000 */
[----:B------:R-:W0:Y:S01]  /*2990*/  SHFL.DOWN PT, R2, R5, 0x10, 0x1f ;  /* 0x0a001f0005027f89 */ /* 0x000e2200000e0000 */
[----:B------:R-:W-:Y:S02]  /*29a0*/  ISETP.GT.AND P1, PT, R9, 0xf, PT ;  /* 0x0000000f0900780c */ /* 0x000fe40003f24270 */
[----:B--2---:R-:W-:Y:S01]  /*29b0*/  @!P2 LEA R7, R8, R7, 0x18 ;  /* 0x000000070807a211 */ /* 0x004fe200078ec0ff */
[----:B------:R-:W-:Y:S01]  /*29c0*/  IMAD.X R4, R3, 0x1, R6, P0 ;  /* 0x0000000103047824 */ /* 0x000fe200000e0606 */
[----:B------:R-:W-:-:S04]  /*29d0*/  @!P2 SHF.R.U32.HI R6, RZ, 0x2, R0 ;  /* 0x00000002ff06a819 */ /* 0x000fc80000011600 */
        /* <DEDUP_REMOVED lines=38> */
.L_x_166:
[----:B------:R-:W-:Y:S05]  /*2c40*/  BSYNC.RECONVERGENT B0 ;  /* 0x0000000000007941 */ /* 0x000fea0003800200 */
.L_x_151:
[----:B------:R-:W-:Y:S05]  /*2c50*/  @P0 EXIT ;  /* 0x000000000000094d */ /* 0x000fea0003800000 */
[----:B------:R-:W0:Y:S01]  /*2c60*/  LDCU.64 UR4, c[0x0][0x398] ;  /* 0x00007300ff0477ac */ /* 0x000e220008000a00 */
[----:B------:R-:W3:Y:S01]  /*2c70*/  LDC.64 R4, c[0x0][0x388] ;  /* 0x0000e200ff047b82 */ /* 0x000ee20000000a00 */
[----:B012---:R-:W-:-:S04]  /*2c80*/  IADD3 R2, P0, PT, R2, UR4, RZ ;  /* 0x0000000402027c10 */ /* 0x007fc8000ff1e0ff */
[----:B------:R-:W-:-:S05]  /*2c90*/  IADD3.X R3, PT, PT, R3, UR5, RZ, P0, !PT ;  /* 0x0000000503037c10 */ /* 0x000fca00087fe4ff */
[----:B---3--:R-:W-:Y:S01]  /*2ca0*/  STG.E.64 desc[UR6][R4.64], R2 ;  /* 0x0000000204007986 */ /* 0x008fe2000c101b06 */
[----:B------:R-:W-:Y:S05]  /*2cb0*/  EXIT ;  /* 0x000000000000794d */ /* 0x000fea0003800000 */
.L_x_180:
        /* <DEDUP_REMOVED lines=12> */
.L_x_421:


//--------------------- .text._ZN3cub18CUB_300001_SM_10006detail11EmptyKernelIvEEvv --------------------------
	.section	.text._ZN3cub18CUB_300001_SM_10006detail11EmptyKernelIvEEvv,"ax",@progbits
	.align	128
        .global         _ZN3cub18CUB_300001_SM_10006detail11EmptyKernelIvEEvv
        .type           _ZN3cub18CUB_300001_SM_10006detail11EmptyKernelIvEEvv,@function
        .size           _ZN3cub18CUB_300001_SM_10006detail11EmptyKernelIvEEvv,(.L_x_422 - _ZN3cub18CUB_300001_SM_10006detail11EmptyKernelIvEEvv)
        .other          _ZN3cub18CUB_300001_SM_10006detail11EmptyKernelIvEEvv,@"STO_CUDA_ENTRY STV_DEFAULT"
_ZN3cub18CUB_300001_SM_10006detail11EmptyKernelIvEEvv:
.text._ZN3cub18CUB_300001_SM_10006detail11EmptyKernelIvEEvv:
[----:B------:R-:W-:Y:S01]  /*0000*/  LDC R1, c[0x0][0x37c] ;  /* 0x0000df00ff017b82 */ /* 0x000fe20000000800 */
[----:B------:R-:W-:Y:S05]  /*0010*/  EXIT ;  /* 0x000000000000794d */ /* 0x000fea0003800000 */
.L_x_181:
        /* <DEDUP_REMOVED lines=14> */
.L_x_422:


//--------------------- .text._Z24generate_sequence_kernelPhiiPK16TransformerModelPaj --------------------------
	.section	.text._Z24generate_sequence_kernelPhiiPK16TransformerModelPaj,"ax",@progbits
	.align	128
        .global         _Z24generate_sequence_kernelPhiiPK16TransformerModelPaj
        .type           _Z24generate_sequence_kernelPhiiPK16TransformerModelPaj,@function
        .size           _Z24generate_sequence_kernelPhiiPK16TransformerModelPaj,(.L_x_409 - _Z24generate_sequence_kernelPhiiPK16TransformerModelPaj)
        .other          _Z24generate_sequence_kernelPhiiPK16TransformerModelPaj,@"STO_CUDA_ENTRY STV_DEFAULT"
_Z24generate_sequence_kernelPhiiPK16TransformerModelPaj:
.text._Z24generate_sequence_kernelPhiiPK16TransformerModelPaj:
[----:B------:R-:W-:Y:S08]  /*0000*/  LDC R1, c[0x0][0x37c] ;  /* 0x0000df00ff017b82 */ /* 0x000ff00000000800 */
[----:B------:R-:W0:Y:S02]  /*0010*/  S2UR UR4, SR_CTAID.X ;  /* 0x00000000000479c3 */ /* 0x000e240000002500 */
[----:B0-----:R-:W-:-:S13]  /*0020*/  ISETP.NE.AND P0, PT, RZ, UR4, PT ;  /* 0x00000004ff007c0c */ /* 0x001fda000bf05270 */
[----:B------:R-:W-:Y:S05]  /*0030*/  @P0 EXIT ;  /* 0x000000000000094d */ /* 0x000fea0003800000 */
[----:B------:R-:W0:Y:S02]  /*0040*/  S2R R0, SR_TID.X ;  /* 0x0000000000007919 */ /* 0x000e240000002100 */
[----:B0-----:R-:W-:-:S13]  /*0050*/  ISETP.GT.U32.AND P0, PT, R0, 0x1ff, PT ;  /* 0x000001ff0000780c */ /* 0x001fda0003f04070 */
[----:B------:R-:W-:Y:S05]  /*0060*/  @P0 EXIT ;  /* 0x000000000000094d */ /* 0x000fea0003800000 */
[----:B------:R-:W0:Y:S02]  /*0070*/  LDCU.64 UR4, c[0x0][0x388] ;  /* 0x00007100ff0477ac */ /* 0x000e240008000a00 */
[----:B0-----:R-:W-:-:S04]  /*0080*/  UIADD3 UR4, UPT, UPT, UR5, UR4, URZ ;  /* 0x0000000405047290 */ /* 0x001fc8000fffe0ff */
[----:B------:R-:W-:-:S06]  /*0090*/  UISETP.GE.AND UP0, UPT, UR4, 0x2, UPT ;  /* 0x000000020400788c */ /* 0x000fcc000bf06270 */
[----:B------:R-:W-:-:S13]  /*00a0*/  PLOP3.LUT P0, PT, PT, PT, UP0, 0x80, 0x8 ;  /* 0x000000000008781c */ /* 0x000fda0003f0f008 */
[----:B------:R-:W-:Y:S05]  /*00b0*/  @!P0 EXIT ;  /* 0x000000000000894d */ /* 0x000fea0003800000 */
[----:B------:R-:W0:Y:S01]  /*00c0*/  S2UR UR5, SR_CgaCtaId ;  /* 0x00000000000579c3 */ /* 0x000e220000008800 */
[----:B------:R-:W1:Y:S01]  /*00d0*/  LDCU.64 UR10, c[0x0][0x390] ;  /* 0x00007200ff0a77ac */ /* 0x000e620008000a00 */
[----:B------:R-:W-:Y:S01]  /*00e0*/  IMAD.U32 R21, RZ, RZ, UR4 ;  /* 0x00000004ff157e24 */ /* 0x000fe2000f8e00ff */
[--C-:B------:R-:W-:Y:S01]  /*00f0*/  SHF.R.U32.HI R22, RZ, 0x3, R0.reuse ;  /* 0x00000003ff167819 */ /* 0x100fe20000011600 */
[----:B------:R-:W-:Y:S01]  /*0100*/  UMOV UR8, 0x400 ;  /* 0x0000040000087882 */ /* 0x000fe20000000000 */
[----:B------:R-:W-:Y:S01]  /*0110*/  UIMAD.WIDE UR14, UR4, 0x400, URZ ;  /* 0x00000400040e78a5 */ /* 0x000fe2000f8e02ff */
[--C-:B------:R-:W-:Y:S02]  /*0120*/  SHF.R.U32.HI R2, RZ, 0x4, R0.reuse ;  /* 0x00000004ff027819 */ /* 0x100fe40000011600 */
[----:B------:R-:W2:Y:S01]  /*0130*/  LDC.64 R26, c[0x0][0x390] ;  /* 0x0000e400ff1a7b82 */ /* 0x000ea20000000a00 */
[----:B------:R-:W-:Y:S01]  /*0140*/  UIADD3 UR7, UPT, UPT, UR8, 0x460, URZ ;  /* 0x0000046008077890 */ /* 0x000fe2000fffe0ff */
[----:B------:R-:W-:Y:S01]  /*0150*/  LOP3.LUT R3, R0, 0x1f, RZ, 0xc0, !PT ;  /* 0x0000001f00037812 */ /* 0x000fe200078ec0ff */
[----:B------:R-:W-:Y:S01]  /*0160*/  IMAD R21, R21, 0x200, R0 ;  /* 0x0000020015157824 */ /* 0x000fe200078e0200 */
[----:B------:R-:W-:Y:S01]  /*0170*/  LOP3.LUT R22, R22, 0x7c, RZ, 0xc0, !PT ;  /* 0x0000007c16167812 */ /* 0x000fe200078ec0ff */
[----:B------:R-:W3:Y:S01]  /*0180*/  LDCU.64 UR16, c[0x0][0x358] ;  /* 0x00006b00ff1077ac */ /* 0x000ee20008000a00 */
[----:B------:R-:W-:-:S02]  /*0190*/  LOP3.LUT R2, R2, 0x3c, RZ, 0xc0, !PT ;  /* 0x0000003c02027812 */ /* 0x000fc400078ec0ff */
[----:B-1----:R-:W-:Y:S01]  /*01a0*/  IADD3 R24, P0, PT, R0, UR10, RZ ;  /* 0x0000000a00187c10 */ /* 0x002fe2000ff1e0ff */
[----:B0-----:R-:W-:-:S04]  /*01b0*/  ULEA UR7, UR5, UR7, 0x18 ;  /* 0x0000000705077291 */ /* 0x001fc8000f8ec0ff */
[----:B------:R-:W-:Y:S01]  /*01c0*/  IMAD.X R25, RZ, RZ, UR11, P0 ;  /* 0x0000000bff197e24 */ /* 0x000fe200080e06ff */
[----:B------:R-:W-:Y:S02]  /*01d0*/  ULEA UR8, UR5, UR8, 0x18 ;  /* 0x0000000805087291 */ /* 0x000fe4000f8ec0ff */
[----:B------:R-:W-:Y:S01]  /*01e0*/  UIADD3 UR4, UPT, UPT, UR7, 0x400, URZ ;  /* 0x0000040007047890 */ /* 0x000fe2000fffe0ff */
[----:B--2---:R-:W-:-:S05]  /*01f0*/  IMAD.WIDE.U32 R26, R0, 0x4, R26 ;  /* 0x00000004001a7825 */ /* 0x004fca00078e001a */
[----:B------:R-:W-:Y:S01]  /*0200*/  LEA R20, R0, UR4, 0x2 ;  /* 0x0000000400147c11 */ /* 0x000fe2000f8e10ff */
[----:B---3--:R-:W-:-:S06]  /*0210*/  UMOV UR4, URZ ;  /* 0x000000ff00047c82 */ /* 0x008fcc0008000000 */
.L_x_256:
[----:B0-----:R-:W0:Y:S01]  /*0220*/  LDCU.64 UR10, c[0x0][0x380] ;  /* 0x00007000ff0a77ac */ /* 0x001e220008000a00 */
[----:B--2-4-:R-:W2:Y:S01]  /*0230*/  LDG.E.U8.CONSTANT R8, desc[UR16][R24.64+0x20000] ;  /* 0x0200001018087981 */ /* 0x014ea2000c1e9100 */
[----:B------:R-:W-:Y:S02]  /*0240*/  UMOV UR9, UR4 ;  /* 0x0000000400097c82 */ /* 0x000fe40008000000 */
[----:B0-----:R-:W-:-:S04]  /*0250*/  UIADD3 UR5, UP0, UPT, UR9, UR10, URZ ;  /* 0x0000000a09057290 */ /* 0x001fc8000ff1e0ff */
[----:B------:R-:W-:Y:S02]  /*0260*/  UIADD3.X UR6, UPT, UPT, URZ, UR11, URZ, UP0, !UPT ;  /* 0x0000000bff067290 */ /* 0x000fe400087fe4ff */
[----:B------:R-:W-:Y:S01]  /*0270*/  IMAD.U32 R6, RZ, RZ, UR5 ;  /* 0x00000005ff067e24 */ /* 0x000fe2000f8e00ff */
[----:B------:R-:W0:Y:S03]  /*0280*/  LDCU.64 UR10, c[0x0][0x390] ;  /* 0x00007200ff0a77ac */ /* 0x000e260008000a00 */
[----:B------:R-:W-:Y:S01]  /*0290*/  IMAD.U32 R7, RZ, RZ, UR6 ;  /* 0x00000006ff077e24 */ /* 0x000fe2000f8e00ff */
[----:B------:R-:W-:Y:S06]  /*02a0*/  BAR.SYNC.DEFER_BLOCKING 0x0 ;  /* 0x0000000000007b1d */ /* 0x000fec0000010000 */
[----:B---3--:R-:W3:Y:S02]  /*02b0*/  LDG.E.U8 R7, desc[UR16][R6.64] ;  /* 0x0000001006077981 */ /* 0x008ee4000c1e1100 */
[----:B---3--:R-:W-:-:S05]  /*02c0*/  IMAD R4, R0, 0x100, R7 ;  /* 0x0000010000047824 */ /* 0x008fca00078e0207 */
[----:B0-----:R-:W-:-:S05]  /*02d0*/  IADD3 R4, P0, PT, R4, UR10, RZ ;  /* 0x0000000a04047c10 */ /* 0x001fca000ff1e0ff */
[----:B-1----:R-:W-:-:S05]  /*02e0*/  IMAD.X R5, RZ, RZ, UR11, P0 ;  /* 0x0000000bff057e24 */ /* 0x002fca00080e06ff */
[----:B------:R-:W3:Y:S01]  /*02f0*/  LDG.E.U8.CONSTANT R4, desc[UR16][R4.64] ;  /* 0x0000001004047981 */ /* 0x000ee2000c1e9100 */
[----:B--2---:R-:W-:Y:S01]  /*0300*/  PRMT R9, R8, 0x8880, RZ ;  /* 0x0000888008097816 */ /* 0x004fe200000000ff */
[----:B------:R-:W-:Y:S01]  /*0310*/  UIADD3 UR4, UPT, UPT, UR4, 0x1, URZ ;  /* 0x0000000104047890 */ /* 0x000fe2000fffe0ff */
[----:B------:R-:W-:-:S03]  /*0320*/  UMOV UR5, URZ ;  /* 0x000000ff00057c82 */ /* 0x000fc60008000000 */
[----:B------:R-:W-:Y:S02]  /*0330*/  ULOP3.LUT UR18, UR4, 0x3, URZ, 0xc0, !UPT ;  /* 0x0000000304127892 */ /* 0x000fe4000f8ec0ff */
[----:B------:R-:W-:Y:S01]  /*0340*/  ULOP3.LUT UR19, UR4, 0xfffffffc, URZ, 0xc0, !UPT ;  /* 0xfffffffc04137892 */ /* 0x000fe2000f8ec0ff */
[----:B---3--:R-:W-:-:S04]  /*0350*/  PRMT R8, R4, 0x8880, RZ ;  /* 0x0000888004087816 */ /* 0x008fc800000000ff */
[----:B------:R-:W-:-:S04]  /*0360*/  VIADDMNMX R8, R9, R8, 0xffffff81, !PT ;  /* 0xffffff8109087446 */ /* 0x000fc80007800108 */
[----:B------:R-:W-:-:S05]  /*0370*/  VIMNMX R7, PT, PT, R8, 0x7f, PT ;  /* 0x0000007f08077848 */ /* 0x000fca0003fe0100 */
[----:B------:R0:W-:Y:S01]  /*0380*/  STS.U8 [R0+UR7], R7 ;  /* 0x0000000700007988 */ /* 0x0001e20008000007 */
[----:B------:R-:W-:Y:S06]  /*0390*/  BAR.SYNC.DEFER_BLOCKING 0x0 ;  /* 0x0000000000007b1d */ /* 0x000fec0000010000 */
.L_x_242:
[----:B-1----:R-:W1:Y:S01]  /*03a0*/  LDS.S8 R4, [R0+UR7] ;  /* 0x0000000700047984 */ /* 0x002e620008000200 */
[----:B------:R-:W-:Y:S01]  /*03b0*/  ISETP.NE.AND P1, PT, R0, RZ, PT ;  /* 0x000000ff0000720c */ /* 0x000fe20003f25270 */
[----:B------:R-:W-:Y:S01]  /*03c0*/  BSSY.RECONVERGENT B0, `(.L_x_182) ;  /* 0x000001a000007945 */ /* 0x000fe20003800200 */
[----:B------:R-:W2:Y:S02]  /*03d0*/  S2R R5, SR_LANEID ;  /* 0x0000000000057919 */ /* 0x000ea40000000000 */
[----:B--2---:R-:W-:Y:S02]  /*03e0*/  ISETP.NE.AND P0, PT, R5, RZ, PT ;  /* 0x000000ff0500720c */ /* 0x004fe40003f05270 */
[----:B-1----:R-:W-:-:S04]  /*03f0*/  PRMT R4, R4, 0x9910, RZ ;  /* 0x0000991004047816 */ /* 0x002fc800000000ff */
[----:B------:R-:W-:-:S04]  /*0400*/  IABS R4, R4 ;  /* 0x0000000400047213 */ /* 0x000fc80000000000 */
[----:B------:R-:W1:Y:S02]  /*0410*/  REDUX.SUM.S32 UR6, R4 ;  /* 0x00000000040673c4 */ /* 0x000e64000000c200 */
[----:B-1----:R-:W-:-:S05]  /*0420*/  IMAD.U32 R17, RZ, RZ, UR6 ;  /* 0x00000006ff117e24 */ /* 0x002fca000f8e00ff */
[----:B------:R1:W-:Y:S01]  /*0430*/  @!P0 STS [R22+UR8+0x10], R17 ;  /* 0x0000101116008988 */ /* 0x0003e20008000808 */
[----:B------:R-:W-:Y:S06]  /*0440*/  BAR.SYNC.DEFER_BLOCKING 0x0 ;  /* 0x0000000000007b1d */ /* 0x000fec0000010000 */
[----:B------:R-:W-:Y:S05]  /*0450*/  @P1 BRA `(.L_x_183) ;  /* 0x0000000000401947 */ /* 0x000fea0003800000 */
[----:B------:R-:W2:Y:S01]  /*0460*/  S2UR UR10, SR_CgaCtaId ;  /* 0x00000000000a79c3 */ /* 0x000ea20000008800 */
[----:B------:R-:W-:Y:S02]  /*0470*/  UMOV UR6, 0x400 ;  /* 0x0000040000067882 */ /* 0x000fe40000000000 */
[----:B--2---:R-:W-:-:S09]  /*0480*/  ULEA UR6, UR10, UR6, 0x18 ;  /* 0x000000060a067291 */ /* 0x004fd2000f8ec0ff */
[----:B0-----:R-:W0:Y:S04]  /*0490*/  LDS.128 R4, [UR6+0x10] ;  /* 0x00001006ff047984 */ /* 0x001e280008000c00 */
[----:B------:R-:W2:Y:S04]  /*04a0*/  LDS.128 R8, [UR6+0x20] ;  /* 0x00002006ff087984 */ /* 0x000ea80008000c00 */
[----:B------:R-:W3:Y:S01]  /*04b0*/  LDS.128 R12, [UR6+0x30] ;  /* 0x00003006ff0c7984 */ /* 0x000ee20008000c00 */
[----:B0-----:R-:W-:-:S03]  /*04c0*/  IADD3 R5, PT, PT, R6, R5, R17 ;  /* 0x0000000506057210 */ /* 0x001fc60007ffe011 */
[----:B-1----:R-:W0:Y:S01]  /*04d0*/  LDS.128 R16, [UR6+0x40] ;  /* 0x00004006ff107984 */ /* 0x002e220008000c00 */
[----:B--2---:R-:W-:-:S04]  /*04e0*/  IADD3 R5, PT, PT, R8, R5, R7 ;  /* 0x0000000508057210 */ /* 0x004fc80007ffe007 */
[----:B------:R-:W-:-:S04]  /*04f0*/  IADD3 R5, PT, PT, R10, R5, R9 ;  /* 0x000000050a057210 */ /* 0x000fc80007ffe009 */
[----:B---3--:R-:W-:-:S04]  /*0500*/  IADD3 R5, PT, PT, R12, R5, R11 ;  /* 0x000000050c057210 */ /* 0x008fc80007ffe00b */
[----:B------:R-:W-:-:S04]  /*0510*/  IADD3 R5, PT, PT, R14, R5, R13 ;  /* 0x000000050e057210 */ /* 0x000fc80007ffe00d */
[----:B0-----:R-:W-:-:S04]  /*0520*/  IADD3 R5, PT, PT, R16, R5, R15 ;  /* 0x0000000510057210 */ /* 0x001fc80007ffe00f */
[----:B------:R-:W-:-:S05]  /*0530*/  IADD3 R18, PT, PT, R18, R5, R17 ;  /* 0x0000000512127210 */ /* 0x000fca0007ffe011 */
[----:B------:R-:W-:-:S05]  /*0540*/  IMAD.IADD R18, R18, 0x1, R19 ;  /* 0x0000000112127824 */ /* 0x000fca00078e0213 */
[----:B------:R2:W-:Y:S02]  /*0550*/  STS [UR6+0x54], R18 ;  /* 0x00005412ff007988 */ /* 0x0005e40008000806 */
.L_x_183:
[----:B------:R-:W-:Y:S05]  /*0560*/  BSYNC.RECONVERGENT B0 ;  /* 0x0000000000007941 */ /* 0x000fea0003800200 */
.L_x_182:
[----:B------:R-:W-:Y:S01]  /*0570*/  MOV R5, UR5 ;  /* 0x0000000500057c02 */ /* 0x000fe20008000f00 */
[----:B------:R-:W3:Y:S08]  /*0580*/  S2UR UR10, SR_CgaCtaId ;  /* 0x00000000000a79c3 */ /* 0x000ef00000008800 */
[----:B------:R-:W-:Y:S01]  /*0590*/  BAR.SYNC.DEFER_BLOCKING 0x0 ;  /* 0x0000000000007b1d */ /* 0x000fe20000010000 */
[----:B------:R-:W-:-:S05]  /*05a0*/  IMAD.WIDE.U32 R4, R5, 0x200, R24 ;  /* 0x0000020005047825 */ /* 0x000fca00078e0018 */
[----:B------:R-:W4:Y:S04]  /*05b0*/  LDG.E.U8.CONSTANT R10, desc[UR16][R4.64+0x20200] ;  /* 0x02020010040a7981 */ /* 0x000f28000c1e9100 */
[----:B------:R5:W2:Y:S01]  /*05c0*/  LDG.E.U8.CONSTANT R6, desc[UR16][R4.64+0x21a00] ;  /* 0x021a001004067981 */ /* 0x000aa2000c1e9100 */
[----:B------:R-:W-:Y:S01]  /*05d0*/  UMOV UR6, 0x400 ;  /* 0x0000040000067882 */ /* 0x000fe20000000000 */
[----:B------:R-:W-:Y:S01]  /*05e0*/  IMAD.MOV.U32 R15, RZ, RZ, RZ ;  /* 0x000000ffff0f7224 */ /* 0x000fe200078e00ff */
[----:B---3--:R-:W-:Y:S02]  /*05f0*/  ULEA UR11, UR10, UR6, 0x18 ;  /* 0x000000060a0b7291 */ /* 0x008fe4000f8ec0ff */
[----:B------:R-:W-:-:S04]  /*0600*/  UIADD3 UR6, UPT, UPT, UR6, 0x460, URZ ;  /* 0x0000046006067890 */ /* 0x000fc8000fffe0ff */
[----:B------:R-:W-:-:S03]  /*0610*/  ULEA UR6, UR10, UR6, 0x18 ;  /* 0x000000060a067291 */ /* 0x000fc6000f8ec0ff */
[----:B0-----:R-:W0:Y:S01]  /*0620*/  LDS R7, [UR11+0x54] ;  /* 0x0000540bff077984 */ /* 0x001e220008000800 */
[----:B------:R-:W-:Y:S01]  /*0630*/  UIADD3 UR6, UPT, UPT, UR6, 0x23c, URZ ;  /* 0x0000023c06067890 */ /* 0x000fe2000fffe0ff */
[----:B------:R-:W-:Y:S01]  /*0640*/  UMOV UR10, 0x200 ;  /* 0x00000200000a7882 */ /* 0x000fe20000000000 */
[----:B------:R-:W-:Y:S06]  /*0650*/  BAR.SYNC.DEFER_BLOCKING 0x0 ;  /* 0x0000000000007b1d */ /* 0x000fec0000010000 */
[----:B-----5:R-:W3:Y:S01]  /*0660*/  LDS.S8 R4, [R0+UR7] ;  /* 0x0000000700047984 */ /* 0x020ee20008000200 */
[----:B0-----:R-:W-:Y:S01]  /*0670*/  SHF.R.S32.HI R8, RZ, 0x1f, R7 ;  /* 0x0000001fff087819 */ /* 0x001fe20000011407 */
[----:B------:R-:W-:-:S03]  /*0680*/  VIADD R9, R7, 0x1ff ;  /* 0x000001ff07097836 */ /* 0x000fc60000000000 */
[----:B------:R-:W-:Y:S02]  /*0690*/  LEA.HI R8, R8, R7, RZ, 0x9 ;  /* 0x0000000708087211 */ /* 0x000fe400078f48ff */
[----:B------:R-:W-:Y:S02]  /*06a0*/  ISETP.GE.U32.AND P0, PT, R9, 0x3ff, PT ;  /* 0x000003ff0900780c */ /* 0x000fe40003f06070 */
[----:B------:R-:W-:-:S04]  /*06b0*/  SHF.R.S32.HI R7, RZ, 0x9, R8 ;  /* 0x00000009ff077819 */ /* 0x000fc80000011408 */
[----:B------:R-:W-:-:S04]  /*06c0*/  SEL R7, R7, 0x1, P0 ;  /* 0x0000000107077807 */ /* 0x000fc80000000000 */
[----:B------:R-:W-:-:S04]  /*06d0*/  IABS R8, R7 ;  /* 0x0000000700087213 */ /* 0x000fc80000000000 */
[----:B------:R-:W0:Y:S08]  /*06e0*/  I2F.RP R9, R8 ;  /* 0x0000000800097306 */ /* 0x000e300000209400 */
[----:B0-----:R-:W0:Y:S02]  /*06f0*/  MUFU.RCP R9, R9 ;  /* 0x0000000900097308 */ /* 0x001e240000001000 */
[----:B0-----:R-:W-:Y:S01]  /*0700*/  VIADD R5, R9, 0xffffffe ;  /* 0x0ffffffe09057836 */ /* 0x001fe20000000000 */
[----:B------:R-:W-:-:S05]  /*0710*/  IABS R9, R7 ;  /* 0x0000000700097213 */ /* 0x000fca0000000000 */
[----:B------:R-:W0:Y:S01]  /*0720*/  F2I.FTZ.U32.TRUNC.NTZ R5, R5 ;  /* 0x0000000500057305 */ /* 0x000e22000021f000 */
[----:B------:R-:W-:Y:S02]  /*0730*/  IMAD.MOV R9, RZ, RZ, -R9 ;  /* 0x000000ffff097224 */ /* 0x000fe400078e0a09 */
[----:B0-----:R-:W-:Y:S01]  /*0740*/  IMAD.MOV R13, RZ, RZ, -R5 ;  /* 0x000000ffff0d7224 */ /* 0x001fe200078e0a05 */
[----:B----4-:R-:W-:-:S05]  /*0750*/  PRMT R11, R10, 0x8880, RZ ;  /* 0x000088800a0b7816 */ /* 0x010fca00000000ff */
[----:B---3--:R-:W-:Y:S02]  /*0760*/  IMAD R10, R4, R11, RZ ;  /* 0x0000000b040a7224 */ /* 0x008fe400078e02ff */
[----:B------:R-:W-:Y:S02]  /*0770*/  IMAD R11, R13, R8, RZ ;  /* 0x000000080d0b7224 */ /* 0x000fe400078e02ff */
[----:B------:R-:W-:Y:S01]  /*0780*/  IMAD.MOV.U32 R4, RZ, RZ, RZ ;  /* 0x000000ffff047224 */ /* 0x000fe200078e00ff */
[----:B------:R-:W-:Y:S02]  /*0790*/  IABS R12, R10 ;  /* 0x0000000a000c7213 */ /* 0x000fe40000000000 */
[----:B------:R-:W-:Y:S01]  /*07a0*/  LOP3.LUT R10, R10, R7, RZ, 0x3c, !PT ;  /* 0x000000070a0a7212 */ /* 0x000fe200078e3cff */
[----:B------:R-:W-:-:S03]  /*07b0*/  IMAD.HI.U32 R4, R5, R11, R4 ;  /* 0x0000000b05047227 */ /* 0x000fc600078e0004 */
[----:B------:R-:W-:Y:S01]  /*07c0*/  ISETP.GE.AND P2, PT, R10, RZ, PT ;  /* 0x000000ff0a00720c */ /* 0x000fe20003f46270 */
[----:B------:R-:W-:Y:S01]  /*07d0*/  IMAD.MOV.U32 R5, RZ, RZ, R12 ;  /* 0x000000ffff057224 */ /* 0x000fe200078e000c */
[----:B------:R-:W-:-:S03]  /*07e0*/  CS2R R12, SRZ ;  /* 0x00000000000c7805 */ /* 0x000fc6000001ff00 */
[----:B------:R-:W-:-:S04]  /*07f0*/  IMAD.HI.U32 R4, R4, R5, RZ ;  /* 0x0000000504047227 */ /* 0x000fc800078e00ff */
[----:B------:R-:W-:-:S05]  /*0800*/  IMAD R5, R4, R9, R5 ;  /* 0x0000000904057224 */ /* 0x000fca00078e0205 */
[----:B------:R-:W-:-:S13]  /*0810*/  ISETP.GT.U32.AND P1, PT, R8, R5, PT ;  /* 0x000000050800720c */ /* 0x000fda0003f24070 */
[----:B------:R-:W-:Y:S02]  /*0820*/  @!P1 IMAD.IADD R5, R5, 0x1, -R8 ;  /* 0x0000000105059824 */ /* 0x000fe400078e0a08 */
[----:B------:R-:W-:Y:S01]  /*0830*/  @!P1 VIADD R4, R4, 0x1 ;  /* 0x0000000104049836 */ /* 0x000fe20000000000 */
[----:B------:R-:W-:Y:S02]  /*0840*/  ISETP.NE.AND P1, PT, R7, RZ, PT ;  /* 0x000000ff0700720c */ /* 0x000fe40003f25270 */
[----:B------:R-:W-:Y:S02]  /*0850*/  ISETP.GE.U32.AND P0, PT, R5, R8, PT ;  /* 0x000000080500720c */ /* 0x000fe40003f06070 */
[----:B--2---:R-:W-:-:S11]  /*0860*/  PRMT R5, R6, 0x8880, RZ ;  /* 0x0000888006057816 */ /* 0x004fd600000000ff */
[----:B------:R-:W-:-:S05]  /*0870*/  @P0 VIADD R4, R4, 0x1 ;  /* 0x0000000104040836 */ /* 0x000fca0000000000 */
[----:B------:R-:W-:Y:S02]  /*0880*/  @!P2 IADD3 R4, PT, PT, -R4, RZ, RZ ;  /* 0x000000ff0404a210 */ /* 0x000fe40007ffe1ff */
[----:B------:R-:W-:-:S04]  /*0890*/  @!P1 LOP3.LUT R4, RZ, R7, RZ, 0x33, !PT ;  /* 0x00000007ff049212 */ /* 0x000fc800078e33ff */
[----:B------:R-:W-:Y:S01]  /*08a0*/  VIADDMNMX R4, R4, R5, 0xffffff81, !PT ;  /* 0xffffff8104047446 */ /* 0x000fe20007800105 */
[----:B------:R-:W-:-:S03]  /*08b0*/  IMAD.U32 R5, RZ, RZ, UR5 ;  /* 0x00000005ff057e24 */ /* 0x000fc6000f8e00ff */
[----:B------:R-:W-:Y:S01]  /*08c0*/  VIMNMX R7, PT, PT, R4, 0x7f, PT ;  /* 0x0000007f04077848 */ /* 0x000fe20003fe0100 */
[----:B------:R-:W-:-:S04]  /*08d0*/  IMAD.WIDE.U32 R4, R5, 0x40000, R26 ;  /* 0x0004000005047825 */ /* 0x000fc800078e001a */
[----:B------:R0:W-:Y:S01]  /*08e0*/  STS.U8 [R0+UR7+0x200], R7 ;  /* 0x0002000700007988 */ /* 0x0001e20008000007 */
[----:B------:R-:W-:Y:S01]  /*08f0*/  BAR.SYNC.DEFER_BLOCKING 0x0 ;  /* 0x0000000000007b1d */ /* 0x000fe20000010000 */
[----:B------:R-:W-:-:S05]  /*0900*/  IADD3 R16, P0, PT, R4, 0x323200, RZ ;  /* 0x0032320004107810 */ /* 0x000fca0007f1e0ff */
[----:B------:R-:W-:-:S08]  /*0910*/  IMAD.X R5, RZ, RZ, R5, P0 ;  /* 0x000000ffff057224 */ /* 0x000fd000000e0605 */
.L_x_184:
[----:B------:R-:W-:Y:S01]  /*0920*/  IMAD.MOV.U32 R4, RZ, RZ, R16 ;  /* 0x000000ffff047224 */ /* 0x000fe200078e0010 */
[----:B------:R-:W2:Y:S04]  /*0930*/  LDS R14, [UR6+-0x3c] ;  /* 0xffffc406ff0e7984 */ /* 0x000ea80008000800 */
[----:B------:R-:W2:Y:S04]  /*0940*/  LDG.E.CONSTANT R8, desc[UR16][R4.64+-0x300000] ;  /* 0xd000001004087981 */ /* 0x000ea8000c1e9900 */
[----:B-1----:R-:W3:Y:S04]  /*0950*/  LDG.E.CONSTANT R17, desc[UR16][R4.64] ;  /* 0x0000001004117981 */ /* 0x002ee8000c1e9900 */
[----:B------:R-:W4:Y:S04]  /*0960*/  LDG.E.CONSTANT R19, desc[UR16][R4.64+0x300000] ;  /* 0x3000001004137981 */ /* 0x000f28000c1e9900 */
[----:B------:R-:W5:Y:S04]  /*0970*/  LDG.E.CONSTANT R9, desc[UR16][R4.64+-0x2ff800] ;  /* 0xd008001004097981 */ /* 0x000f68000c1e9900 */
[----:B------:R-:W5:Y:S04]  /*0980*/  LDG.E.CONSTANT R10, desc[UR16][R4.64+0x800] ;  /* 0x00080010040a7981 */ /* 0x000f68000c1e9900 */
[----:B------:R-:W5:Y:S04]  /*0990*/  LDG.E.CONSTANT R11, desc[UR16][R4.64+0x300800] ;  /* 0x30080010040b7981 */ /* 0x000f68000c1e9900 */
[----:B0-----:R-:W5:Y:S04]  /*09a0*/  LDG.E.CONSTANT R7, desc[UR16][R4.64+-0x2ff000] ;  /* 0xd010001004077981 */ /* 0x001f68000c1e9900 */
[----:B------:R-:W5:Y:S01]  /*09b0*/  LDG.E.CONSTANT R6, desc[UR16][R4.64+0x1000] ;  /* 0x0010001004067981 */ /* 0x000f62000c1e9900 */
[----:B--2---:R-:W-:-:S03]  /*09c0*/  IDP.4A.S8.S8 R16, R14, R8, R13 ;  /* 0x000000080e107226 */ /* 0x004fc6000000060d */
[----:B------:R-:W2:Y:S01]  /*09d0*/  LDG.E.CONSTANT R8, desc[UR16][R4.64+0x301000] ;  /* 0x3010001004087981 */ /* 0x000ea2000c1e9900 */
[----:B---3--:R-:W-:-:S03]  /*09e0*/  IDP.4A.S8.S8 R17, R14, R17, R15 ;  /* 0x000000110e117226 */ /* 0x008fc6000000060f */
[----:B------:R-:W5:Y:S01]  /*09f0*/  LDS R15, [UR6+-0x38] ;  /* 0xffffc806ff0f7984 */ /* 0x000f620008000800 */
[----:B----4-:R-:W-:-:S03]  /*0a00*/  IDP.4A.S8.S8 R14, R14, R19, R12 ;  /* 0x000000130e0e7226 */ /* 0x010fc6000000060c */
[----:B------:R-:W3:Y:S04]  /*0a10*/  LDG.E.CONSTANT R13, desc[UR16][R4.64+-0x2fe800] ;  /* 0xd0180010040d7981 */ /* 0x000ee8000c1e9900 */
[----:B------:R-:W4:Y:S01]  /*0a20*/  LDG.E.CONSTANT R12, desc[UR16][R4.64+0x1800] ;  /* 0x00180010040c7981 */ /* 0x000f22000c1e9900 */
[C---:B-----5:R-:W-:Y:S02]  /*0a30*/  IDP.4A.S8.S8 R16, R15.reuse, R9, R16 ;  /* 0x000000090f107226 */ /* 0x060fe40000000610 */
[C---:B------:R-:W-:Y:S01]  /*0a40*/  IDP.4A.S8.S8 R17, R15.reuse, R10, R17 ;  /* 0x0000000a0f117226 */ /* 0x040fe20000000611 */
[----:B------:R-:W5:Y:S01]  /*0a50*/  LDG.E.CONSTANT R9, desc[UR16][R4.64+-0x2fe000] ;  /* 0xd020001004097981 */ /* 0x000f62000c1e9900 */
[----:B------:R-:W-:-:S03]  /*0a60*/  IDP.4A.S8.S8 R15, R15, R11, R14 ;  /* 0x0000000b0f0f7226 */ /* 0x000fc6000000060e */
[----:B------:R-:W0:Y:S04]  /*0a70*/  LDS R14, [UR6+-0x34] ;  /* 0xffffcc06ff0e7984 */ /* 0x000e280008000800 */
[----:B------:R-:W5:Y:S04]  /*0a80*/  LDG.E.CONSTANT R11, desc[UR16][R4.64+0x301800] ;  /* 0x30180010040b7981 */ /* 0x000f68000c1e9900 */
[----:B------:R-:W5:Y:S01]  /*0a90*/  LDG.E.CONSTANT R10, desc[UR16][R4.64+0x2000] ;  /* 0x00200010040a7981 */ /* 0x000f62000c1e9900 */
[----:B0-----:R-:W-:-:S03]  /*0aa0*/  IDP.4A.S8.S8 R16, R14, R7, R16 ;  /* 0x000000070e107226 */ /* 0x001fc60000000610 */
[----:B------:R-:W5:Y:S01]  /*0ab0*/  LDG.E.CONSTANT R7, desc[UR16][R4.64+0x302000] ;  /* 0x3020001004077981 */ /* 0x000f62000c1e9900 */
[----:B------:R-:W-:-:S03]  /*0ac0*/  IDP.4A.S8.S8 R17, R14, R6, R17 ;  /* 0x000000060e117226 */ /* 0x000fc60000000611 */
[----:B------:R-:W5:Y:S01]  /*0ad0*/  LDG.E.CONSTANT R6, desc[UR16][R4.64+-0x2fd800] ;  /* 0xd028001004067981 */ /* 0x000f62000c1e9900 */
[----:B--2---:R-:W-:-:S03]  /*0ae0*/  IDP.4A.S8.S8 R18, R14, R8, R15 ;  /* 0x000000080e127226 */ /* 0x004fc6000000060f */
[----:B------:R-:W3:Y:S04]  /*0af0*/  LDS R15, [UR6+-0x30] ;  /* 0xffffd006ff0f7984 */ /* 0x000ee80008000800 */
[----:B------:R-:W5:Y:S04]  /*0b00*/  LDS R14, [UR6+-0x2c] ;  /* 0xffffd406ff0e7984 */ /* 0x000f680008000800 */
[----:B------:R-:W2:Y:S01]  /*0b10*/  LDG.E.CONSTANT R8, desc[UR16][R4.64+0x2800] ;  /* 0x0028001004087981 */ /* 0x000ea2000c1e9900 */
[----:B---3--:R-:W-:-:S03]  /*0b20*/  IDP.4A.S8.S8 R16, R15, R13, R16 ;  /* 0x0000000d0f107226 */ /* 0x008fc60000000610 */
[----:B------:R-:W3:Y:S01]  /*0b30*/  LDG.E.CONSTANT R13, desc[UR16][R4.64+0x302800] ;  /* 0x30280010040d7981 */ /* 0x000ee2000c1e9900 */
[C---:B----4-:R-:W-:Y:S02]  /*0b40*/  IDP.4A.S8.S8 R17, R15.reuse, R12, R17 ;  /* 0x0000000c0f117226 */ /* 0x050fe40000000611 */
[----:B-----5:R-:W-:Y:S01]  /*0b50*/  IDP.4A.S8.S8 R16, R14, R9, R16 ;  /* 0x000000090e107226 */ /* 0x020fe20000000610 */
[----:B------:R-:W4:Y:S04]  /*0b60*/  LDG.E.CONSTANT R12, desc[UR16][R4.64+0x3000] ;  /* 0x00300010040c7981 */ /* 0x000f28000c1e9900 */
[----:B------:R-:W5:Y:S01]  /*0b70*/  LDG.E.CONSTANT R9, desc[UR16][R4.64+0x303000] ;  /* 0x3030001004097981 */ /* 0x000f62000c1e9900 */
[----:B------:R-:W-:-:S03]  /*0b80*/  IDP.4A.S8.S8 R18, R15, R11, R18 ;  /* 0x0000000b0f127226 */ /* 0x000fc60000000612 */
[----:B------:R-:W5:Y:S04]  /*0b90*/  LDG.E.CONSTANT R11, desc[UR16][R4.64+-0x2fd000] ;  /* 0xd0300010040b7981 */ /* 0x000f68000c1e9900 */
[----:B------:R-:W0:Y:S01]  /*0ba0*/  LDS R15, [UR6+-0x28] ;  /* 0xffffd806ff0f7984 */ /* 0x000e220008000800 */
[----:B------:R-:W-:-:S03]  /*0bb0*/  IDP.4A.S8.S8 R17, R14, R10, R17 ;  /* 0x0000000a0e117226 */ /* 0x000fc60000000611 */
[----:B------:R-:W5:Y:S01]  /*0bc0*/  LDG.E.CONSTANT R10, desc[UR16][R4.64+0x303800] ;  /* 0x30380010040a7981 */ /* 0x000f62000c1e9900 */
[----:B------:R-:W-:-:S03]  /*0bd0*/  IDP.4A.S8.S8 R18, R14, R7, R18 ;  /* 0x000000070e127226 */ /* 0x000fc60000000612 */
[----:B------:R-:W5:Y:S04]  /*0be0*/  LDG.E.CONSTANT R7, desc[UR16][R4.64+-0x2fc800] ;  /* 0xd038001004077981 */ /* 0x000f68000c1e9900 */
[----:B------:R-:W4:Y:S01]  /*0bf0*/  LDS R14, [UR6+-0x24] ;  /* 0xffffdc06ff0e7984 */ /* 0x000f220008000800 */
[----:B0-----:R-:W-:-:S03]  /*0c00*/  IDP.4A.S8.S8 R16, R15, R6, R16 ;  /* 0x000000060f107226 */ /* 0x001fc60000000610 */
[----:B------:R-:W5:Y:S01]  /*0c10*/  LDG.E.CONSTANT R6, desc[UR16][R4.64+0x3800] ;  /* 0x0038001004067981 */ /* 0x000f62000c1e9900 */
[----:B--2---:R-:W-:-:S03]  /*0c20*/  IDP.4A.S8.S8 R17, R15, R8, R17 ;  /* 0x000000080f117226 */ /* 0x004fc60000000611 */
[----:B------:R-:W2:Y:S01]  /*0c30*/  LDG.E.CONSTANT R8, desc[UR16][R4.64+0x4000] ;  /* 0x0040001004087981 */ /* 0x000ea2000c1e9900 */
[----:B---3--:R-:W-:-:S03]  /*0c40*/  IDP.4A.S8.S8 R18, R15, R13, R18 ;  /* 0x0000000d0f127226 */ /* 0x008fc60000000612 */
[----:B------:R-:W3:Y:S04]  /*0c50*/  LDG.E.CONSTANT R13, desc[UR16][R4.64+-0x2fc000] ;  /* 0xd0400010040d7981 */ /* 0x000ee8000c1e9900 */
[----:B------:R-:W0:Y:S01]  /*0c60*/  LDS R15, [UR6+-0x20] ;  /* 0xffffe006ff0f7984 */ /* 0x000e220008000800 */
[C---:B----4-:R-:W-:Y:S02]  /*0c70*/  IDP.4A.S8.S8 R17, R14.reuse, R12, R17 ;  /* 0x0000000c0e117226 */ /* 0x050fe40000000611 */
[C---:B-----5:R-:W-:Y:S01]  /*0c80*/  IDP.4A.S8.S8 R18, R14.reuse, R9, R18 ;  /* 0x000000090e127226 */ /* 0x060fe20000000612 */
[----:B------:R-:W4:Y:S01]  /*0c90*/  LDG.E.CONSTANT R12, desc[UR16][R4.64+-0x2fb800] ;  /* 0xd0480010040c7981 */ /* 0x000f22000c1e9900 */
[----:B------:R-:W-:-:S03]  /*0ca0*/  IDP.4A.S8.S8 R16, R14, R11, R16 ;  /* 0x0000000b0e107226 */ /* 0x000fc60000000610 */
[----:B------:R-:W5:Y:S04]  /*0cb0*/  LDG.E.CONSTANT R9, desc[UR16][R4.64+0x4800] ;  /* 0x0048001004097981 */ /* 0x000f68000c1e9900 */
[----:B------:R-:W5:Y:S04]  /*0cc0*/  LDG.E.CONSTANT R11, desc[UR16][R4.64+0x304000] ;  /* 0x30400010040b7981 */ /* 0x000f68000c1e9900 */
[----:B------:R-:W-:Y:S01]  /*0cd0*/  LDS R14, [UR6+-0x18] ;  /* 0xffffe806ff0e7984 */ /* 0x000fe20008000800 */
[----:B0-----:R-:W-:-:S03]  /*0ce0*/  IDP.4A.S8.S8 R18, R15, R10, R18 ;  /* 0x0000000a0f127226 */ /* 0x001fc60000000612 */
[----:B------:R-:W5:Y:S01]  /*0cf0*/  LDG.E.CONSTANT R10, desc[UR16][R4.64+0x5000] ;  /* 0x00500010040a7981 */ /* 0x000f62000c1e9900 */
[----:B------:R-:W-:-:S03]  /*0d00*/  IDP.4A.S8.S8 R16, R15, R7, R16 ;  /* 0x000000070f107226 */ /* 0x000fc60000000610 */
[----:B------:R-:W5:Y:S01]  /*0d10*/  LDG.E.CONSTANT R7, desc[UR16][R4.64+0x304800] ;  /* 0x3048001004077981 */ /* 0x000f62000c1e9900 */
[----:B------:R-:W-:-:S03]  /*0d20*/  IDP.4A.S8.S8 R17, R15, R6, R17 ;  /* 0x000000060f117226 */ /* 0x000fc60000000611 */
[----:B------:R-:W5:Y:S04]  /*0d30*/  LDG.E.CONSTANT R6, desc[UR16][R4.64+-0x2fb000] ;  /* 0xd050001004067981 */ /* 0x000f68000c1e9900 */
[----:B------:R-:W2:Y:S02]  /*0d40*/  LDS R15, [UR6+-0x1c] ;  /* 0xffffe406ff0f7984 */ /* 0x000ea40008000800 */
[C---:B--2---:R-:W-:Y:S02]  /*0d50*/  IDP.4A.S8.S8 R17, R15.reuse, R8, R17 ;  /* 0x000000080f117226 */ /* 0x044fe40000000611 */
[----:B------:R-:W2:Y:S01]  /*0d60*/  LDG.E.CONSTANT R8, desc[UR16][R4.64+-0x2fa800] ;  /* 0xd058001004087981 */ /* 0x000ea2000c1e9900 */
[----:B---3--:R-:W-:-:S03]  /*0d70*/  IDP.4A.S8.S8 R19, R15, R13, R16 ;  /* 0x0000000d0f137226 */ /* 0x008fc60000000610 */
[----:B------:R-:W3:Y:S01]  /*0d80*/  LDG.E.CONSTANT R13, desc[UR16][R4.64+0x305000] ;  /* 0x30500010040d7981 */ /* 0x000ee2000c1e9900 */
[----:B----4-:R-:W-:-:S03]  /*0d90*/  IDP.4A.S8.S8 R19, R14, R12, R19 ;  /* 0x0000000c0e137226 */ /* 0x010fc60000000613 */
[----:B------:R-:W4:Y:S01]  /*0da0*/  LDG.E.CONSTANT R12, desc[UR16][R4.64+0x305800] ;  /* 0x30580010040c7981 */ /* 0x000f22000c1e9900 */
[----:B-----5:R-:W-:-:S03]  /*0db0*/  IDP.4A.S8.S8 R17, R14, R9, R17 ;  /* 0x000000090e117226 */ /* 0x020fc60000000611 */
[----:B------:R-:W5:Y:S01]  /*0dc0*/  LDG.E.CONSTANT R9, desc[UR16][R4.64+0x5800] ;  /* 0x0058001004097981 */ /* 0x000f62000c1e9900 */
[----:B------:R-:W-:-:S03]  /*0dd0*/  IDP.4A.S8.S8 R18, R15, R11, R18 ;  /* 0x0000000b0f127226 */ /* 0x000fc60000000612 */
[----:B------:R-:W0:Y:S04]  /*0de0*/  LDS R11, [UR6+-0x14] ;  /* 0xffffec06ff0b7984 */ /* 0x000e280008000800 */
[----:B------:R-:W2:Y:S01]  /*0df0*/  LDS R15, [UR6+-0x10] ;  /* 0xfffff006ff0f7984 */ /* 0x000ea20008000800 */
[----:B------:R-:W-:-:S03]  /*0e00*/  IDP.4A.S8.S8 R18, R14, R7, R18 ;  /* 0x000000070e127226 */ /* 0x000fc60000000612 */
[----:B------:R-:W4:Y:S04]  /*0e10*/  LDG.E.CONSTANT R14, desc[UR16][R4.64+0x6000] ;  /* 0x00600010040e7981 */ /* 0x000f28000c1e9900 */
[----:B------:R-:W4:Y:S01]  /*0e20*/  LDG.E.CONSTANT R7, desc[UR16][R4.64+-0x2fa000] ;  /* 0xd060001004077981 */ /* 0x000f22000c1e9900 */
[----:B0-----:R-:W-:-:S03]  /*0e30*/  IDP.4A.S8.S8 R16, R11, R10, R17 ;  /* 0x0000000a0b107226 */ /* 0x001fc60000000611 */
[----:B------:R-:W4:Y:S01]  /*0e40*/  LDG.E.CONSTANT R10, desc[UR16][R4.64+0x306000] ;  /* 0x30600010040a7981 */ /* 0x000f22000c1e9900 */
[----:B------:R-:W-:-:S03]  /*0e50*/  IDP.4A.S8.S8 R19, R11, R6, R19 ;  /* 0x000000060b137226 */ /* 0x000fc60000000613 */
[----:B------:R-:W4:Y:S01]  /*0e60*/  LDG.E.CONSTANT R6, desc[UR16][R4.64+-0x2f9800] ;  /* 0xd068001004067981 */ /* 0x000f22000c1e9900 */
[----:B---3--:R-:W-:Y:S02]  /*0e70*/  IDP.4A.S8.S8 R13, R11, R13, R18 ;  /* 0x0000000d0b0d7226 */ /* 0x008fe40000000612 */
[C---:B--2---:R-:W-:Y:S01]  /*0e80*/  IDP.4A.S8.S8 R18, R15.reuse, R8, R19 ;  /* 0x000000080f127226 */ /* 0x044fe20000000613 */
[----:B------:R-:W0:Y:S04]  /*0e90*/  LDS R11, [UR6+-0xc] ;  /* 0xfffff406ff0b7984 */ /* 0x000e280008000800 */
[----:B------:R-:W2:Y:S01]  /*0ea0*/  LDG.E.CONSTANT R8, desc[UR16][R4.64+0x6800] ;  /* 0x0068001004087981 */ /* 0x000ea2000c1e9900 */
[C---:B-----5:R-:W-:Y:S02]  /*0eb0*/  IDP.4A.S8.S8 R16, R15.reuse, R9, R16 ;  /* 0x000000090f107226 */ /* 0x060fe40000000610 */
[----:B----4-:R-:W-:Y:S01]  /*0ec0*/  IDP.4A.S8.S8 R15, R15, R12, R13 ;  /* 0x0000000c0f0f7226 */ /* 0x010fe2000000060d */
[----:B------:R-:W3:Y:S04]  /*0ed0*/  LDG.E.CONSTANT R9, desc[UR16][R4.64+0x306800] ;  /* 0x3068001004097981 */ /* 0x000ee8000c1e9900 */
[----:B------:R-:W1:Y:S04]  /*0ee0*/  LDS R13, [UR6+-0x8] ;  /* 0xfffff806ff0d7984 */ /* 0x000e680008000800 */
[----:B------:R-:W4:Y:S01]  /*0ef0*/  LDG.E.CONSTANT R12, desc[UR16][R4.64+0x7000] ;  /* 0x00700010040c7981 */ /* 0x000f22000c1e9900 */
[----:B0-----:R-:W-:-:S02]  /*0f00*/  IDP.4A.S8.S8 R14, R11, R14, R16 ;  /* 0x0000000e0b0e7226 */ /* 0x001fc40000000610 */
[C---:B------:R-:W-:Y:S02]  /*0f10*/  IDP.4A.S8.S8 R18, R11.reuse, R7, R18 ;  /* 0x000000070b127226 */ /* 0x040fe40000000612 */
[----:B------:R-:W5:Y:S01]  /*0f20*/  LDG.E.CONSTANT R7, desc[UR16][R4.64+-0x2f9000] ;  /* 0xd070001004077981 */ /* 0x000f62000c1e9900 */
[----:B------:R-:W-:-:S03]  /*0f30*/  IDP.4A.S8.S8 R16, R11, R10, R15 ;  /* 0x0000000a0b107226 */ /* 0x000fc6000000060f */
[----:B------:R-:W5:Y:S01]  /*0f40*/  LDG.E.CONSTANT R10, desc[UR16][R4.64+0x307000] ;  /* 0x30700010040a7981 */ /* 0x000f62000c1e9900 */
[----:B-1----:R-:W-:-:S03]  /*0f50*/  IDP.4A.S8.S8 R18, R13, R6, R18 ;  /* 0x000000060d127226 */ /* 0x002fc60000000612 */
[----:B------:R-:W5:Y:S04]  /*0f60*/  LDG.E.CONSTANT R15, desc[UR16][R4.64+0x7800] ;  /* 0x00780010040f7981 */ /* 0x000f68000c1e9900 */
[----:B------:R-:W5:Y:S04]  /*0f70*/  LDG.E.CONSTANT R11, desc[UR16][R4.64+-0x2f8800] ;  /* 0xd0780010040b7981 */ /* 0x000f68000c1e9900 */
[----:B------:R0:W5:Y:S01]  /*0f80*/  LDG.E.CONSTANT R6, desc[UR16][R4.64+0x307800] ;  /* 0x3078001004067981 */ /* 0x000162000c1e9900 */
[----:B------:R-:W-:-:S04]  /*0f90*/  UIADD3 UR10, UPT, UPT, UR10, 0x40, URZ ;  /* 0x000000400a0a7890 */ /* 0x000fc8000fffe0ff */
[----:B------:R-:W-:Y:S01]  /*0fa0*/  UISETP.NE.AND UP0, UPT, UR10, 0x400, UPT ;  /* 0x000004000a00788c */ /* 0x000fe2000bf05270 */
[C---:B--2---:R-:W-:Y:S02]  /*0fb0*/  IDP.4A.S8.S8 R17, R13.reuse, R8, R14 ;  /* 0x000000080d117226 */ /* 0x044fe4000000060e */
[----:B------:R-:W4:Y:S04]  /*0fc0*/  LDS R14, [UR6+-0x4] ;  /* 0xfffffc06ff0e7984 */ /* 0x000f280008000800 */
[----:B------:R-:W1:Y:S01]  /*0fd0*/  LDS R8, [UR6] ;  /* 0x00000006ff087984 */ /* 0x000e620008000800 */
[----:B---3--:R-:W-:Y:S01]  /*0fe0*/  IDP.4A.S8.S8 R9, R13, R9, R16 ;  /* 0x000000090d097226 */ /* 0x008fe20000000610 */
[----:B------:R-:W-:Y:S01]  /*0ff0*/  IADD3 R16, P0, PT, R4, 0x8000, RZ ;  /* 0x0000800004107810 */ /* 0x000fe20007f1e0ff */
[----:B------:R-:W-:-:S04]  /*1000*/  UIADD3 UR6, UPT, UPT, UR6, 0x40, URZ ;  /* 0x0000004006067890 */ /* 0x000fc8000fffe0ff */
[----:B0-----:R-:W-:Y:S02]  /*1010*/  IMAD.X R5, RZ, RZ, R5, P0 ;  /* 0x000000ffff057224 */ /* 0x001fe400000e0605 */
[C---:B----4-:R-:W-:Y:S02]  /*1020*/  IDP.4A.S8.S8 R12, R14.reuse, R12, R17 ;  /* 0x0000000c0e0c7226 */ /* 0x050fe40000000611 */
[C---:B-----5:R-:W-:Y:S02]  /*1030*/  IDP.4A.S8.S8 R7, R14.reuse, R7, R18 ;  /* 0x000000070e077226 */ /* 0x060fe40000000612 */
[----:B------:R-:W-:Y:S02]  /*1040*/  IDP.4A.S8.S8 R9, R14, R10, R9 ;  /* 0x0000000a0e097226 */ /* 0x000fe40000000609 */
[C---:B-1----:R-:W-:Y:S02]  /*1050*/  IDP.4A.S8.S8 R15, R8.reuse, R15, R12 ;  /* 0x0000000f080f7226 */ /* 0x042fe4000000060c */
[----:B------:R-:W-:-:S02]  /*1060*/  IDP.4A.S8.S8 R13, R8, R11, R7 ;  /* 0x0000000b080d7226 */ /* 0x000fc40000000607 */
[----:B------:R-:W-:Y:S01]  /*1070*/  IDP.4A.S8.S8 R12, R8, R6, R9 ;  /* 0x00000006080c7226 */ /* 0x000fe20000000609 */
[----:B------:R-:W-:Y:S06]  /*1080*/  BRA.U UP0, `(.L_x_184) ;  /* 0xfffffff900247547 */ /* 0x000fec000b83ffff */
[C---:B------:R-:W-:Y:S01]  /*1090*/  LOP3.LUT R4, R0.reuse, 0x3e, RZ, 0xc0, !PT ;  /* 0x0000003e00047812 */ /* 0x040fe200078ec0ff */
[----:B------:R-:W-:Y:S01]  /*10a0*/  IMAD.U32 R5, RZ, RZ, UR9 ;  /* 0x00000009ff057e24 */ /* 0x000fe2000f8e00ff */
[----:B------:R-:W-:Y:S01]  /*10b0*/  UMOV UR6, 0x900 ;  /* 0x0000090000067882 */ /* 0x000fe20000000000 */
[----:B------:R-:W0:Y:S01]  /*10c0*/  SHFL.BFLY PT, R18, R15, 0x1, 0x1f ;  /* 0x0c201f000f127f89 */ /* 0x000e2200000e0000 */
[----:B------:R-:W-:Y:S01]  /*10d0*/  LOP3.LUT R6, R0, 0x1, RZ, 0xc0, !PT ;  /* 0x0000000100067812 */ /* 0x000fe200078ec0ff */
[----:B------:R-:W-:Y:S01]  /*10e0*/  IMAD R4, R5, 0x40, R4 ;  /* 0x0000004005047824 */ /* 0x000fe200078e0204 */
[----:B------:R-:W1:Y:S01]  /*10f0*/  LDCU.64 UR10, c[0x0][0x398] ;  /* 0x00007300ff0a77ac */ /* 0x000e620008000a00 */
[----:B------:R-:W2:Y:S01]  /*1100*/  SHFL.BFLY PT, R14, R13, 0x1, 0x1f ;  /* 0x0c201f000d0e7f89 */ /* 0x000ea200000e0000 */
[----:B------:R-:W-:Y:S02]  /*1110*/  ISETP.NE.U32.AND P0, PT, R6, 0x1, PT ;  /* 0x000000010600780c */ /* 0x000fe40003f05070 */
[----:B------:R-:W-:Y:S01]  /*1120*/  LEA R4, R4, UR6, 0x2 ;  /* 0x0000000604047c11 */ /* 0x000fe2000f8e10ff */
[----:B------:R-:W-:Y:S01]  /*1130*/  UIMAD UR6, UR15, UR5, URZ ;  /* 0x000000050f0672a4 */ /* 0x000fe2000f8e02ff */
[----:B------:R-:W-:Y:S01]  /*1140*/  SHF.R.S32.HI R12, RZ, 0x8, R12 ;  /* 0x00000008ff0c7819 */ /* 0x000fe2000001140c */
[----:B------:R-:W-:-:S03]  /*1150*/  UISETP.GE.U32.AND UP0, UPT, UR9, 0x3, UPT ;  /* 0x000000030900788c */ /* 0x000fc6000bf06070 */
[----:B------:R-:W0:Y:S01]  /*1160*/  LDC.64 R4, c[0x3][R4] ;  /* 0x00c0000004047b82 */ /* 0x000e220000000a00 */
[----:B------:R-:W-:Y:S01]  /*1170*/  VIMNMX R12, PT, PT, R12, -0x7f, !PT ;  /* 0xffffff810c0c7848 */ /* 0x000fe20007fe0100 */
[----:B-1----:R-:W-:-:S04]  /*1180*/  UIMAD.WIDE.U32 UR10, UR14, UR5, UR10 ;  /* 0x000000050e0a72a5 */ /* 0x002fc8000f8e000a */
[----:B------:R-:W-:Y:S01]  /*1190*/  UIADD3 UR12, UPT, UPT, UR11, UR6, URZ ;  /* 0x000000060b0c7290 */ /* 0x000fe2000fffe0ff */
[----:B0-----:R-:W-:-:S04]  /*11a0*/  @P0 IMAD.WIDE R6, R18, R5, RZ ;  /* 0x0000000512060225 */ /* 0x001fc800078e02ff */
[----:B--2---:R-:W-:-:S04]  /*11b0*/  @P0 IMAD.WIDE R10, R14, R5, RZ ;  /* 0x000000050e0a0225 */ /* 0x004fc800078e02ff */
[----:B------:R-:W-:-:S04]  /*11c0*/  @!P0 IMAD.WIDE R8, R4, R15, RZ ;  /* 0x0000000f04088225 */ /* 0x000fc800078e02ff */
[----:B------:R-:W-:-:S04]  /*11d0*/  @!P0 IMAD.WIDE R16, R4, R13, RZ ;  /* 0x0000000d04108225 */ /* 0x000fc800078e02ff */
[----:B------:R-:W-:-:S04]  /*11e0*/  @P0 IMAD.WIDE R6, R15, R4, -R6 ;  /* 0x000000040f060225 */ /* 0x000fc800078e0a06 */
[----:B------:R-:W-:Y:S01]  /*11f0*/  @P0 IMAD.WIDE R10, R13, R4, -R10 ;  /* 0x000000040d0a0225 */ /* 0x000fe200078e0a0a */
[----:B------:R-:W-:-:S03]  /*1200*/  VIMNMX R13, PT, PT, R12, 0x7f, PT ;  /* 0x0000007f0c0d7848 */ /* 0x000fc60003fe0100 */
[----:B------:R-:W-:-:S04]  /*1210*/  @!P0 IMAD.WIDE R6, R5, R18, R8 ;  /* 0x0000001205068225 */ /* 0x000fc800078e0208 */
[----:B------:R-:W-:Y:S01]  /*1220*/  @!P0 IMAD.WIDE R10, R5, R14, R16 ;  /* 0x0000000e050a8225 */ /* 0x000fe200078e0210 */
[----:B------:R-:W-:Y:S02]  /*1230*/  SHF.R.U64 R6, R6, 0x10, R7 ;  /* 0x0000001006067819 */ /* 0x000fe40000001207 */
[----:B------:R-:W-:Y:S01]  /*1240*/  ISETP.GT.U32.AND P0, PT, R0, 0x7, PT ;  /* 0x000000070000780c */ /* 0x000fe20003f04070 */
[----:B------:R-:W-:Y:S01]  /*1250*/  IMAD.U32 R5, RZ, RZ, UR9 ;  /* 0x00000009ff057e24 */ /* 0x000fe2000f8e00ff */
[----:B------:R-:W-:Y:S01]  /*1260*/  SHF.R.S32.HI R6, RZ, 0x8, R6 ;  /* 0x00000008ff067819 */ /* 0x000fe20000011406 */
[----:B------:R-:W-:-:S03]  /*1270*/  IMAD.U32 R8, RZ, RZ, UR9 ;  /* 0x00000009ff087e24 */ /* 0x000fc6000f8e00ff */
[----:B------:R-:W-:Y:S01]  /*1280*/  LEA R5, R5, R0, 0x9 ;  /* 0x0000000005057211 */ /* 0x000fe200078e48ff */
[----:B------:R-:W-:Y:S01]  /*1290*/  IMAD R7, R8, 0x200, R21 ;  /* 0x0000020008077824 */ /* 0x000fe200078e0215 */
[----:B------:R-:W-:Y:S02]  /*12a0*/  VIMNMX R8, PT, PT, R6, -0x7f, !PT ;  /* 0xffffff8106087848 */ /* 0x000fe40007fe0100 */
[----:B------:R-:W-:Y:S02]  /*12b0*/  IADD3 R4, P1, PT, R5, UR10, RZ ;  /* 0x0000000a05047c10 */ /* 0x000fe4000ff3e0ff */
[C---:B------:R-:W-:Y:S01]  /*12c0*/  IADD3 R6, P2, PT, R7.reuse, UR10, RZ ;  /* 0x0000000a07067c10 */ /* 0x040fe2000ff5e0ff */
[----:B------:R-:W-:Y:S01]  /*12d0*/  @!P0 IMAD.MOV.U32 R15, RZ, RZ, -0x80000000 ;  /* 0x80000000ff0f8424 */ /* 0x000fe200078e00ff */
[----:B------:R-:W-:Y:S01]  /*12e0*/  VIMNMX R9, PT, PT, R8, 0x7f, PT ;  /* 0x0000007f08097848 */ /* 0x000fe20003fe0100 */
[----:B------:R-:W-:Y:S01]  /*12f0*/  IMAD.X R5, RZ, RZ, UR12, P1 ;  /* 0x0000000cff057e24 */ /* 0x000fe200088e06ff */
[----:B------:R-:W-:-:S02]  /*1300*/  LEA.HI.X.SX32 R7, R7, UR12, 0x1, P2 ;  /* 0x0000000c07077c11 */ /* 0x000fc400090f0eff */
[----:B------:R-:W-:Y:S01]  /*1310*/  SHF.R.U64 R8, R10, 0x10, R11 ;  /* 0x000000100a087819 */ /* 0x000fe2000000120b */
[----:B------:R-:W-:Y:S01]  /*1320*/  IMAD.MOV.U32 R11, RZ, RZ, RZ ;  /* 0x000000ffff0b7224 */ /* 0x000fe200078e00ff */
[----:B------:R0:W-:Y:S02]  /*1330*/  STG.E.U8 desc[UR16][R4.64], R9 ;  /* 0x0000000904007986 */ /* 0x0001e4000c101110 */
[----:B------:R-:W-:Y:S02]  /*1340*/  SHF.R.S32.HI R8, RZ, 0x8, R8 ;  /* 0x00000008ff087819 */ /* 0x000fe40000011408 */
[----:B------:R1:W-:Y:S02]  /*1350*/  STG.E.U8 desc[UR16][R6.64], R13 ;  /* 0x0000000d06007986 */ /* 0x0003e4000c101110 */
[----:B------:R-:W-:Y:S01]  /*1360*/  VIMNMX R8, PT, PT, R8, -0x7f, !PT ;  /* 0xffffff8108087848 */ /* 0x000fe20007fe0100 */
[----:B------:R-:W-:Y:S03]  /*1370*/  BAR.SYNC.DEFER_BLOCKING 0x0 ;  /* 0x0000000000007b1d */ /* 0x000fe60000010000 */
[----:B0-----:R-:W-:-:S03]  /*1380*/  VIMNMX R4, PT, PT, R8, 0x7f, PT ;  /* 0x0000007f08047848 */ /* 0x001fc60003fe0100 */
[----:B------:R1:W-:Y:S04]  /*1390*/  @!P0 STS [R20+0x20], R15 ;  /* 0x0000200f14008388 */ /* 0x0003e80000000800 */
[----:B------:R1:W-:Y:S01]  /*13a0*/  @!P0 STS [R20], RZ ;  /* 0x000000ff14008388 */ /* 0x0003e20000000800 */
[----:B------:R-:W-:Y:S06]  /*13b0*/  BAR.SYNC.DEFER_BLOCKING 0x0 ;  /* 0x0000000000007b1d */ /* 0x000fec0000010000 */
[----:B------:R-:W-:Y:S05]  /*13c0*/  BRA.U !UP0, `(.L_x_185) ;  /* 0x0000000508d07547 */ /* 0x000fea000b800000 */
[----:B------:R-:W-:Y:S01]  /*13d0*/  ISETP.NE.AND P1, PT, R3, RZ, PT ;  /* 0x000000ff0300720c */ /* 0x000fe20003f25270 */
[----:B------:R-:W-:-:S12]  /*13e0*/  IMAD.MOV.U32 R5, RZ, RZ, RZ ;  /* 0x000000ffff057224 */ /* 0x000fd800078e00ff */
.L_x_202:
[----:B-1----:R-:W-:-:S05]  /*13f0*/  IMAD R6, R5, 0x200, R0 ;  /* 0x0000020005067824 */ /* 0x002fca00078e0200 */
[----:B------:R-:W-:-:S05]  /*1400*/  IADD3 R8, P2, PT, R6, UR10, RZ ;  /* 0x0000000a06087c10 */ /* 0x000fca000ff5e0ff */
[----:B------:R-:W-:-:S06]  /*1410*/  IMAD.X R9, RZ, RZ, UR12, P2 ;  /* 0x0000000cff097e24 */ /* 0x000fcc00090e06ff */
[----:B0-2---:R0:W2:Y:S01]  /*1420*/  LDG.E.S8 R9, desc[UR16][R8.64] ;  /* 0x0000001008097981 */ /* 0x0050a2000c1e1300 */
[----:B------:R-:W-:Y:S01]  /*1430*/  BSSY.RECONVERGENT B0, `(.L_x_186) ;  /* 0x0000011000007945 */ /* 0x000fe20003800200 */
[----:B0-----:R-:W-:-:S05]  /*1440*/  VIADD R8, R6, 0x200 ;  /* 0x0000020006087836 */ /* 0x001fca0000000000 */
[----:B------:R-:W-:Y:S01]  /*1450*/  IADD3 R8, P2, PT, R8, UR10, RZ ;  /* 0x0000000a08087c10 */ /* 0x000fe2000ff5e0ff */
[----:B--2---:R-:W-:-:S04]  /*1460*/  IMAD R7, R4, R9, RZ ;  /* 0x0000000904077224 */ /* 0x004fc800078e02ff */
[----:B------:R-:W-:Y:S01]  /*1470*/  IMAD.X R9, RZ, RZ, UR12, P2 ;  /* 0x0000000cff097e24 */ /* 0x000fe200090e06ff */
[----:B------:R-:W0:Y:S02]  /*1480*/  SHFL.DOWN PT, R10, R7, 0x10, 0x1f ;  /* 0x0a001f00070a7f89 */ /* 0x000e2400000e0000 */
[----:B0-----:R-:W-:-:S05]  /*1490*/  IMAD.IADD R10, R7, 0x1, R10 ;  /* 0x00000001070a7824 */ /* 0x001fca00078e020a */
[----:B------:R-:W0:Y:S02]  /*14a0*/  SHFL.DOWN PT, R11, R10, 0x8, 0x1f ;  /* 0x09001f000a0b7f89 */ /* 0x000e2400000e0000 */
[----:B0-----:R-:W-:-:S05]  /*14b0*/  IMAD.IADD R11, R10, 0x1, R11 ;  /* 0x000000010a0b7824 */ /* 0x001fca00078e020b */
[----:B------:R-:W0:Y:S02]  /*14c0*/  SHFL.DOWN PT, R12, R11, 0x4, 0x1f ;  /* 0x08801f000b0c7f89 */ /* 0x000e2400000e0000 */
[----:B0-----:R-:W-:-:S05]  /*14d0*/  IADD3 R12, PT, PT, R11, R12, RZ ;  /* 0x0000000c0b0c7210 */ /* 0x001fca0007ffe0ff */
[----:B------:R-:W0:Y:S02]  /*14e0*/  SHFL.DOWN PT, R13, R12, 0x2, 0x1f ;  /* 0x08401f000c0d7f89 */ /* 0x000e2400000e0000 */
[----:B0-----:R-:W-:-:S05]  /*14f0*/  IMAD.IADD R13, R12, 0x1, R13 ;  /* 0x000000010c0d7824 */ /* 0x001fca00078e020d */
[----:B------:R-:W0:Y:S02]  /*1500*/  SHFL.DOWN PT, R14, R13, 0x1, 0x1f ;  /* 0x08201f000d0e7f89 */ /* 0x000e2400000e0000 */
[----:B0-----:R-:W-:Y:S01]  /*1510*/  IMAD.IADD R7, R13, 0x1, R14 ;  /* 0x000000010d077824 */ /* 0x001fe200078e020e */
[----:B------:R-:W-:Y:S06]  /*1520*/  @P1 BRA `(.L_x_187) ;  /* 0x0000000000041947 */ /* 0x000fec0003800000 */
[----:B------:R0:W-:Y:S02]  /*1530*/  ATOMS.ADD RZ, [R2+UR7+0x400], R7 ;  /* 0x0004000702ff798c */ /* 0x0001e40008000007 */
.L_x_187:
[----:B------:R-:W-:Y:S05]  /*1540*/  BSYNC.RECONVERGENT B0 ;  /* 0x0000000000007941 */ /* 0x000fea0003800200 */
.L_x_186:
[----:B------:R-:W-:Y:S06]  /*1550*/  BAR.SYNC.DEFER_BLOCKING 0x0 ;  /* 0x0000000000007b1d */ /* 0x000fec0000010000 */
[----:B------:R-:W-:Y:S04]  /*1560*/  BSSY.RECONVERGENT B0, `(.L_x_188) ;  /* 0x0000005000007945 */ /* 0x000fe80003800200 */
[----:B------:R-:W-:Y:S05]  /*1570*/  @P0 BRA `(.L_x_189) ;  /* 0x00000000000c0947 */ /* 0x000fea0003800000 */
[----:B0-----:R-:W0:Y:S04]  /*1580*/  LDS R7, [R20] ;  /* 0x0000000014077984 */ /* 0x001e280000000800 */
[----:B0-----:R1:W-:Y:S04]  /*1590*/  ATOMS.MAX.S32 RZ, [R20+0x20], R7 ;  /* 0x0000200714ff738c */ /* 0x0013e80001000200 */
[----:B------:R1:W-:Y:S02]  /*15a0*/  STS [R20], RZ ;  /* 0x000000ff14007388 */ /* 0x0003e40000000800 */
.L_x_189:
[----:B------:R-:W-:Y:S05]  /*15b0*/  BSYNC.RECONVERGENT B0 ;  /* 0x0000000000007941 */ /* 0x000fea0003800200 */
.L_x_188:
[----:B------:R-:W-:Y:S06]  /*15c0*/  BAR.SYNC.DEFER_BLOCKING 0x0 ;  /* 0x0000000000007b1d */ /* 0x000fec0000010000 */
[----:B------:R2:W0:Y:S01]  /*15d0*/  LDG.E.S8 R9, desc[UR16][R8.64] ;  /* 0x0000001008097981 */ /* 0x000422000c1e1300 */
[----:B------:R-:W-:Y:S01]  /*15e0*/  ISETP.NE.AND P1, PT, R3, RZ, PT ;  /* 0x000000ff0300720c */ /* 0x000fe20003f25270 */
[----:B------:R-:W-:Y:S01]  /*15f0*/  BSSY.RECONVERGENT B0, `(.L_x_190) ;  /* 0x0000012000007945 */ /* 0x000fe20003800200 */
[----:B------:R-:W-:Y:S01]  /*1600*/  ISETP.GT.U32.AND P0, PT, R0, 0x7, PT ;  /* 0x000000070000780c */ /* 0x000fe20003f04070 */
[----:B--2---:R-:W-:-:S05]  /*1610*/  VIADD R8, R6, 0x400 ;  /* 0x0000040006087836 */ /* 0x004fca0000000000 */
[----:B------:R-:W-:Y:S01]  /*1620*/  IADD3 R8, P2, PT, R8, UR10, RZ ;  /* 0x0000000a08087c10 */ /* 0x000fe2000ff5e0ff */
[----:B01----:R-:W-:-:S03]  /*1630*/  IMAD R7, R4, R9, RZ ;  /* 0x0000000904077224 */ /* 0x003fc600078e02ff */
[----:B------:R-:W-:Y:S02]  /*1640*/  IADD3.X R9, PT, PT, RZ, UR12, RZ, P2, !PT ;  /* 0x0000000cff097c10 */ /* 0x000fe400097fe4ff */
[----:B------:R-:W0:Y:S02]  /*1650*/  SHFL.DOWN PT, R10, R7, 0x10, 0x1f ;  /* 0x0a001f00070a7f89 */ /* 0x000e2400000e0000 */
[----:B0-----:R-:W-:-:S05]  /*1660*/  IMAD.IADD R10, R7, 0x1, R10 ;  /* 0x00000001070a7824 */ /* 0x001fca00078e020a */
[----:B------:R-:W0:Y:S02]  /*1670*/  SHFL.DOWN PT, R11, R10, 0x8, 0x1f ;  /* 0x09001f000a0b7f89 */ /* 0x000e2400000e0000 */
[----:B0-----:R-:W-:-:S05]  /*1680*/  IMAD.IADD R11, R10, 0x1, R11 ;  /* 0x000000010a0b7824 */ /* 0x001fca00078e020b */
[----:B------:R-:W0:Y:S02]  /*1690*/  SHFL.DOWN PT, R12, R11, 0x4, 0x1f ;  /* 0x08801f000b0c7f89 */ /* 0x000e2400000e0000 */
[----:B0-----:R-:W-:-:S05]  /*16a0*/  IMAD.IADD R12, R11, 0x1, R12 ;  /* 0x000000010b0c7824 */ /* 0x001fca00078e020c */
[----:B------:R-:W0:Y:S02]  /*16b0*/  SHFL.DOWN PT, R13, R12, 0x2, 0x1f ;  /* 0x08401f000c0d7f89 */ /* 0x000e2400000e0000 */
[----:B0-----:R-:W-:-:S05]  /*16c0*/  IMAD.IADD R13, R12, 0x1, R13 ;  /* 0x000000010c0d7824 */ /* 0x001fca00078e020d */
[----:B------:R-:W0:Y:S02]  /*16d0*/  SHFL.DOWN PT, R14, R13, 0x1, 0x1f ;  /* 0x08201f000d0e7f89 */ /* 0x000e2400000e0000 */
[----:B0-----:R-:W-:Y:S01]  /*16e0*/  IMAD.IADD R7, R13, 0x1, R14 ;  /* 0x000000010d077824 */ /* 0x001fe200078e020e */
[----:B------:R-:W-:Y:S06]  /*16f0*/  @P1 BRA `(.L_x_191) ;  /* 0x0000000000041947 */ /* 0x000fec0003800000 */
[----:B------:R0:W-:Y:S02]  /*1700*/  ATOMS.ADD RZ, [R2+UR7+0x400], R7 ;  /* 0x0004000702ff798c */ /* 0x0001e40008000007 */
.L_x_191:
[----:B------:R-:W-:Y:S05]  /*1710*/  BSYNC.RECONVERGENT B0 ;  /* 0x0000000000007941 */ /* 0x000fea0003800200 */
.L_x_190:
[----:B------:R-:W-:Y:S06]  /*1720*/  BAR.SYNC.DEFER_BLOCKING 0x0 ;  /* 0x0000000000007b1d */ /* 0x000fec0000010000 */
[----:B------:R-:W-:Y:S04]  /*1730*/  BSSY.RECONVERGENT B0, `(.L_x_192) ;  /* 0x0000005000007945 */ /* 0x000fe80003800200 */
[----:B------:R-:W-:Y:S05]  /*1740*/  @P0 BRA `(.L_x_193) ;  /* 0x00000000000c0947 */ /* 0x000fea0003800000 */
[----:B0-----:R-:W0:Y:S04]  /*1750*/  LDS R7, [R20] ;  /* 0x0000000014077984 */ /* 0x001e280000000800 */
[----:B0-----:R1:W-:Y:S04]  /*1760*/  ATOMS.MAX.S32 RZ, [R20+0x20], R7 ;  /* 0x0000200714ff738c */ /* 0x0013e80001000200 */
[----:B------:R1:W-:Y:S02]  /*1770*/  STS [R20], RZ ;  /* 0x000000ff14007388 */ /* 0x0003e40000000800 */
.L_x_193:
[----:B------:R-:W-:Y:S05]  /*1780*/  BSYNC.RECONVERGENT B0 ;  /* 0x0000000000007941 */ /* 0x000fea0003800200 */
.L_x_192:
[----:B------:R-:W-:Y:S06]  /*1790*/  BAR.SYNC.DEFER_BLOCKING 0x0 ;  /* 0x0000000000007b1d */ /* 0x000fec0000010000 */
[----:B------:R-:W2:Y:S01]  /*17a0*/  LDG.E.S8 R9, desc[UR16][R8.64] ;  /* 0x0000001008097981 */ /* 0x000ea2000c1e1300 */
[----:B------:R-:W-:Y:S01]  /*17b0*/  VIADD R6, R6, 0x600 ;  /* 0x0000060006067836 */ /* 0x000fe20000000000 */
[----:B------:R-:W-:Y:S04]  /*17c0*/  BSSY.RECONVERGENT B0, `(.L_x_194) ;  /* 0x0000010000007945 */ /* 0x000fe80003800200 */
[----:B------:R-:W-:Y:S01]  /*17d0*/  IADD3 R6, P2, PT, R6, UR10, RZ ;  /* 0x0000000a06067c10 */ /* 0x000fe2000ff5e0ff */
[----:B--2---:R-:W-:-:S05]  /*17e0*/  IMAD R10, R4, R9, RZ ;  /* 0x00000009040a7224 */ /* 0x004fca00078e02ff */
[----:B01----:R-:W0:Y:S02]  /*17f0*/  SHFL.DOWN PT, R7, R10, 0x10, 0x1f ;  /* 0x0a001f000a077f89 */ /* 0x003e2400000e0000 */
[----:B0-----:R-:W-:-:S05]  /*1800*/  IMAD.IADD R11, R10, 0x1, R7 ;  /* 0x000000010a0b7824 */ /* 0x001fca00078e0207 */
[----:B------:R-:W0:Y:S02]  /*1810*/  SHFL.DOWN PT, R12, R11, 0x8, 0x1f ;  /* 0x09001f000b0c7f89 */ /* 0x000e2400000e0000 */
[----:B0-----:R-:W-:-:S05]  /*1820*/  IMAD.IADD R12, R11, 0x1, R12 ;  /* 0x000000010b0c7824 */ /* 0x001fca00078e020c */
[----:B------:R-:W0:Y:S02]  /*1830*/  SHFL.DOWN PT, R7, R12, 0x4, 0x1f ;  /* 0x08801f000c077f89 */ /* 0x000e2400000e0000 */
[----:B0-----:R-:W-:Y:S02]  /*1840*/  IMAD.IADD R13, R12, 0x1, R7 ;  /* 0x000000010c0d7824 */ /* 0x001fe400078e0207 */
[----:B------:R-:W-:-:S03]  /*1850*/  IMAD.X R7, RZ, RZ, UR12, P2 ;  /* 0x0000000cff077e24 */ /* 0x000fc600090e06ff */
[----:B------:R-:W0:Y:S02]  /*1860*/  SHFL.DOWN PT, R14, R13, 0x2, 0x1f ;  /* 0x08401f000d0e7f89 */ /* 0x000e2400000e0000 */
[----:B0-----:R-:W-:-:S05]  /*1870*/  IMAD.IADD R14, R13, 0x1, R14 ;  /* 0x000000010d0e7824 */ /* 0x001fca00078e020e */
[----:B------:R-:W0:Y:S02]  /*1880*/  SHFL.DOWN PT, R15, R14, 0x1, 0x1f ;  /* 0x08201f000e0f7f89 */ /* 0x000e2400000e0000 */
[----:B0-----:R-:W-:Y:S01]  /*1890*/  IMAD.IADD R15, R14, 0x1, R15 ;  /* 0x000000010e0f7824 */ /* 0x001fe200078e020f */
[----:B------:R-:W-:Y:S06]  /*18a0*/  @P1 BRA `(.L_x_195) ;  /* 0x0000000000041947 */ /* 0x000fec0003800000 */
[----:B------:R0:W-:Y:S02]  /*18b0*/  ATOMS.ADD RZ, [R2+UR7+0x400], R15 ;  /* 0x0004000f02ff798c */ /* 0x0001e40008000007 */
.L_x_195:
[----:B------:R-:W-:Y:S05]  /*18c0*/  BSYNC.RECONVERGENT B0 ;  /* 0x0000000000007941 */ /* 0x000fea0003800200 */
.L_x_194:
[----:B------:R-:W-:Y:S06]  /*18d0*/  BAR.SYNC.DEFER_BLOCKING 0x0 ;  /* 0x0000000000007b1d */ /* 0x000fec0000010000 */
[----:B------:R-:W-:Y:S04]  /*18e0*/  BSSY.RECONVERGENT B0, `(.L_x_196) ;  /* 0x0000005000007945 */ /* 0x000fe80003800200 */
[----:B------:R-:W-:Y:S05]  /*18f0*/  @P0 BRA `(.L_x_197) ;  /* 0x00000000000c0947 */ /* 0x000fea0003800000 */
[----:B------:R-:W1:Y:S04]  /*1900*/  LDS R9, [R20] ;  /* 0x0000000014097984 */ /* 0x000e680000000800 */
[----:B-1----:R1:W-:Y:S04]  /*1910*/  ATOMS.MAX.S32 RZ, [R20+0x20], R9 ;  /* 0x0000200914ff738c */ /* 0x0023e80001000200 */
[----:B------:R1:W-:Y:S02]  /*1920*/  STS [R20], RZ ;  /* 0x000000ff14007388 */ /* 0x0003e40000000800 */
.L_x_197:
[----:B------:R-:W-:Y:S05]  /*1930*/  BSYNC.RECONVERGENT B0 ;  /* 0x0000000000007941 */ /* 0x000fea0003800200 */
.L_x_196:
[----:B------:R-:W-:Y:S06]  /*1940*/  BAR.SYNC.DEFER_BLOCKING 0x0 ;  /* 0x0000000000007b1d */ /* 0x000fec0000010000 */
[----:B------:R-:W2:Y:S01]  /*1950*/  LDG.E.S8 R7, desc[UR16][R6.64] ;  /* 0x0000001006077981 */ /* 0x000ea2000c1e1300 */
[----:B------:R-:W-:Y:S01]  /*1960*/  BSSY.RECONVERGENT B0, `(.L_x_198) ;  /* 0x000000e000007945 */ /* 0x000fe20003800200 */
[----:B--2---:R-:W-:-:S05]  /*1970*/  IMAD R8, R4, R7, RZ ;  /* 0x0000000704087224 */ /* 0x004fca00078e02ff */
[----:B-1----:R-:W1:Y:S02]  /*1980*/  SHFL.DOWN PT, R9, R8, 0x10, 0x1f ;  /* 0x0a001f0008097f89 */ /* 0x002e6400000e0000 */
[----:B-1----:R-:W-:-:S05]  /*1990*/  IMAD.IADD R9, R8, 0x1, R9 ;  /* 0x0000000108097824 */ /* 0x002fca00078e0209 */
[----:B------:R-:W1:Y:S02]  /*19a0*/  SHFL.DOWN PT, R10, R9, 0x8, 0x1f ;  /* 0x09001f00090a7f89 */ /* 0x000e6400000e0000 */
[----:B-1----:R-:W-:-:S05]  /*19b0*/  IADD3 R10, PT, PT, R9, R10, RZ ;  /* 0x0000000a090a7210 */ /* 0x002fca0007ffe0ff */
[----:B------:R-:W1:Y:S02]  /*19c0*/  SHFL.DOWN PT, R11, R10, 0x4, 0x1f ;  /* 0x08801f000a0b7f89 */ /* 0x000e6400000e0000 */
[----:B-1----:R-:W-:-:S05]  /*19d0*/  IMAD.IADD R11, R10, 0x1, R11 ;  /* 0x000000010a0b7824 */ /* 0x002fca00078e020b */
[----:B------:R-:W1:Y:S02]  /*19e0*/  SHFL.DOWN PT, R12, R11, 0x2, 0x1f ;  /* 0x08401f000b0c7f89 */ /* 0x000e6400000e0000 */
[----:B-1----:R-:W-:-:S05]  /*19f0*/  IMAD.IADD R12, R11, 0x1, R12 ;  /* 0x000000010b0c7824 */ /* 0x002fca00078e020c */
[----:B------:R-:W1:Y:S02]  /*1a00*/  SHFL.DOWN PT, R13, R12, 0x1, 0x1f ;  /* 0x08201f000c0d7f89 */ /* 0x000e6400000e0000 */
[----:B-1----:R-:W-:Y:S01]  /*1a10*/  IMAD.IADD R13, R12, 0x1, R13 ;  /* 0x000000010c0d7824 */ /* 0x002fe200078e020d */
[----:B------:R-:W-:Y:S06]  /*1a20*/  @P1 BRA `(.L_x_199) ;  /* 0x0000000000041947 */ /* 0x000fec0003800000 */
[----:B------:R1:W-:Y:S02]  /*1a30*/  ATOMS.ADD RZ, [R2+UR7+0x400], R13 ;  /* 0x0004000d02ff798c */ /* 0x0003e40008000007 */
.L_x_199:
[----:B------:R-:W-:Y:S05]  /*1a40*/  BSYNC.RECONVERGENT B0 ;  /* 0x0000000000007941 */ /* 0x000fea0003800200 */
.L_x_198:
[----:B------:R-:W-:Y:S01]  /*1a50*/  VIADD R5, R5, 0x4 ;  /* 0x0000000405057836 */ /* 0x000fe20000000000 */
[----:B------:R-:W-:Y:S04]  /*1a60*/  BAR.SYNC.DEFER_BLOCKING 0x0 ;  /* 0x0000000000007b1d */ /* 0x000fe80000010000 */
[----:B------:R-:W-:Y:S02]  /*1a70*/  ISETP.NE.AND P2, PT, R5, UR19, PT ;  /* 0x0000001305007c0c */ /* 0x000fe4000bf45270 */
[----:B------:R-:W-:Y:S04]  /*1a80*/  BSSY.RECONVERGENT B0, `(.L_x_200) ;  /* 0x0000005000007945 */ /* 0x000fe80003800200 */
[----:B------:R-:W-:Y:S07]  /*1a90*/  @P0 BRA `(.L_x_201) ;  /* 0x00000000000c0947 */ /* 0x000fee0003800000 */
[----:B------:R-:W2:Y:S04]  /*1aa0*/  LDS R7, [R20] ;  /* 0x0000000014077984 */ /* 0x000ea80000000800 */
[----:B--2---:R2:W-:Y:S04]  /*1ab0*/  ATOMS.MAX.S32 RZ, [R20+0x20], R7 ;  /* 0x0000200714ff738c */ /* 0x0045e80001000200 */
[----:B------:R2:W-:Y:S02]  /*1ac0*/  STS [R20], RZ ;  /* 0x000000ff14007388 */ /* 0x0005e40000000800 */
.L_x_201:
[----:B------:R-:W-:Y:S05]  /*1ad0*/  BSYNC.RECONVERGENT B0 ;  /* 0x0000000000007941 */ /* 0x000fea0003800200 */
.L_x_200:
[----:B------:R-:W-:Y:S06]  /*1ae0*/  BAR.SYNC.DEFER_BLOCKING 0x0 ;  /* 0x0000000000007b1d */ /* 0x000fec0000010000 */
[----:B------:R-:W-:Y:S05]  /*1af0*/  @P2 BRA `(.L_x_202) ;  /* 0xfffffff8003c2947 */ /* 0x000fea000383ffff */
[----:B------:R-:W-:-:S07]  /*1b00*/  IMAD.U32 R11, RZ, RZ, UR19 ;  /* 0x00000013ff0b7e24 */ /* 0x000fce000f8e00ff */
.L_x_185:
[----:B------:R-:W-:-:S09]  /*1b10*/  UISETP.NE.AND UP0, UPT, UR18, URZ, UPT ;  /* 0x000000ff1200728c */ /* 0x000fd2000bf05270 */
[----:B------:R-:W-:Y:S05]  /*1b20*/  BRA.U !UP0, `(.L_x_203) ;  /* 0x0000000508587547 */ /* 0x000fea000b800000 */
[----:B------:R-:W-:-:S05]  /*1b30*/  IMAD R5, R11, 0x200, R0 ;  /* 0x000002000b057824 */ /* 0x000fca00078e0200 */
[----:B-1----:R-:W-:-:S05]  /*1b40*/  IADD3 R6, P1, PT, R5, UR10, RZ ;  /* 0x0000000a05067c10 */ /* 0x002fca000ff3e0ff */
[----:B--2---:R-:W-:-:S06]  /*1b50*/  IMAD.X R7, RZ, RZ, UR12, P1 ;  /* 0x0000000cff077e24 */ /* 0x004fcc00088e06ff */
[----:B------:R-:W2:Y:S01]  /*1b60*/  LDG.E.S8 R7, desc[UR16][R6.64] ;  /* 0x0000001006077981 */ /* 0x000ea2000c1e1300 */
[----:B------:R-:W-:Y:S01]  /*1b70*/  ISETP.NE.AND P2, PT, R3, RZ, PT ;  /* 0x000000ff0300720c */ /* 0x000fe20003f45270 */
[----:B------:R-:W-:Y:S01]  /*1b80*/  BSSY.RECONVERGENT B0, `(.L_x_204) ;  /* 0x000000e000007945 */ /* 0x000fe20003800200 */
[----:B--2---:R-:W-:-:S05]  /*1b90*/  IMAD R8, R4, R7, RZ ;  /* 0x0000000704087224 */ /* 0x004fca00078e02ff */
[----:B------:R-:W1:Y:S02]  /*1ba0*/  SHFL.DOWN PT, R9, R8, 0x10, 0x1f ;  /* 0x0a001f0008097f89 */ /* 0x000e6400000e0000 */
[----:B-1----:R-:W-:-:S05]  /*1bb0*/  IMAD.IADD R9, R8, 0x1, R9 ;  /* 0x0000000108097824 */ /* 0x002fca00078e0209 */
[----:B------:R-:W1:Y:S02]  /*1bc0*/  SHFL.DOWN PT, R10, R9, 0x8, 0x1f ;  /* 0x09001f00090a7f89 */ /* 0x000e6400000e0000 */
[----:B-1----:R-:W-:-:S05]  /*1bd0*/  IMAD.IADD R10, R9, 0x1, R10 ;  /* 0x00000001090a7824 */ /* 0x002fca00078e020a */
[----:B------:R-:W1:Y:S02]  /*1be0*/  SHFL.DOWN PT, R11, R10, 0x4, 0x1f ;  /* 0x08801f000a0b7f89 */ /* 0x000e6400000e0000 */
[----:B-1----:R-:W-:-:S05]  /*1bf0*/  IADD3 R11, PT, PT, R10, R11, RZ ;  /* 0x0000000b0a0b7210 */ /* 0x002fca0007ffe0ff */
[----:B------:R-:W1:Y:S02]  /*1c00*/  SHFL.DOWN PT, R12, R11, 0x2, 0x1f ;  /* 0x08401f000b0c7f89 */ /* 0x000e6400000e0000 */
[----:B-1----:R-:W-:-:S05]  /*1c10*/  IMAD.IADD R12, R11, 0x1, R12 ;  /* 0x000000010b0c7824 */ /* 0x002fca00078e020c */
[----:B------:R-:W1:Y:S02]  /*1c20*/  SHFL.DOWN PT, R13, R12, 0x1, 0x1f ;  /* 0x08201f000c0d7f89 */ /* 0x000e6400000e0000 */
[----:B-1----:R-:W-:Y:S01]  /*1c30*/  IMAD.IADD R13, R12, 0x1, R13 ;  /* 0x000000010c0d7824 */ /* 0x002fe200078e020d */
[----:B------:R-:W-:Y:S06]  /*1c40*/  @P2 BRA `(.L_x_205) ;  /* 0x0000000000042947 */ /* 0x000fec0003800000 */
[----:B------:R1:W-:Y:S02]  /*1c50*/  ATOMS.ADD RZ, [R2+UR7+0x400], R13 ;  /* 0x0004000d02ff798c */ /* 0x0003e40008000007 */
.L_x_205:
[----:B------:R-:W-:Y:S05]  /*1c60*/  BSYNC.RECONVERGENT B0 ;  /* 0x0000000000007941 */ /* 0x000fea0003800200 */
.L_x_204:
[----:B------:R-:W-:Y:S06]  /*1c70*/  BAR.SYNC.DEFER_BLOCKING 0x0 ;  /* 0x0000000000007b1d */ /* 0x000fec0000010000 */
[----:B------:R-:W-:Y:S04]  /*1c80*/  BSSY.RECONVERGENT B0, `(.L_x_206) ;  /* 0x0000005000007945 */ /* 0x000fe80003800200 */
[----:B------:R-:W-:Y:S05]  /*1c90*/  @P0 BRA `(.L_x_207) ;  /* 0x00000000000c0947 */ /* 0x000fea0003800000 */
[----:B------:R-:W2:Y:S04]  /*1ca0*/  LDS R7, [R20] ;  /* 0x0000000014077984 */ /* 0x000ea80000000800 */
[----:B--2---:R2:W-:Y:S04]  /*1cb0*/  ATOMS.MAX.S32 RZ, [R20+0x20], R7 ;  /* 0x0000200714ff738c */ /* 0x0045e80001000200 */
[----:B------:R2:W-:Y:S02]  /*1cc0*/  STS [R20], RZ ;  /* 0x000000ff14007388 */ /* 0x0005e40000000800 */
.L_x_207:
[----:B------:R-:W-:Y:S05]  /*1cd0*/  BSYNC.RECONVERGENT B0 ;  /* 0x0000000000007941 */ /* 0x000fea0003800200 */
.L_x_206:
[----:B------:R-:W-:Y:S01]  /*1ce0*/  BAR.SYNC.DEFER_BLOCKING 0x0 ;  /* 0x0000000000007b1d */ /* 0x000fe20000010000 */
[----:B------:R-:W-:-:S09]  /*1cf0*/  UISETP.NE.AND UP0, UPT, UR18, 0x1, UPT ;  /* 0x000000011200788c */ /* 0x000fd2000bf05270 */
[----:B------:R-:W-:Y:S05]  /*1d00*/  BRA.U !UP0, `(.L_x_203) ;  /* 0x0000000108e07547 */ /* 0x000fea000b800000 */
[----:B------:R-:W-:-:S05]  /*1d10*/  VIADD R6, R5, 0x200 ;  /* 0x0000020005067836 */ /* 0x000fca0000000000 */
[----:B------:R-:W-:-:S05]  /*1d20*/  IADD3 R6, P1, PT, R6, UR10, RZ ;  /* 0x0000000a06067c10 */ /* 0x000fca000ff3e0ff */
[----:B--2---:R-:W-:-:S06]  /*1d30*/  IMAD.X R7, RZ, RZ, UR12, P1 ;  /* 0x0000000cff077e24 */ /* 0x004fcc00088e06ff */
[----:B------:R-:W2:Y:S01]  /*1d40*/  LDG.E.S8 R7, desc[UR16][R6.64] ;  /* 0x0000001006077981 */ /* 0x000ea2000c1e1300 */
[----:B------:R-:W-:Y:S01]  /*1d50*/  BSSY.RECONVERGENT B0, `(.L_x_208) ;  /* 0x000000e000007945 */ /* 0x000fe20003800200 */
[----:B--2---:R-:W-:-:S05]  /*1d60*/  IMAD R8, R4, R7, RZ ;  /* 0x0000000704087224 */ /* 0x004fca00078e02ff */
[----:B------:R-:W2:Y:S02]  /*1d70*/  SHFL.DOWN PT, R9, R8, 0x10, 0x1f ;  /* 0x0a001f0008097f89 */ /* 0x000ea400000e0000 */
[----:B--2---:R-:W-:-:S05]  /*1d80*/  IMAD.IADD R9, R8, 0x1, R9 ;  /* 0x0000000108097824 */ /* 0x004fca00078e0209 */
[----:B------:R-:W2:Y:S02]  /*1d90*/  SHFL.DOWN PT, R10, R9, 0x8, 0x1f ;  /* 0x09001f00090a7f89 */ /* 0x000ea400000e0000 */
[----:B--2---:R-:W-:-:S05]  /*1da0*/  IMAD.IADD R10, R9, 0x1, R10 ;  /* 0x00000001090a7824 */ /* 0x004fca00078e020a */
[----:B------:R-:W2:Y:S02]  /*1db0*/  SHFL.DOWN PT, R11, R10, 0x4, 0x1f ;  /* 0x08801f000a0b7f89 */ /* 0x000ea400000e0000 */
[----:B--2---:R-:W-:-:S05]  /*1dc0*/  IMAD.IADD R11, R10, 0x1, R11 ;  /* 0x000000010a0b7824 */ /* 0x004fca00078e020b */
[----:B------:R-:W2:Y:S02]  /*1dd0*/  SHFL.DOWN PT, R12, R11, 0x2, 0x1f ;  /* 0x08401f000b0c7f89 */ /* 0x000ea400000e0000 */
[----:B--2---:R-:W-:-:S05]  /*1de0*/  IMAD.IADD R12, R11, 0x1, R12 ;  /* 0x000000010b0c7824 */ /* 0x004fca00078e020c */
[----:B-1----:R-:W1:Y:S02]  /*1df0*/  SHFL.DOWN PT, R13, R12, 0x1, 0x1f ;  /* 0x08201f000c0d7f89 */ /* 0x002e6400000e0000 */
[----:B-1----:R-:W-:Y:S01]  /*1e00*/  IMAD.IADD R13, R12, 0x1, R13 ;  /* 0x000000010c0d7824 */ /* 0x002fe200078e020d */
[----:B------:R-:W-:Y:S06]  /*1e10*/  @P2 BRA `(.L_x_209) ;  /* 0x0000000000042947 */ /* 0x000fec0003800000 */
[----:B------:R1:W-:Y:S02]  /*1e20*/  ATOMS.ADD RZ, [R2+UR7+0x400], R13 ;  /* 0x0004000d02ff798c */ /* 0x0003e40008000007 */
.L_x_209:
[----:B------:R-:W-:Y:S05]  /*1e30*/  BSYNC.RECONVERGENT B0 ;  /* 0x0000000000007941 */ /* 0x000fea0003800200 */
.L_x_208:
[----:B------:R-:W-:Y:S06]  /*1e40*/  BAR.SYNC.DEFER_BLOCKING 0x0 ;  /* 0x0000000000007b1d */ /* 0x000fec0000010000 */
[----:B------:R-:W-:Y:S04]  /*1e50*/  BSSY.RECONVERGENT B0, `(.L_x_210) ;  /* 0x0000005000007945 */ /* 0x000fe80003800200 */
[----:B------:R-:W-:Y:S05]  /*1e60*/  @P0 BRA `(.L_x_211) ;  /* 0x00000000000c0947 */ /* 0x000fea0003800000 */
[----:B------:R-:W2:Y:S04]  /*1e70*/  LDS R7, [R20] ;  /* 0x0000000014077984 */ /* 0x000ea80000000800 */
[----:B--2---:R2:W-:Y:S04]  /*1e80*/  ATOMS.MAX.S32 RZ, [R20+0x20], R7 ;  /* 0x0000200714ff738c */ /* 0x0045e80001000200 */
[----:B------:R2:W-:Y:S02]  /*1e90*/  STS [R20], RZ ;  /* 0x000000ff14007388 */ /* 0x0005e40000000800 */
.L_x_211:
[----:B------:R-:W-:Y:S05]  /*1ea0*/  BSYNC.RECONVERGENT B0 ;  /* 0x0000000000007941 */ /* 0x000fea0003800200 */
.L_x_210:
[----:B------:R-:W-:Y:S01]  /*1eb0*/  BAR.SYNC.DEFER_BLOCKING 0x0 ;  /* 0x0000000000007b1d */ /* 0x000fe20000010000 */
[----:B------:R-:W-:-:S09]  /*1ec0*/  UISETP.NE.AND UP0, UPT, UR18, 0x2, UPT ;  /* 0x000000021200788c */ /* 0x000fd2000bf05270 */
[----:B------:R-:W-:Y:S05]  /*1ed0*/  BRA.U !UP0, `(.L_x_203) ;  /* 0x00000001086c7547 */ /* 0x000fea000b800000 */
[----:B------:R-:W-:-:S04]  /*1ee0*/  IADD3 R5, PT, PT, R5, 0x400, RZ ;  /* 0x0000040005057810 */ /* 0x000fc80007ffe0ff */
        /* <DEDUP_REMOVED lines=13> */
[----:B------:R-:W2:Y:S02]  /*1fc0*/  SHFL.DOWN PT, R12, R11, 0x1, 0x1f ;  /* 0x08201f000b0c7f89 */ /* 0x000ea400000e0000 */
[----:B--2---:R-:W-:Y:S01]  /*1fd0*/  IMAD.IADD R7, R11, 0x1, R12 ;  /* 0x000000010b077824 */ /* 0x004fe200078e020c */
[----:B------:R-:W-:Y:S06]  /*1fe0*/  @P2 BRA `(.L_x_213) ;  /* 0x0000000000042947 */ /* 0x000fec0003800000 */
[----:B------:R2:W-:Y:S02]  /*1ff0*/  ATOMS.ADD RZ, [R2+UR7+0x400], R7 ;  /* 0x0004000702ff798c */ /* 0x0005e40008000007 */
.L_x_213:
[----:B------:R-:W-:Y:S05]  /*2000*/  BSYNC.RECONVERGENT B0 ;  /* 0x0000000000007941 */ /* 0x000fea0003800200 */
.L_x_212:
[----:B------:R-:W-:Y:S06]  /*2010*/  BAR.SYNC.DEFER_BLOCKING 0x0 ;  /* 0x0000000000007b1d */ /* 0x000fec0000010000 */
[----:B------:R-:W-:Y:S04]  /*2020*/  BSSY.RECONVERGENT B0, `(.L_x_214) ;  /* 0x0000005000007945 */ /* 0x000fe80003800200 */
[----:B------:R-:W-:Y:S05]  /*2030*/  @P0 BRA `(.L_x_215) ;  /* 0x00000000000c0947 */ /* 0x000fea0003800000 */
[----:B------:R-:W3:Y:S04]  /*2040*/  LDS R5, [R20] ;  /* 0x0000000014057984 */ /* 0x000ee80000000800 */
[----:B---3--:R3:W-:Y:S04]  /*2050*/  ATOMS.MAX.S32 RZ, [R20+0x20], R5 ;  /* 0x0000200514ff738c */ /* 0x0087e80001000200 */
[----:B------:R3:W-:Y:S02]  /*2060*/  STS [R20], RZ ;  /* 0x000000ff14007388 */ /* 0x0007e40000000800 */
.L_x_215:
[----:B------:R-:W-:Y:S05]  /*2070*/  BSYNC.RECONVERGENT B0 ;  /* 0x0000000000007941 */ /* 0x000fea0003800200 */
.L_x_214:
[----:B------:R-:W-:Y:S06]  /*2080*/  BAR.SYNC.DEFER_BLOCKING 0x0 ;  /* 0x0000000000007b1d */ /* 0x000fec0000010000 */
.L_x_203:
[----:B---3--:R3:W4:Y:S01]  /*2090*/  LDS R5, [R2+UR7+0x420] ;  /* 0x0004200702057984 */ /* 0x0087220008000800 */
[----:B------:R-:W-:Y:S01]  /*20a0*/  UISETP.GE.U32.AND UP0, UPT, UR9, 0x3, UPT ;  /* 0x000000030900788c */ /* 0x000fe2000bf06070 */
[----:B-12---:R-:W-:Y:S02]  /*20b0*/  CS2R R6, SRZ ;  /* 0x0000000000067805 */ /* 0x006fe4000001ff00 */
[----:B------:R-:W-:Y:S01]  /*20c0*/  CS2R R12, SRZ ;  /* 0x00000000000c7805 */ /* 0x000fe2000001ff00 */
[----:B------:R3:W-:Y:S01]  /*20d0*/  @!P0 STS [R20], RZ ;  /* 0x000000ff14008388 */ /* 0x0007e20000000800 */
[----:B------:R-:W-:Y:S01]  /*20e0*/  UMOV UR6, URZ ;  /* 0x000000ff00067c82 */ /* 0x000fe20008000000 */
[----:B------:R-:W-:Y:S06]  /*20f0*/  BAR.SYNC.DEFER_BLOCKING 0x0 ;  /* 0x0000000000007b1d */ /* 0x000fec0000010000 */
[----:B---3--:R-:W-:Y:S05]  /*2100*/  BRA.U !UP0, `(.L_x_216) ;  /* 0x0000000908207547 */ /* 0x008fea000b800000 */
[----:B------:R-:W-:Y:S02]  /*2110*/  ISETP.NE.AND P1, PT, R3, RZ, PT ;  /* 0x000000ff0300720c */ /* 0x000fe40003f25270 */
[----:B------:R-:W-:Y:S01]  /*2120*/  CS2R R6, SRZ ;  /* 0x0000000000067805 */ /* 0x000fe2000001ff00 */
[----:B0-----:R-:W-:-:S10]  /*2130*/  IMAD.MOV.U32 R15, RZ, RZ, RZ ;  /* 0x000000ffff0f7224 */ /* 0x001fd400078e00ff */
.L_x_225:
[----:B------:R-:W-:-:S05]  /*2140*/  IMAD R10, R15, 0x200, R0 ;  /* 0x000002000f0a7824 */ /* 0x000fca00078e0200 */
[----:B------:R-:W-:-:S05]  /*2150*/  IADD3 R10, P2, PT, R10, UR10, RZ ;  /* 0x0000000a0a0a7c10 */ /* 0x000fca000ff5e0ff */
[----:B------:R-:W-:-:S05]  /*2160*/  IMAD.X R11, RZ, RZ, UR12, P2 ;  /* 0x0000000cff0b7e24 */ /* 0x000fca00090e06ff */
[----:B------:R-:W2:Y:S01]  /*2170*/  LDG.E.S8 R9, desc[UR16][R10.64] ;  /* 0x000000100a097981 */ /* 0x000ea2000c1e1300 */
[----:B------:R-:W-:Y:S01]  /*2180*/  IMAD R23, R15, 0x200, R21 ;  /* 0x000002000f177824 */ /* 0x000fe200078e0215 */
[----:B------:R-:W-:Y:S01]  /*2190*/  BSSY.RECONVERGENT B0, `(.L_x_217) ;  /* 0x0000010000007945 */ /* 0x000fe20003800200 */
[----:B--2---:R-:W-:-:S05]  /*21a0*/  IMAD R9, R4, R9, RZ ;  /* 0x0000000904097224 */ /* 0x004fca00078e02ff */
[----:B------:R-:W0:Y:S02]  /*21b0*/  SHFL.DOWN PT, R8, R9, 0x10, 0x1f ;  /* 0x0a001f0009087f89 */ /* 0x000e2400000e0000 */
[----:B0-----:R-:W-:-:S05]  /*21c0*/  IADD3 R14, PT, PT, R9, R8, RZ ;  /* 0x00000008090e7210 */ /* 0x001fca0007ffe0ff */
[----:B------:R-:W0:Y:S02]  /*21d0*/  SHFL.DOWN PT, R17, R14, 0x8, 0x1f ;  /* 0x09001f000e117f89 */ /* 0x000e2400000e0000 */
[----:B0-----:R-:W-:-:S05]  /*21e0*/  IMAD.IADD R17, R14, 0x1, R17 ;  /* 0x000000010e117824 */ /* 0x001fca00078e0211 */
[----:B------:R-:W0:Y:S02]  /*21f0*/  SHFL.DOWN PT, R8, R17, 0x4, 0x1f ;  /* 0x08801f0011087f89 */ /* 0x000e2400000e0000 */
[----:B0-----:R-:W-:Y:S01]  /*2200*/  IMAD.IADD R16, R17, 0x1, R8 ;  /* 0x0000000111107824 */ /* 0x001fe200078e0208 */
[----:B------:R-:W-:-:S04]  /*2210*/  IADD3 R8, P2, PT, R23, UR10, RZ ;  /* 0x0000000a17087c10 */ /* 0x000fc8000ff5e0ff */
[----:B-1----:R-:W0:Y:S01]  /*2220*/  SHFL.DOWN PT, R19, R16, 0x2, 0x1f ;  /* 0x08401f0010137f89 */ /* 0x002e2200000e0000 */
[----:B------:R-:W-:Y:S01]  /*2230*/  LEA.HI.X.SX32 R9, R23, UR12, 0x1, P2 ;  /* 0x0000000c17097c11 */ /* 0x000fe200090f0eff */
[----:B0-----:R-:W-:-:S05]  /*2240*/  IMAD.IADD R19, R16, 0x1, R19 ;  /* 0x0000000110137824 */ /* 0x001fca00078e0213 */
[----:B------:R-:W0:Y:S02]  /*2250*/  SHFL.DOWN PT, R18, R19, 0x1, 0x1f ;  /* 0x08201f0013127f89 */ /* 0x000e2400000e0000 */
[----:B0-----:R-:W-:Y:S01]  /*2260*/  IMAD.IADD R23, R19, 0x1, R18 ;  /* 0x0000000113177824 */ /* 0x001fe200078e0212 */
[----:B------:R-:W-:Y:S06]  /*2270*/  @P1 BRA `(.L_x_218) ;  /* 0x0000000000041947 */ /* 0x000fec0003800000 */
[----:B------:R0:W-:Y:S02]  /*2280*/  ATOMS.ADD RZ, [R2+UR7+0x400], R23 ;  /* 0x0004001702ff798c */ /* 0x0001e40008000007 */
.L_x_218:
[----:B------:R-:W-:Y:S05]  /*2290*/  BSYNC.RECONVERGENT B0 ;  /* 0x0000000000007941 */ /* 0x000fea0003800200 */
.L_x_217:
[----:B------:R-:W-:Y:S06]  /*22a0*/  BAR.SYNC.DEFER_BLOCKING 0x0 ;  /* 0x0000000000007b1d */ /* 0x000fec0000010000 */
[----:B------:R-:W1:Y:S04]  /*22b0*/  LDS R16, [R2+UR7+0x400] ;  /* 0x0004000702107984 */ /* 0x000e680008000800 */
[----:B------:R-:W2:Y:S01]  /*22c0*/  LDG.E.S8 R14, desc[UR16][R8.64] ;  /* 0x00000010080e7981 */ /* 0x000ea2000c1e1300 */
[----:B------:R-:W-:Y:S06]  /*22d0*/  BAR.SYNC.DEFER_BLOCKING 0x0 ;  /* 0x0000000000007b1d */ /* 0x000fec0000010000 */
[----:B------:R-:W-:Y:S02]  /*22e0*/  @!P0 STS [R20], RZ ;  /* 0x000000ff14008388 */ /* 0x000fe40000000800 */
[----:B------:R-:W-:Y:S06]  /*22f0*/  BAR.SYNC.DEFER_BLOCKING 0x0 ;  /* 0x0000000000007b1d */ /* 0x000fec0000010000 */
[----:B------:R-:W3:Y:S01]  /*2300*/  LDG.E.S8 R19, desc[UR16][R10.64+0x200] ;  /* 0x000200100a137981 */ /* 0x000ee2000c1e1300 */
[----:B-1----:R-:W-:Y:S01]  /*2310*/  SHF.R.S32.HI R16, RZ, 0x3, R16 ;  /* 0x00000003ff107819 */ /* 0x002fe20000011410 */
[----:B------:R-:W-:Y:S01]  /*2320*/  UMOV UR6, 0x400 ;  /* 0x0000040000067882 */ /* 0x000fe20000000000 */
[----:B------:R-:W-:Y:S01]  /*2330*/  ISETP.NE.AND P1, PT, R3, RZ, PT ;  /* 0x000000ff0300720c */ /* 0x000fe20003f25270 */
[----:B------:R-:W-:Y:S01]  /*2340*/  BSSY.RECONVERGENT B0, `(.L_x_219) ;  /* 0x0000014000007945 */ /* 0x000fe20003800200 */
[----:B----4-:R-:W-:-:S02]  /*2350*/  LEA.HI.SX32 R16, R5, -R16, 0x1d ;  /* 0x8000001005107211 */ /* 0x010fc400078feaff */
[----:B------:R-:W-:Y:S02]  /*2360*/  ISETP.GT.U32.AND P0, PT, R0, 0x7, PT ;  /* 0x000000070000780c */ /* 0x000fe40003f04070 */
[----:B------:R-:W-:-:S04]  /*2370*/  VIMNMX.RELU R16, PT, PT, R16, 0xff, PT ;  /* 0x000000ff10107848 */ /* 0x000fc80003fe1100 */
[----:B------:R-:W-:-:S04]  /*2380*/  LEA R16, R16, UR6, 0x2 ;  /* 0x0000000610107c11 */ /* 0x000fc8000f8e10ff */
[----:B------:R-:W2:Y:S02]  /*2390*/  LDC R17, c[0x3][R16] ;  /* 0x00c0000010117b82 */ /* 0x000ea40000000800 */
[----:B--2---:R-:W-:-:S04]  /*23a0*/  IMAD.WIDE R12, R17, R14, R12 ;  /* 0x0000000e110c7225 */ /* 0x004fc800078e020c */
[----:B---3--:R-:W-:-:S05]  /*23b0*/  IMAD R19, R4, R19, RZ ;  /* 0x0000001304137224 */ /* 0x008fca00078e02ff */
[----:B------:R-:W1:Y:S02]  /*23c0*/  SHFL.DOWN PT, R14, R19, 0x10, 0x1f ;  /* 0x0a001f00130e7f89 */ /* 0x000e6400000e0000 */
[----:B-1----:R-:W-:-:S05]  /*23d0*/  IMAD.IADD R14, R19, 0x1, R14 ;  /* 0x00000001130e7824 */ /* 0x002fca00078e020e */
[----:B0-----:R-:W0:Y:S02]  /*23e0*/  SHFL.DOWN PT, R23, R14, 0x8, 0x1f ;  /* 0x09001f000e177f89 */ /* 0x001e2400000e0000 */
[----:B0-----:R-:W-:-:S05]  /*23f0*/  IMAD.IADD R23, R14, 0x1, R23 ;  /* 0x000000010e177824 */ /* 0x001fca00078e0217 */
[----:B------:R-:W0:Y:S02]  /*2400*/  SHFL.DOWN PT, R18, R23, 0x4, 0x1f ;  /* 0x08801f0017127f89 */ /* 0x000e2400000e0000 */
[----:B0-----:R-:W-:-:S05]  /*2410*/  IMAD.IADD R18, R23, 0x1, R18 ;  /* 0x0000000117127824 */ /* 0x001fca00078e0212 */
[----:B------:R-:W0:Y:S02]  /*2420*/  SHFL.DOWN PT, R29, R18, 0x2, 0x1f ;  /* 0x08401f00121d7f89 */ /* 0x000e2400000e0000 */
[----:B0-----:R-:W-:-:S05]  /*2430*/  IADD3 R29, PT, PT, R18, R29, RZ ;  /* 0x0000001d121d7210 */ /* 0x001fca0007ffe0ff */
[----:B------:R-:W0:Y:S02]  /*2440*/  SHFL.DOWN PT, R28, R29, 0x1, 0x1f ;  /* 0x08201f001d1c7f89 */ /* 0x000e2400000e0000 */
[----:B0-----:R-:W-:Y:S01]  /*2450*/  IMAD.IADD R19, R29, 0x1, R28 ;  /* 0x000000011d137824 */ /* 0x001fe200078e021c */
[----:B------:R-:W-:Y:S06]  /*2460*/  @P1 BRA `(.L_x_220) ;  /* 0x0000000000041947 */ /* 0x000fec0003800000 */
[----:B------:R0:W-:Y:S02]  /*2470*/  ATOMS.ADD RZ, [R2+UR7+0x400], R19 ;  /* 0x0004001302ff798c */ /* 0x0001e40008000007 */
.L_x_220:
[----:B------:R-:W-:Y:S05]  /*2480*/  BSYNC.RECONVERGENT B0 ;  /* 0x0000000000007941 */ /* 0x000fea0003800200 */
.L_x_219:
[----:B------:R-:W-:Y:S06]  /*2490*/  BAR.SYNC.DEFER_BLOCKING 0x0 ;  /* 0x0000000000007b1d */ /* 0x000fec0000010000 */
[----:B------:R-:W1:Y:S04]  /*24a0*/  LDS R14, [R2+UR7+0x400] ;  /* 0x00040007020e7984 */ /* 0x000e680008000800 */
[----:B------:R-:W2:Y:S01]  /*24b0*/  LDG.E.S8 R23, desc[UR16][R8.64+0x200] ;  /* 0x0002001008177981 */ /* 0x000ea2000c1e1300 */
[----:B------:R-:W-:Y:S06]  /*24c0*/  BAR.SYNC.DEFER_BLOCKING 0x0 ;  /* 0x0000000000007b1d */ /* 0x000fec0000010000 */
[----:B------:R-:W-:Y:S02]  /*24d0*/  @!P0 STS [R20], RZ ;  /* 0x000000ff14008388 */ /* 0x000fe40000000800 */
[----:B------:R-:W-:Y:S06]  /*24e0*/  BAR.SYNC.DEFER_BLOCKING 0x0 ;  /* 0x0000000000007b1d */ /* 0x000fec0000010000 */
[----:B0-----:R-:W3:Y:S01]  /*24f0*/  LDG.E.S8 R19, desc[UR16][R10.64+0x400] ;  /* 0x000400100a137981 */ /* 0x001ee2000c1e1300 */
[----:B-1----:R-:W-:Y:S01]  /*2500*/  SHF.R.S32.HI R14, RZ, 0x3, R14 ;  /* 0x00000003ff0e7819 */ /* 0x002fe2000001140e */
[----:B------:R-:W-:Y:S01]  /*2510*/  BSSY.RECONVERGENT B0, `(.L_x_221) ;  /* 0x0000017000007945 */ /* 0x000fe20003800200 */
[----:B------:R-:W-:-:S02]  /*2520*/  SHF.R.S32.HI R16, RZ, 0x1f, R17 ;  /* 0x0000001fff107819 */ /* 0x000fc40000011411 */
[----:B------:R-:W-:-:S04]  /*2530*/  LEA.HI.SX32 R14, R5, -R14, 0x1d ;  /* 0x8000000e050e7211 */ /* 0x000fc800078feaff */
[----:B------:R-:W-:-:S04]  /*2540*/  VIMNMX.RELU R14, PT, PT, R14, 0xff, PT ;  /* 0x000000ff0e0e7848 */ /* 0x000fc80003fe1100 */
[----:B------:R-:W-:-:S06]  /*2550*/  LEA R14, R14, UR6, 0x2 ;  /* 0x000000060e0e7c11 */ /* 0x000fcc000f8e10ff */
[----:B------:R-:W0:Y:S02]  /*2560*/  LDC R14, c[0x3][R14] ;  /* 0x00c000000e0e7b82 */ /* 0x000e240000000800 */
[----:B0-----:R-:W-:Y:S02]  /*2570*/  IADD3 R6, P2, P3, R14, R6, R17 ;  /* 0x000000060e067210 */ /* 0x001fe40007b5e011 */
[----:B------:R-:W-:-:S04]  /*2580*/  SHF.R.S32.HI R17, RZ, 0x1f, R14 ;  /* 0x0000001fff117819 */ /* 0x000fc8000001140e */
[----:B------:R-:W-:Y:S01]  /*2590*/  IADD3.X R7, PT, PT, R17, R7, R16, P2, P3 ;  /* 0x0000000711077210 */ /* 0x000fe200017e6410 */
[----:B--2---:R-:W-:-:S04]  /*25a0*/  IMAD.WIDE R12, R14, R23, R12 ;  /* 0x000000170e0c7225 */ /* 0x004fc800078e020c */
[----:B---3--:R-:W-:-:S05]  /*25b0*/  IMAD R19, R4, R19, RZ ;  /* 0x0000001304137224 */ /* 0x008fca00078e02ff */
        /* <DEDUP_REMOVED lines=12> */
.L_x_222:
[----:B------:R-:W-:Y:S05]  /*2680*/  BSYNC.RECONVERGENT B0 ;  /* 0x0000000000007941 */ /* 0x000fea0003800200 */
.L_x_221:
        /* <DEDUP_REMOVED lines=8> */
[----:B------:R-:W-:Y:S01]  /*2710*/  VIADD R15, R15, 0x4 ;  /* 0x000000040f0f7836 */ /* 0x000fe20000000000 */
[----:B------:R-:W-:Y:S02]  /*2720*/  BSSY.RECONVERGENT B0, `(.L_x_223) ;  /* 0x0000015000007945 */ /* 0x000fe40003800200 */
[----:B------:R-:W-:-:S02]  /*2730*/  LEA.HI.SX32 R14, R5, -R14, 0x1d ;  /* 0x8000000e050e7211 */ /* 0x000fc400078feaff */
[----:B------:R-:W-:Y:S02]  /*2740*/  ISETP.NE.AND P4, PT, R15, UR19, PT ;  /* 0x000000130f007c0c */ /* 0x000fe4000bf85270 */
[----:B------:R-:W-:Y:S01]  /*2750*/  VIMNMX.RELU R14, PT, PT, R14, 0xff, PT ;  /* 0x000000ff0e0e7848 */ /* 0x000fe20003fe1100 */
[----:B---3--:R-:W-:-:S03]  /*2760*/  IMAD R16, R4, R11, RZ ;  /* 0x0000000b04107224 */ /* 0x008fc600078e02ff */
[----:B------:R-:W-:Y:S02]  /*2770*/  LEA R11, R14, UR6, 0x2 ;  /* 0x000000060e0b7c11 */ /* 0x000fe4000f8e10ff */
[----:B------:R-:W1:Y:S04]  /*2780*/  SHFL.DOWN PT, R19, R16, 0x10, 0x1f ;  /* 0x0a001f0010137f89 */ /* 0x000e6800000e0000 */
[----:B------:R-:W2:Y:S01]  /*2790*/  LDC R11, c[0x3][R11] ;  /* 0x00c000000b0b7b82 */ /* 0x000ea20000000800 */
[----:B-1----:R-:W-:-:S05]  /*27a0*/  IMAD.IADD R19, R16, 0x1, R19 ;  /* 0x0000000110137824 */ /* 0x002fca00078e0213 */
[----:B------:R-:W1:Y:S01]  /*27b0*/  SHFL.DOWN PT, R18, R19, 0x8, 0x1f ;  /* 0x09001f0013127f89 */ /* 0x000e6200000e0000 */
[----:B--2---:R-:W-:-:S04]  /*27c0*/  IMAD.WIDE R12, R11, R17, R12 ;  /* 0x000000110b0c7225 */ /* 0x004fc800078e020c */
[----:B-1----:R-:W-:-:S05]  /*27d0*/  IMAD.IADD R18, R19, 0x1, R18 ;  /* 0x0000000113127824 */ /* 0x002fca00078e0212 */
[----:B------:R-:W1:Y:S02]  /*27e0*/  SHFL.DOWN PT, R23, R18, 0x4, 0x1f ;  /* 0x08801f0012177f89 */ /* 0x000e6400000e0000 */
[----:B-1----:R-:W-:-:S05]  /*27f0*/  IADD3 R23, PT, PT, R18, R23, RZ ;  /* 0x0000001712177210 */ /* 0x002fca0007ffe0ff */
[----:B------:R-:W1:Y:S02]  /*2800*/  SHFL.DOWN PT, R10, R23, 0x2, 0x1f ;  /* 0x08401f00170a7f89 */ /* 0x000e6400000e0000 */
[----:B-1----:R-:W-:Y:S01]  /*2810*/  IMAD.IADD R14, R23, 0x1, R10 ;  /* 0x00000001170e7824 */ /* 0x002fe200078e020a */
[----:B------:R-:W-:-:S04]  /*2820*/  SHF.R.S32.HI R10, RZ, 0x1f, R11 ;  /* 0x0000001fff0a7819 */ /* 0x000fc8000001140b */
[----:B------:R-:W1:Y:S02]  /*2830*/  SHFL.DOWN PT, R19, R14, 0x1, 0x1f ;  /* 0x08201f000e137f89 */ /* 0x000e6400000e0000 */
[----:B-1----:R-:W-:Y:S01]  /*2840*/  IMAD.IADD R19, R14, 0x1, R19 ;  /* 0x000000010e137824 */ /* 0x002fe200078e0213 */
[----:B------:R-:W-:Y:S06]  /*2850*/  @P1 BRA `(.L_x_224) ;  /* 0x0000000000041947 */ /* 0x000fec0003800000 */
[----:B------:R1:W-:Y:S02]  /*2860*/  ATOMS.ADD RZ, [R2+UR7+0x400], R19 ;  /* 0x0004001302ff798c */ /* 0x0003e40008000007 */
.L_x_224:
[----:B------:R-:W-:Y:S05]  /*2870*/  BSYNC.RECONVERGENT B0 ;  /* 0x0000000000007941 */ /* 0x000fea0003800200 */
.L_x_223:
[----:B------:R-:W-:Y:S06]  /*2880*/  BAR.SYNC.DEFER_BLOCKING 0x0 ;  /* 0x0000000000007b1d */ /* 0x000fec0000010000 */
[----:B------:R2:W3:Y:S04]  /*2890*/  LDG.E.S8 R8, desc[UR16][R8.64+0x600] ;  /* 0x0006001008087981 */ /* 0x0004e8000c1e1300 */
[----:B------:R-:W4:Y:S01]  /*28a0*/  LDS R14, [R2+UR7+0x400] ;  /* 0x00040007020e7984 */ /* 0x000f220008000800 */
[----:B------:R-:W-:Y:S06]  /*28b0*/  BAR.SYNC.DEFER_BLOCKING 0x0 ;  /* 0x0000000000007b1d */ /* 0x000fec0000010000 */
[----:B------:R0:W-:Y:S01]  /*28c0*/  @!P0 STS [R20], RZ ;  /* 0x000000ff14008388 */ /* 0x0001e20000000800 */
[----:B----4-:R-:W-:-:S04]  /*28d0*/  SHF.R.S32.HI R14, RZ, 0x3, R14 ;  /* 0x00000003ff0e7819 */ /* 0x010fc8000001140e */
[----:B------:R-:W-:-:S04]  /*28e0*/  LEA.HI.SX32 R14, R5, -R14, 0x1d ;  /* 0x8000000e050e7211 */ /* 0x000fc800078feaff */
[----:B------:R-:W-:-:S04]  /*28f0*/  VIMNMX.RELU R14, PT, PT, R14, 0xff, PT ;  /* 0x000000ff0e0e7848 */ /* 0x000fc80003fe1100 */
[----:B------:R-:W-:-:S04]  /*2900*/  LEA R14, R14, UR6, 0x2 ;  /* 0x000000060e0e7c11 */ /* 0x000fc8000f8e10ff */
[----:B------:R-:W4:Y:S08]  /*2910*/  LDC R17, c[0x3][R14] ;  /* 0x00c000000e117b82 */ /* 0x000f300000000800 */
[----:B------:R-:W-:Y:S01]  /*2920*/  BAR.SYNC.DEFER_BLOCKING 0x0 ;  /* 0x0000000000007b1d */ /* 0x000fe20000010000 */
[----:B----4-:R-:W-:Y:S02]  /*2930*/  IADD3 R6, P2, P3, R17, R6, R11 ;  /* 0x0000000611067210 */ /* 0x010fe40007b5e00b */
[----:B--2---:R-:W-:-:S04]  /*2940*/  SHF.R.S32.HI R9, RZ, 0x1f, R17 ;  /* 0x0000001fff097819 */ /* 0x004fc80000011411 */
[----:B------:R-:W-:Y:S01]  /*2950*/  IADD3.X R7, PT, PT, R9, R7, R10, P2, P3 ;  /* 0x0000000709077210 */ /* 0x000fe200017e640a */
[----:B---3--:R-:W-:Y:S01]  /*2960*/  IMAD.WIDE R12, R17, R8, R12 ;  /* 0x00000008110c7225 */ /* 0x008fe200078e020c */
[----:B0-----:R-:W-:Y:S06]  /*2970*/  @P4 BRA `(.L_x_225) ;  /* 0xfffffff400f04947 */ /* 0x001fec000383ffff */
[----:B------:R-:W-:-:S12]  /*2980*/  USHF.L.U32 UR6, UR19, 0x9, URZ ;  /* 0x0000000913067899 */ /* 0x000fd800080006ff */
.L_x_216:
[----:B------:R-:W-:-:S09]  /*2990*/  UISETP.NE.AND UP0, UPT, UR18, URZ, UPT ;  /* 0x000000ff1200728c */ /* 0x000fd2000bf05270 */
[----:B------:R-:W-:Y:S05]  /*29a0*/  BRA.U !UP0, `(.L_x_226) ;  /* 0x0000000508b07547 */ /* 0x000fea000b800000 */
[----:B------:R-:W-:-:S05]  /*29b0*/  VIADD R14, R0, UR6 ;  /* 0x00000006000e7c36 */ /* 0x000fca0008000000 */
[----:B------:R-:W-:-:S05]  /*29c0*/  IADD3 R8, P1, PT, R14, UR10, RZ ;  /* 0x0000000a0e087c10 */ /* 0x000fca000ff3e0ff */
[----:B------:R-:W-:-:S06]  /*29d0*/  IMAD.X R9, RZ, RZ, UR12, P1 ;  /* 0x0000000cff097e24 */ /* 0x000fcc00088e06ff */
[----:B------:R-:W2:Y:S01]  /*29e0*/  LDG.E.S8 R9, desc[UR16][R8.64] ;  /* 0x0000001008097981 */ /* 0x000ea2000c1e1300 */
[----:B------:R-:W-:Y:S01]  /*29f0*/  ISETP.NE.AND P1, PT, R3, RZ, PT ;  /* 0x000000ff0300720c */ /* 0x000fe20003f25270 */
[----:B------:R-:W-:Y:S01]  /*2a00*/  BSSY.RECONVERGENT B0, `(.L_x_227) ;  /* 0x0000011000007945 */ /* 0x000fe20003800200 */
[----:B--2---:R-:W-:Y:S02]  /*2a10*/  IMAD R10, R4, R9, RZ ;  /* 0x00000009040a7224 */ /* 0x004fe400078e02ff */
[----:B------:R-:W-:-:S03]  /*2a20*/  VIADD R9, R21, UR6 ;  /* 0x0000000615097c36 */ /* 0x000fc60008000000 */
[----:B------:R-:W2:Y:S02]  /*2a30*/  SHFL.DOWN PT, R11, R10, 0x10, 0x1f ;  /* 0x0a001f000a0b7f89 */ /* 0x000ea400000e0000 */
[----:B------:R-:W-:-:S04]  /*2a40*/  IADD3 R8, P2, PT, R9, UR10, RZ ;  /* 0x0000000a09087c10 */ /* 0x000fc8000ff5e0ff */
[----:B------:R-:W-:Y:S01]  /*2a50*/  LEA.HI.X.SX32 R9, R9, UR12, 0x1, P2 ;  /* 0x0000000c09097c11 */ /* 0x000fe200090f0eff */
[----:B--2---:R-:W-:-:S05]  /*2a60*/  IMAD.IADD R11, R10, 0x1, R11 ;  /* 0x000000010a0b7824 */ /* 0x004fca00078e020b */
[----:B------:R-:W2:Y:S02]  /*2a70*/  SHFL.DOWN PT, R16, R11, 0x8, 0x1f ;  /* 0x09001f000b107f89 */ /* 0x000ea400000e0000 */
[----:B--2---:R-:W-:-:S05]  /*2a80*/  IMAD.IADD R16, R11, 0x1, R16 ;  /* 0x000000010b107824 */ /* 0x004fca00078e0210 */
[----:B0-----:R-:W0:Y:S02]  /*2a90*/  SHFL.DOWN PT, R15, R16, 0x4, 0x1f ;  /* 0x08801f00100f7f89 */ /* 0x001e2400000e0000 */
[----:B0-----:R-:W-:-:S05]  /*2aa0*/  IMAD.IADD R15, R16, 0x1, R15 ;  /* 0x00000001100f7824 */ /* 0x001fca00078e020f */
[----:B------:R-:W0:Y:S02]  /*2ab0*/  SHFL.DOWN PT, R18, R15, 0x2, 0x1f ;  /* 0x08401f000f127f89 */ /* 0x000e2400000e0000 */
[----:B0-----:R-:W-:-:S05]  /*2ac0*/  IADD3 R18, PT, PT, R15, R18, RZ ;  /* 0x000000120f127210 */ /* 0x001fca0007ffe0ff */
[----:B------:R-:W0:Y:S02]  /*2ad0*/  SHFL.DOWN PT, R17, R18, 0x1, 0x1f ;  /* 0x08201f0012117f89 */ /* 0x000e2400000e0000 */
[----:B0-----:R-:W-:Y:S01]  /*2ae0*/  IMAD.IADD R17, R18, 0x1, R17 ;  /* 0x0000000112117824 */ /* 0x001fe200078e0211 */
[----:B------:R-:W-:Y:S06]  /*2af0*/  @P1 BRA `(.L_x_228) ;  /* 0x0000000000041947 */ /* 0x000fec0003800000 */
[----:B------:R0:W-:Y:S02]  /*2b00*/  ATOMS.ADD RZ, [R2+UR7+0x400], R17 ;  /* 0x0004001102ff798c */ /* 0x0001e40008000007 */
.L_x_228:
[----:B------:R-:W-:Y:S05]  /*2b10*/  BSYNC.RECONVERGENT B0 ;  /* 0x0000000000007941 */ /* 0x000fea0003800200 */
.L_x_227:
[----:B------:R-:W-:Y:S06]  /*2b20*/  BAR.SYNC.DEFER_BLOCKING 0x0 ;  /* 0x0000000000007b1d */ /* 0x000fec0000010000 */
[----:B------:R-:W2:Y:S01]  /*2b30*/  LDG.E.S8 R15, desc[UR16][R8.64] ;  /* 0x00000010080f7981 */ /* 0x000ea2000c1e1300 */
[----:B------:R-:W-:Y:S01]  /*2b40*/  UMOV UR6, 0x400 ;  /* 0x0000040000067882 */ /* 0x000fe20000000000 */
[----:B------:R-:W-:Y:S02]  /*2b50*/  UISETP.NE.AND UP0, UPT, UR18, 0x1, UPT ;  /* 0x000000011200788c */ /* 0x000fe4000bf05270 */
[----:B------:R-:W3:Y:S01]  /*2b60*/  LDS R10, [R2+UR7+0x400] ;  /* 0x00040007020a7984 */ /* 0x000ee20008000800 */
[----:B------:R-:W-:Y:S06]  /*2b70*/  BAR.SYNC.DEFER_BLOCKING 0x0 ;  /* 0x0000000000007b1d */ /* 0x000fec0000010000 */
[----:B------:R0:W-:Y:S01]  /*2b80*/  @!P0 STS [R20], RZ ;  /* 0x000000ff14008388 */ /* 0x0001e20000000800 */
[----:B---3--:R-:W-:-:S04]  /*2b90*/  SHF.R.S32.HI R10, RZ, 0x3, R10 ;  /* 0x00000003ff0a7819 */ /* 0x008fc8000001140a */
[----:B----4-:R-:W-:-:S04]  /*2ba0*/  LEA.HI.SX32 R10, R5, -R10, 0x1d ;  /* 0x8000000a050a7211 */ /* 0x010fc800078feaff */
[----:B------:R-:W-:-:S04]  /*2bb0*/  VIMNMX.RELU R10, PT, PT, R10, 0xff, PT ;  /* 0x000000ff0a0a7848 */ /* 0x000fc80003fe1100 */
[----:B------:R-:W-:-:S04]  /*2bc0*/  LEA R10, R10, UR6, 0x2 ;  /* 0x000000060a0a7c11 */ /* 0x000fc8000f8e10ff */
[----:B------:R-:W3:Y:S08]  /*2bd0*/  LDC R11, c[0x3][R10] ;  /* 0x00c000000a0b7b82 */ /* 0x000ef00000000800 */
[----:B------:R-:W-:Y:S01]  /*2be0*/  BAR.SYNC.DEFER_BLOCKING 0x0 ;  /* 0x0000000000007b1d */ /* 0x000fe20000010000 */
[----:B---3--:R-:W-:-:S04]  /*2bf0*/  IADD3 R6, P2, PT, R11, R6, RZ ;  /* 0x000000060b067210 */ /* 0x008fc80007f5e0ff */
[C---:B------:R-:W-:Y:S01]  /*2c00*/  LEA.HI.X.SX32 R7, R11.reuse, R7, 0x1, P2 ;  /* 0x000000070b077211 */ /* 0x040fe200010f0eff */
[----:B--2---:R-:W-:Y:S01]  /*2c10*/  IMAD.WIDE R12, R11, R15, R12 ;  /* 0x0000000f0b0c7225 */ /* 0x004fe200078e020c */
[----:B0-----:R-:W-:Y:S07]  /*2c20*/  BRA.U !UP0, `(.L_x_226) ;  /* 0x0000000508107547 */ /* 0x001fee000b800000 */
[----:B------:R-:W-:-:S05]  /*2c30*/  VIADD R10, R14, 0x200 ;  /* 0x000002000e0a7836 */ /* 0x000fca0000000000 */
[----:B------:R-:W-:-:S05]  /*2c40*/  IADD3 R10, P2, PT, R10, UR10, RZ ;  /* 0x0000000a0a0a7c10 */ /* 0x000fca000ff5e0ff */
[----:B------:R-:W-:-:S06]  /*2c50*/  IMAD.X R11, RZ, RZ, UR12, P2 ;  /* 0x0000000cff0b7e24 */ /* 0x000fcc00090e06ff */
[----:B------:R-:W2:Y:S01]  /*2c60*/  LDG.E.S8 R11, desc[UR16][R10.64] ;  /* 0x000000100a0b7981 */ /* 0x000ea2000c1e1300 */
[----:B------:R-:W-:Y:S01]  /*2c70*/  BSSY.RECONVERGENT B0, `(.L_x_229) ;  /* 0x000000e000007945 */ /* 0x000fe20003800200 */
[----:B--2---:R-:W-:-:S05]  /*2c80*/  IMAD R15, R4, R11, RZ ;  /* 0x0000000b040f7224 */ /* 0x004fca00078e02ff */
[----:B------:R-:W0:Y:S02]  /*2c90*/  SHFL.DOWN PT, R16, R15, 0x10, 0x1f ;  /* 0x0a001f000f107f89 */ /* 0x000e2400000e0000 */
[----:B0-----:R-:W-:-:S05]  /*2ca0*/  IMAD.IADD R16, R15, 0x1, R16 ;  /* 0x000000010f107824 */ /* 0x001fca00078e0210 */
[----:B------:R-:W0:Y:S02]  /*2cb0*/  SHFL.DOWN PT, R17, R16, 0x8, 0x1f ;  /* 0x09001f0010117f89 */ /* 0x000e2400000e0000 */
[----:B0-----:R-:W-:-:S05]  /*2cc0*/  IMAD.IADD R17, R16, 0x1, R17 ;  /* 0x0000000110117824 */ /* 0x001fca00078e0211 */
[----:B------:R-:W0:Y:S02]  /*2cd0*/  SHFL.DOWN PT, R18, R17, 0x4, 0x1f ;  /* 0x08801f0011127f89 */ /* 0x000e2400000e0000 */
[----:B0-----:R-:W-:-:S05]  /*2ce0*/  IMAD.IADD R18, R17, 0x1, R18 ;  /* 0x0000000111127824 */ /* 0x001fca00078e0212 */
[----:B-1----:R-:W0:Y:S02]  /*2cf0*/  SHFL.DOWN PT, R19, R18, 0x2, 0x1f ;  /* 0x08401f0012137f89 */ /* 0x002e2400000e0000 */
[----:B0-----:R-:W-:-:S05]  /*2d00*/  IMAD.IADD R19, R18, 0x1, R19 ;  /* 0x0000000112137824 */ /* 0x001fca00078e0213 */
[----:B------:R-:W0:Y:S02]  /*2d10*/  SHFL.DOWN PT, R28, R19, 0x1, 0x1f ;  /* 0x08201f00131c7f89 */ /* 0x000e2400000e0000 */
[----:B0-----:R-:W-:Y:S01]  /*2d20*/  IADD3 R11, PT, PT, R19, R28, RZ ;  /* 0x0000001c130b7210 */ /* 0x001fe20007ffe0ff */
[----:B------:R-:W-:Y:S06]  /*2d30*/  @P1 BRA `(.L_x_230) ;  /* 0x0000000000041947 */ /* 0x000fec0003800000 */
[----:B------:R0:W-:Y:S02]  /*2d40*/  ATOMS.ADD RZ, [R2+UR7+0x400], R11 ;  /* 0x0004000b02ff798c */ /* 0x0001e40008000007 */
.L_x_230:
[----:B------:R-:W-:Y:S05]  /*2d50*/  BSYNC.RECONVERGENT B0 ;  /* 0x0000000000007941 */ /* 0x000fea0003800200 */
.L_x_229:
[----:B------:R-:W-:Y:S06]  /*2d60*/  BAR.SYNC.DEFER_BLOCKING 0x0 ;  /* 0x0000000000007b1d */ /* 0x000fec0000010000 */
[----:B------:R-:W2:Y:S01]  /*2d70*/  LDG.E.S8 R15, desc[UR16][R8.64+0x200] ;  /* 0x00020010080f7981 */ /* 0x000ea2000c1e1300 */
[----:B------:R-:W-:-:S03]  /*2d80*/  UISETP.NE.AND UP0, UPT, UR18, 0x2, UPT ;  /* 0x000000021200788c */ /* 0x000fc6000bf05270 */
[----:B------:R-:W1:Y:S01]  /*2d90*/  LDS R10, [R2+UR7+0x400] ;  /* 0x00040007020a7984 */ /* 0x000e620008000800 */
[----:B------:R-:W-:Y:S06]  /*2da0*/  BAR.SYNC.DEFER_BLOCKING 0x0 ;  /* 0x0000000000007b1d */ /* 0x000fec0000010000 */
[----:B------:R3:W-:Y:S01]  /*2db0*/  @!P0 STS [R20], RZ ;  /* 0x000000ff14008388 */ /* 0x0007e20000000800 */
[----:B-1----:R-:W-:-:S04]  /*2dc0*/  SHF.R.S32.HI R10, RZ, 0x3, R10 ;  /* 0x00000003ff0a7819 */ /* 0x002fc8000001140a */
[----:B------:R-:W-:-:S04]  /*2dd0*/  LEA.HI.SX32 R10, R5, -R10, 0x1d ;  /* 0x8000000a050a7211 */ /* 0x000fc800078feaff */
[----:B------:R-:W-:-:S04]  /*2de0*/  VIMNMX.RELU R10, PT, PT, R10, 0xff, PT ;  /* 0x000000ff0a0a7848 */ /* 0x000fc80003fe1100 */
[----:B------:R-:W-:-:S04]  /*2df0*/  LEA R10, R10, UR6, 0x2 ;  /* 0x000000060a0a7c11 */ /* 0x000fc8000f8e10ff */
[----:B0-----:R-:W0:Y:S08]  /*2e00*/  LDC R11, c[0x3][R10] ;  /* 0x00c000000a0b7b82 */ /* 0x001e300000000800 */
[----:B------:R-:W-:Y:S01]  /*2e10*/  BAR.SYNC.DEFER_BLOCKING 0x0 ;  /* 0x0000000000007b1d */ /* 0x000fe20000010000 */
[----:B0-----:R-:W-:-:S04]  /*2e20*/  IADD3 R6, P2, PT, R11, R6, RZ ;  /* 0x000000060b067210 */ /* 0x001fc80007f5e0ff */
[C---:B------:R-:W-:Y:S01]  /*2e30*/  LEA.HI.X.SX32 R7, R11.reuse, R7, 0x1, P2 ;  /* 0x000000070b077211 */ /* 0x040fe200010f0eff */
[----:B--2---:R-:W-:Y:S01]  /*2e40*/  IMAD.WIDE R12, R11, R15, R12 ;  /* 0x0000000f0b0c7225 */ /* 0x004fe200078e020c */
[----:B---3--:R-:W-:Y:S07]  /*2e50*/  BRA.U !UP0, `(.L_x_226) ;  /* 0x0000000108847547 */ /* 0x008fee000b800000 */
        /* <DEDUP_REMOVED lines=18> */
.L_x_232:
[----:B------:R-:W-:Y:S05]  /*2f80*/  BSYNC.RECONVERGENT B0 ;  /* 0x0000000000007941 */ /* 0x000fea0003800200 */
.L_x_231:
[----:B------:R-:W-:Y:S06]  /*2f90*/  BAR.SYNC.DEFER_BLOCKING 0x0 ;  /* 0x0000000000007b1d */ /* 0x000fec0000010000 */
[----:B------:R-:W2:Y:S04]  /*2fa0*/  LDG.E.S8 R8, desc[UR16][R8.64+0x400] ;  /* 0x0004001008087981 */ /* 0x000ea8000c1e1300 */
[----:B------:R-:W1:Y:S01]  /*2fb0*/  LDS R4, [R2+UR7+0x400] ;  /* 0x0004000702047984 */ /* 0x000e620008000800 */
[----:B------:R-:W-:Y:S06]  /*2fc0*/  BAR.SYNC.DEFER_BLOCKING 0x0 ;  /* 0x0000000000007b1d */ /* 0x000fec0000010000 */
[----:B------:R3:W-:Y:S01]  /*2fd0*/  @!P0 STS [R20], RZ ;  /* 0x000000ff14008388 */ /* 0x0007e20000000800 */
[----:B-1----:R-:W-:-:S04]  /*2fe0*/  SHF.R.S32.HI R4, RZ, 0x3, R4 ;  /* 0x00000003ff047819 */ /* 0x002fc80000011404 */
[----:B------:R-:W-:-:S04]  /*2ff0*/  LEA.HI.SX32 R4, R5, -R4, 0x1d ;  /* 0x8000000405047211 */ /* 0x000fc800078feaff */
[----:B------:R-:W-:-:S04]  /*3000*/  VIMNMX.RELU R4, PT, PT, R4, 0xff, PT ;  /* 0x000000ff04047848 */ /* 0x000fc80003fe1100 */
[----:B------:R-:W-:-:S04]  /*3010*/  LEA R4, R4, UR6, 0x2 ;  /* 0x0000000604047c11 */ /* 0x000fc8000f8e10ff */
[----:B------:R-:W1:Y:S08]  /*3020*/  LDC R5, c[0x3][R4] ;  /* 0x00c0000004057b82 */ /* 0x000e700000000800 */
[----:B------:R-:W-:Y:S01]  /*3030*/  BAR.SYNC.DEFER_BLOCKING 0x0 ;  /* 0x0000000000007b1d */ /* 0x000fe20000010000 */
[----:B-1----:R-:W-:-:S04]  /*3040*/  IADD3 R6, P0, PT, R5, R6, RZ ;  /* 0x0000000605067210 */ /* 0x002fc80007f1e0ff */
[C---:B------:R-:W-:Y:S01]  /*3050*/  LEA.HI.X.SX32 R7, R5.reuse, R7, 0x1, P0 ;  /* 0x0000000705077211 */ /* 0x040fe200000f0eff */
[----:B--23--:R-:W-:-:S08]  /*3060*/  IMAD.WIDE R12, R5, R8, R12 ;  /* 0x00000008050c7225 */ /* 0x00cfd000078e020c */
.L_x_226:
[----:B------:R-:W-:Y:S01]  /*3070*/  ISETP.GT.U32.AND P0, PT, R6, 0x1, PT ;  /* 0x000000010600780c */ /* 0x000fe20003f04070 */
[----:B------:R-:W-:Y:S03]  /*3080*/  BSSY.RECONVERGENT B0, `(.L_x_233) ;  /* 0x000001c000007945 */ /* 0x000fe60003800200 */
[----:B------:R-:W-:-:S04]  /*3090*/  ISETP.GT.U32.AND.EX P0, PT, R7, RZ, PT, P0 ;  /* 0x000000ff0700720c */ /* 0x000fc80003f04100 */
[----:B------:R-:W-:Y:S02]  /*30a0*/  SEL R9, R7, RZ, P0 ;  /* 0x000000ff07097207 */ /* 0x000fe40000000000 */
[----:B0-----:R-:W-:Y:S02]  /*30b0*/  SEL R15, R6, 0x1, P0 ;  /* 0x00000001060f7807 */ /* 0x001fe40000000000 */
[----:B------:R-:W-:-:S04]  /*30c0*/  LOP3.LUT R4, R13, R9, RZ, 0xfc, !PT ;  /* 0x000000090d047212 */ /* 0x000fc800078efcff */
[----:B------:R-:W-:-:S13]  /*30d0*/  ISETP.NE.U32.AND P1, PT, R4, RZ, PT ;  /* 0x000000ff0400720c */ /* 0x000fda0003f25070 */
[----:B------:R-:W-:Y:S05]  /*30e0*/  @P1 BRA `(.L_x_234) ;  /* 0x00000000004c1947 */ /* 0x000fea0003800000 */
[----:B------:R-:W0:Y:S01]  /*30f0*/  I2F.U32.RP R6, R15 ;  /* 0x0000000f00067306 */ /* 0x000e220000209000 */
[----:B------:R-:W-:-:S07]  /*3100*/  ISETP.NE.U32.AND P2, PT, R15, RZ, PT ;  /* 0x000000ff0f00720c */ /* 0x000fce0003f45070 */
[----:B0-----:R-:W0:Y:S02]  /*3110*/  MUFU.RCP R6, R6 ;  /* 0x0000000600067308 */ /* 0x001e240000001000 */
[----:B0-----:R-:W-:-:S06]  /*3120*/  VIADD R4, R6, 0xffffffe ;  /* 0x0ffffffe06047836 */ /* 0x001fcc0000000000 */
[----:B----4-:R0:W2:Y:S02]  /*3130*/  F2I.FTZ.U32.TRUNC.NTZ R5, R4 ;  /* 0x0000000400057305 */ /* 0x0100a4000021f000 */
[----:B0-----:R-:W-:Y:S01]  /*3140*/  IMAD.MOV.U32 R4, RZ, RZ, RZ ;  /* 0x000000ffff047224 */ /* 0x001fe200078e00ff */
[----:B--2---:R-:W-:-:S05]  /*3150*/  IADD3 R8, PT, PT, RZ, -R5, RZ ;  /* 0x80000005ff087210 */ /* 0x004fca0007ffe0ff */
[----:B------:R-:W-:-:S04]  /*3160*/  IMAD R7, R8, R15, RZ ;  /* 0x0000000f08077224 */ /* 0x000fc800078e02ff */
[----:B------:R-:W-:-:S06]  /*3170*/  IMAD.HI.U32 R5, R5, R7, R4 ;  /* 0x0000000705057227 */ /* 0x000fcc00078e0004 */
[----:B------:R-:W-:-:S04]  /*3180*/  IMAD.HI.U32 R5, R5, R12, RZ ;  /* 0x0000000c05057227 */ /* 0x000fc800078e00ff */
[----:B------:R-:W-:-:S04]  /*3190*/  IMAD.MOV R7, RZ, RZ, -R5 ;  /* 0x000000ffff077224 */ /* 0x000fc800078e0a05 */
[----:B------:R-:W-:-:S05]  /*31a0*/  IMAD R12, R15, R7, R12 ;  /* 0x000000070f0c7224 */ /* 0x000fca00078e020c */
[----:B------:R-:W-:-:S13]  /*31b0*/  ISETP.GE.U32.AND P0, PT, R12, R15, PT ;  /* 0x0000000f0c00720c */ /* 0x000fda0003f06070 */
[----:B------:R-:W-:Y:S02]  /*31c0*/  @P0 IMAD.IADD R12, R12, 0x1, -R15 ;  /* 0x000000010c0c0824 */ /* 0x000fe400078e0a0f */
[----:B------:R-:W-:-:S03]  /*31d0*/  @P0 VIADD R5, R5, 0x1 ;  /* 0x0000000105050836 */ /* 0x000fc60000000000 */
[----:B------:R-:W-:-:S13]  /*31e0*/  ISETP.GE.U32.AND P1, PT, R12, R15, PT ;  /* 0x0000000f0c00720c */ /* 0x000fda0003f26070 */
[----:B------:R-:W-:Y:S01]  /*31f0*/  @P1 VIADD R5, R5, 0x1 ;  /* 0x0000000105051836 */ /* 0x000fe20000000000 */
[----:B------:R-:W-:Y:S01]  /*3200*/  @!P2 LOP3.LUT R5, RZ, R15, RZ, 0x33, !PT ;  /* 0x0000000fff05a212 */ /* 0x000fe200078e33ff */
[----:B------:R-:W-:Y:S06]  /*3210*/  BRA `(.L_x_235) ;  /* 0x0000000000087947 */ /* 0x000fec0003800000 */
.L_x_234:
[----:B------:R-:W-:-:S07]  /*3220*/  MOV R8, 0x3240 ;  /* 0x0000324000087802 */ /* 0x000fce0000000f00 */
[----:B-1--4-:R-:W-:Y:S05]  /*3230*/  CALL.REL.NOINC `($__internal_0_$__cuda_sm20_div_s64) ;  /* 0x0000002800b87944 */ /* 0x012fea0003c00000 */
.L_x_235:
[----:B------:R-:W-:Y:S05]  /*3240*/  BSYNC.RECONVERGENT B0 ;  /* 0x0000000000007941 */ /* 0x000fea0003800200 */
.L_x_233:
[----:B------:R-:W-:Y:S01]  /*3250*/  VIMNMX R5, PT, PT, R5, -0x7f, !PT ;  /* 0xffffff8105057848 */ /* 0x000fe20007fe0100 */
[----:B------:R-:W0:Y:S01]  /*3260*/  S2UR UR13, SR_CgaCtaId ;  /* 0x00000000000d79c3 */ /* 0x000e220000008800 */
[----:B------:R-:W2:Y:S01]  /*3270*/  LDCU.64 UR10, c[0x0][0x390] ;  /* 0x00007200ff0a77ac */ /* 0x000ea20008000a00 */
[----:B------:R-:W-:Y:S01]  /*3280*/  IMAD.MOV.U32 R15, RZ, RZ, RZ ;  /* 0x000000ffff0f7224 */ /* 0x000fe200078e00ff */
[----:B------:R-:W-:Y:S01]  /*3290*/  VIMNMX R5, PT, PT, R5, 0x7f, PT ;  /* 0x0000007f05057848 */ /* 0x000fe20003fe0100 */
[----:B------:R-:W-:Y:S01]  /*32a0*/  IMAD.MOV.U32 R11, RZ, RZ, RZ ;  /* 0x000000ffff0b7224 */ /* 0x000fe200078e00ff */
[----:B------:R-:W-:Y:S02]  /*32b0*/  UMOV UR6, 0x400 ;  /* 0x0000040000067882 */ /* 0x000fe40000000000 */
[----:B------:R-:W-:Y:S01]  /*32c0*/  UIADD3 UR12, UPT, UPT, UR6, 0x460, URZ ;  /* 0x00000460060c7890 */ /* 0x000fe2000fffe0ff */
[----:B------:R3:W-:Y:S01]  /*32d0*/  STS.U8 [R0+UR7+0x200], R5 ;  /* 0x0002000500007988 */ /* 0x0007e20008000007 */
[----:B--2---:R-:W-:-:S04]  /*32e0*/  ULEA UR10, UP0, UR5, UR10, 0x12 ;  /* 0x0000000a050a7291 */ /* 0x004fc8000f8090ff */
[----:B------:R-:W-:Y:S02]  /*32f0*/  ULEA.HI.X UR11, UR5, UR11, URZ, 0x12, UP0 ;  /* 0x0000000b050b7291 */ /* 0x000fe400080f94ff */
[----:B0-----:R-:W-:Y:S01]  /*3300*/  ULEA UR12, UR13, UR12, 0x18 ;  /* 0x0000000c0d0c7291 */ /* 0x001fe2000f8ec0ff */
[----:B---3--:R-:W-:Y:S11]  /*3310*/  BAR.SYNC.DEFER_BLOCKING 0x0 ;  /* 0x0000000000007b1d */ /* 0x008ff60000010000 */
.L_x_236:
[----:B------:R-:W-:Y:S02]  /*3320*/  HFMA2 R5, -RZ, RZ, 0, 2.384185791015625e-07 ;  /* 0x00000004ff057431 */ /* 0x000fe400000001ff */
[----:B------:R-:W-:-:S04]  /*3330*/  IMAD R4, R15, 0x200, R0 ;  /* 0x000002000f047824 */ /* 0x000fc800078e0200 */
[----:B------:R-:W-:-:S03]  /*3340*/  IMAD.WIDE.U32 R4, R4, R5, UR10 ;  /* 0x0000000a04047e25 */ /* 0x000fc6000f8e0005 */
[----:B------:R-:W-:-:S05]  /*3350*/  IADD3 R12, P0, PT, R4, 0x1000000, RZ ;  /* 0x01000000040c7810 */ /* 0x000fca0007f1e0ff */
[----:B------:R-:W-:-:S05]  /*3360*/  IMAD.X R13, RZ, RZ, R5, P0 ;  /* 0x000000ffff0d7224 */ /* 0x000fca00000e0605 */
[----:B------:R-:W2:Y:S04]  /*3370*/  LDG.E.CONSTANT R10, desc[UR16][R12.64+-0x6dce00] ;  /* 0x923200100c0a7981 */ /* 0x000ea8000c1e9900 */
[----:B------:R-:W3:Y:S01]  /*3380*/  LDG.E.CONSTANT R16, desc[UR16][R12.64+-0x6dc600] ;  /* 0x923a00100c107981 */ /* 0x000ee2000c1e9900 */
[----:B------:R-:W-:-:S03]  /*3390*/  LEA R14, R15, UR12, 0x2 ;  /* 0x0000000c0f0e7c11 */ /* 0x000fc6000f8e10ff */
[----:B------:R-:W4:Y:S04]  /*33a0*/  LDG.E.CONSTANT R9, desc[UR16][R12.64+-0x6dbe00] ;  /* 0x924200100c097981 */ /* 0x000f28000c1e9900 */
[----:B------:R-:W5:Y:S04]  /*33b0*/  LDG.E.CONSTANT R8, desc[UR16][R12.64+-0x6db600] ;  /* 0x924a00100c087981 */ /* 0x000f68000c1e9900 */
[----:B------:R-:W2:Y:S04]  /*33c0*/  LDS.128 R4, [R14+0x200] ;  /* 0x000200000e047984 */ /* 0x000ea80000000c00 */
[----:B------:R-:W5:Y:S04]  /*33d0*/  LDG.E.CONSTANT R23, desc[UR16][R12.64+-0x6dae00] ;  /* 0x925200100c177981 */ /* 0x000f68000c1e9900 */
[----:B-1----:R-:W5:Y:S04]  /*33e0*/  LDG.E.CONSTANT R19, desc[UR16][R12.64+-0x6d9e00] ;  /* 0x926200100c137981 */ /* 0x002f68000c1e9900 */
[----:B------:R-:W5:Y:S04]  /*33f0*/  LDG.E.CONSTANT R17, desc[UR16][R12.64+-0x6d8e00] ;  /* 0x927200100c117981 */ /* 0x000f68000c1e9900 */
[----:B------:R-:W5:Y:S01]  /*3400*/  LDG.E.CONSTANT R18, desc[UR16][R12.64+-0x6d5600] ;  /* 0x92aa00100c127981 */ /* 0x000f62000c1e9900 */
[----:B--2---:R-:W-:-:S03]  /*3410*/  IDP.4A.S8.S8 R10, R4, R10, R11 ;  /* 0x0000000a040a7226 */ /* 0x004fc6000000060b */
[----:B------:R-:W2:Y:S01]  /*3420*/  LDG.E.CONSTANT R4, desc[UR16][R12.64+-0x6da600] ;  /* 0x925a00100c047981 */ /* 0x000ea2000c1e9900 */
[----:B---3--:R-:W-:-:S03]  /*3430*/  IDP.4A.S8.S8 R5, R5, R16, R10 ;  /* 0x0000001005057226 */ /* 0x008fc6000000060a */
[----:B------:R-:W3:Y:S01]  /*3440*/  LDG.E.CONSTANT R16, desc[UR16][R12.64+-0x6d9600] ;  /* 0x926a00100c107981 */ /* 0x000ee2000c1e9900 */
[----:B----4-:R-:W-:-:S04]  /*3450*/  IDP.4A.S8.S8 R5, R6, R9, R5 ;  /* 0x0000000906057226 */ /* 0x010fc80000000605 */
[----:B-----5:R-:W-:Y:S02]  /*3460*/  IDP.4A.S8.S8 R5, R7, R8, R5 ;  /* 0x0000000807057226 */ /* 0x020fe40000000605 */
[----:B------:R-:W0:Y:S02]  /*3470*/  LDS.128 R8, [R14+0x210] ;  /* 0x000210000e087984 */ /* 0x000e240000000c00 */
[----:B0-----:R-:W-:Y:S02]  /*3480*/  IDP.4A.S8.S8 R5, R8, R23, R5 ;  /* 0x0000001708057226 */ /* 0x001fe40000000605 */
[----:B------:R-:W4:Y:S02]  /*3490*/  LDG.E.CONSTANT R8, desc[UR16][R12.64+-0x6d8600] ;  /* 0x927a00100c087981 */ /* 0x000f24000c1e9900 */
[----:B--2---:R-:W-:Y:S02]  /*34a0*/  IDP.4A.S8.S8 R4, R9, R4, R5 ;  /* 0x0000000409047226 */ /* 0x004fe40000000605 */
[----:B------:R-:W2:Y:S02]  /*34b0*/  LDG.E.CONSTANT R9, desc[UR16][R12.64+-0x6d7e00] ;  /* 0x928200100c097981 */ /* 0x000ea4000c1e9900 */
[----:B------:R-:W-:-:S02]  /*34c0*/  IDP.4A.S8.S8 R10, R10, R19, R4 ;  /* 0x000000130a0a7226 */ /* 0x000fc40000000604 */
[----:B------:R-:W0:Y:S02]  /*34d0*/  LDS.128 R4, [R14+0x220] ;  /* 0x000220000e047984 */ /* 0x000e240000000c00 */
[----:B---3--:R-:W-:Y:S02]  /*34e0*/  IDP.4A.S8.S8 R10, R11, R16, R10 ;  /* 0x000000100b0a7226 */ /* 0x008fe4000000060a */
[----:B------:R-:W3:Y:S04]  /*34f0*/  LDG.E.CONSTANT R16, desc[UR16][R12.64+-0x6d7600] ;  /* 0x928a00100c107981 */ /* 0x000ee8000c1e9900 */
[----:B------:R-:W5:Y:S01]  /*3500*/  LDG.E.CONSTANT R19, desc[UR16][R12.64+-0x6d6e00] ;  /* 0x929200100c137981 */ /* 0x000f62000c1e9900 */
[----:B0-----:R-:W-:-:S03]  /*3510*/  IDP.4A.S8.S8 R10, R4, R17, R10 ;  /* 0x00000011040a7226 */ /* 0x001fc6000000060a */
[----:B------:R-:W5:Y:S04]  /*3520*/  LDG.E.CONSTANT R4, desc[UR16][R12.64+-0x6d6600] ;  /* 0x929a00100c047981 */ /* 0x000f68000c1e9900 */
[----:B------:R-:W5:Y:S01]  /*3530*/  LDG.E.CONSTANT R17, desc[UR16][R12.64+-0x6d5e00] ;  /* 0x92a200100c117981 */ /* 0x000f62000c1e9900 */
[----:B----4-:R-:W-:Y:S02]  /*3540*/  IDP.4A.S8.S8 R5, R5, R8, R10 ;  /* 0x0000000805057226 */ /* 0x010fe4000000060a */
[----:B------:R-:W-:-:S05]  /*3550*/  VIADD R15, R15, 0x10 ;  /* 0x000000100f0f7836 */ /* 0x000fca0000000000 */
[----:B------:R-:W-:Y:S01]  /*3560*/  ISETP.NE.AND P0, PT, R15, 0x80, PT ;  /* 0x000000800f00780c */ /* 0x000fe20003f05270 */
[----:B--2---:R-:W-:Y:S02]  /*3570*/  IDP.4A.S8.S8 R5, R6, R9, R5 ;  /* 0x0000000906057226 */ /* 0x004fe40000000605 */
[----:B------:R-:W5:Y:S02]  /*3580*/  LDS.128 R8, [R14+0x230] ;  /* 0x000230000e087984 */ /* 0x000f640000000c00 */
[----:B---3--:R-:W-:-:S04]  /*3590*/  IDP.4A.S8.S8 R5, R7, R16, R5 ;  /* 0x0000001007057226 */ /* 0x008fc80000000605 */
[----:B-----5:R-:W-:-:S04]  /*35a0*/  IDP.4A.S8.S8 R5, R8, R19, R5 ;  /* 0x0000001308057226 */ /* 0x020fc80000000605 */
[----:B------:R-:W-:-:S04]  /*35b0*/  IDP.4A.S8.S8 R4, R9, R4, R5 ;  /* 0x0000000409047226 */ /* 0x000fc80000000605 */
[----:B------:R-:W-:-:S04]  /*35c0*/  IDP.4A.S8.S8 R4, R10, R17, R4 ;  /* 0x000000110a047226 */ /* 0x000fc80000000604 */
[----:B------:R-:W-:Y:S01]  /*35d0*/  IDP.4A.S8.S8 R11, R11, R18, R4 ;  /* 0x000000120b0b7226 */ /* 0x000fe20000000604 */
[----:B------:R-:W-:Y:S06]  /*35e0*/  @P0 BRA `(.L_x_236) ;  /* 0xfffffffc004c0947 */ /* 0x000fec000383ffff */
[----:B------:R-:W0:Y:S01]  /*35f0*/  LDS.S8 R4, [R0+UR7] ;  /* 0x0000000700047984 */ /* 0x000e220008000200 */
[----:B------:R-:W-:Y:S01]  /*3600*/  ISETP.NE.AND P1, PT, R0, RZ, PT ;  /* 0x000000ff0000720c */ /* 0x000fe20003f25270 */
[----:B------:R-:W-:Y:S01]  /*3610*/  BSSY.RECONVERGENT B0, `(.L_x_237) ;  /* 0x000001e000007945 */ /* 0x000fe20003800200 */
[----:B------:R-:W1:Y:S02]  /*3620*/  S2R R6, SR_LANEID ;  /* 0x0000000000067919 */ /* 0x000e640000000000 */
[----:B-1----:R-:W-:Y:S02]  /*3630*/  ISETP.NE.AND P0, PT, R6, RZ, PT ;  /* 0x000000ff0600720c */ /* 0x002fe40003f05270 */
[----:B0-----:R-:W-:-:S04]  /*3640*/  LEA.HI.SX32 R4, R11, R4, 0x18 ;  /* 0x000000040b047211 */ /* 0x001fc800078fc2ff */
[----:B------:R-:W-:-:S04]  /*3650*/  VIMNMX R4, PT, PT, R4, -0x7f, !PT ;  /* 0xffffff8104047848 */ /* 0x000fc80007fe0100 */
[----:B------:R-:W-:-:S05]  /*3660*/  VIMNMX R5, PT, PT, R4, 0x7f, PT ;  /* 0x0000007f04057848 */ /* 0x000fca0003fe0100 */
[----:B------:R-:W-:Y:S01]  /*3670*/  STS.U8 [R0+UR7], R5 ;  /* 0x0000000500007988 */ /* 0x000fe20008000007 */
[----:B------:R-:W-:Y:S06]  /*3680*/  BAR.SYNC.DEFER_BLOCKING 0x0 ;  /* 0x0000000000007b1d */ /* 0x000fec0000010000 */
[----:B------:R-:W0:Y:S02]  /*3690*/  LDS.S8 R4, [R0+UR7] ;  /* 0x0000000700047984 */ /* 0x000e240008000200 */
[----:B0-----:R-:W-:-:S04]  /*36a0*/  PRMT R4, R4, 0x9910, RZ ;  /* 0x0000991004047816 */ /* 0x001fc800000000ff */
[----:B------:R-:W-:-:S04]  /*36b0*/  IABS R4, R4 ;  /* 0x0000000400047213 */ /* 0x000fc80000000000 */
[----:B------:R-:W0:Y:S02]  /*36c0*/  REDUX.SUM.S32 UR12, R4 ;  /* 0x00000000040c73c4 */ /* 0x000e24000000c200 */
[----:B0-----:R-:W-:-:S05]  /*36d0*/  IMAD.U32 R17, RZ, RZ, UR12 ;  /* 0x0000000cff117e24 */ /* 0x001fca000f8e00ff */
[----:B------:R0:W-:Y:S01]  /*36e0*/  @!P0 STS [R22+UR8+0x10], R17 ;  /* 0x0000101116008988 */ /* 0x0001e20008000808 */
[----:B------:R-:W-:Y:S06]  /*36f0*/  BAR.SYNC.DEFER_BLOCKING 0x0 ;  /* 0x0000000000007b1d */ /* 0x000fec0000010000 */
[----:B------:R-:W-:Y:S05]  /*3700*/  @P1 BRA `(.L_x_238) ;  /* 0x0000000000381947 */ /* 0x000fea0003800000 */
[----:B------:R-:W-:-:S09]  /*3710*/  ULEA UR12, UR13, UR6, 0x18 ;  /* 0x000000060d0c7291 */ /* 0x000fd2000f8ec0ff */
[----:B------:R-:W1:Y:S04]  /*3720*/  LDS.128 R4, [UR12+0x10] ;  /* 0x0000100cff047984 */ /* 0x000e680008000c00 */
[----:B------:R-:W2:Y:S04]  /*3730*/  LDS.128 R8, [UR12+0x20] ;  /* 0x0000200cff087984 */ /* 0x000ea80008000c00 */
[----:B------:R-:W3:Y:S01]  /*3740*/  LDS.128 R12, [UR12+0x30] ;  /* 0x0000300cff0c7984 */ /* 0x000ee20008000c00 */
[----:B-1----:R-:W-:-:S03]  /*3750*/  IADD3 R5, PT, PT, R6, R5, R17 ;  /* 0x0000000506057210 */ /* 0x002fc60007ffe011 */
[----:B0-----:R-:W0:Y:S01]  /*3760*/  LDS.128 R16, [UR12+0x40] ;  /* 0x0000400cff107984 */ /* 0x001e220008000c00 */
        /* <DEDUP_REMOVED lines=8> */
.L_x_238:
[----:B------:R-:W-:Y:S05]  /*37f0*/  BSYNC.RECONVERGENT B0 ;  /* 0x0000000000007941 */ /* 0x000fea0003800200 */
.L_x_237:
[----:B------:R-:W-:Y:S01]  /*3800*/  IMAD.U32 R5, RZ, RZ, UR5 ;  /* 0x00000005ff057e24 */ /* 0x000fe2000f8e00ff */
[----:B------:R-:W-:Y:S01]  /*3810*/  BAR.SYNC.DEFER_BLOCKING 0x0 ;  /* 0x0000000000007b1d */ /* 0x000fe20000010000 */
[----:B------:R-:W-:Y:S02]  /*3820*/  IMAD.MOV.U32 R12, RZ, RZ, R24 ;  /* 0x000000ffff0c7224 */ /* 0x000fe400078e0018 */
[----:B------:R-:W-:Y:S02]  /*3830*/  IMAD.MOV.U32 R13, RZ, RZ, R25 ;  /* 0x000000ffff0d7224 */ /* 0x000fe400078e0019 */
[----:B------:R-:W-:-:S03]  /*3840*/  IMAD.WIDE.U32 R12, R5, 0x200, R12 ;  /* 0x00000200050c7825 */ /* 0x000fc600078e000c */
[----:B------:R-:W-:-:S05]  /*3850*/  IADD3 R8, P0, PT, R12, 0x1000000, RZ ;  /* 0x010000000c087810 */ /* 0x000fca0007f1e0ff */
[----:B------:R-:W-:-:S05]  /*3860*/  IMAD.X R9, RZ, RZ, R13, P0 ;  /* 0x000000ffff097224 */ /* 0x000fca00000e060d */
[----:B------:R-:W2:Y:S04]  /*3870*/  LDG.E.U8.CONSTANT R4, desc[UR16][R8.64+-0x3dce00] ;  /* 0xc232001008047981 */ /* 0x000ea8000c1e9100 */
[----:B------:R3:W4:Y:S01]  /*3880*/  LDG.E.U8.CONSTANT R6, desc[UR16][R8.64+-0x3db600] ;  /* 0xc24a001008067981 */ /* 0x000722000c1e9100 */
[----:B------:R-:W-:Y:S02]  /*3890*/  ULEA UR6, UR13, UR6, 0x18 ;  /* 0x000000060d067291 */ /* 0x000fe4000f8ec0ff */
[----:B------:R-:W-:-:S07]  /*38a0*/  UIMAD.WIDE.U32 UR10, UR5, 0xc0000, UR10 ;  /* 0x000c0000050a78a5 */ /* 0x000fce000f8e000a */
[----:B------:R-:W5:Y:S01]  /*38b0*/  LDS R5, [UR6+0x54] ;  /* 0x00005406ff057984 */ /* 0x000f620008000800 */
[----:B------:R-:W-:Y:S02]  /*38c0*/  UMOV UR6, URZ ;  /* 0x000000ff00067c82 */ /* 0x000fe40008000000 */
[----:B------:R-:W-:Y:S01]  /*38d0*/  UIADD3 UR6, UPT, UPT, UR11, UR6, URZ ;  /* 0x000000060b067290 */ /* 0x000fe2000fffe0ff */
[----:B------:R-:W-:Y:S06]  /*38e0*/  BAR.SYNC.DEFER_BLOCKING 0x0 ;  /* 0x0000000000007b1d */ /* 0x000fec0000010000 */
[----:B---3--:R-:W3:Y:S01]  /*38f0*/  LDS.S8 R9, [R0+UR7] ;  /* 0x0000000700097984 */ /* 0x008ee20008000200 */
[----:B-----5:R-:W-:-:S02]  /*3900*/  SHF.R.S32.HI R10, RZ, 0x1f, R5 ;  /* 0x0000001fff0a7819 */ /* 0x020fc40000011405 */
[----:B------:R-:W-:Y:S02]  /*3910*/  IADD3 R7, PT, PT, R5, 0x1ff, RZ ;  /* 0x000001ff05077810 */ /* 0x000fe40007ffe0ff */
[----:B------:R-:W-:Y:S02]  /*3920*/  LEA.HI R10, R10, R5, RZ, 0x9 ;  /* 0x000000050a0a7211 */ /* 0x000fe400078f48ff */
[----:B------:R-:W-:Y:S02]  /*3930*/  ISETP.GE.U32.AND P0, PT, R7, 0x3ff, PT ;  /* 0x000003ff0700780c */ /* 0x000fe40003f06070 */
[----:B------:R-:W-:-:S04]  /*3940*/  SHF.R.S32.HI R7, RZ, 0x9, R10 ;  /* 0x00000009ff077819 */ /* 0x000fc8000001140a */
[----:B------:R-:W-:-:S04]  /*3950*/  SEL R7, R7, 0x1, P0 ;  /* 0x0000000107077807 */ /* 0x000fc80000000000 */
[----:B------:R-:W-:-:S04]  /*3960*/  IABS R8, R7 ;  /* 0x0000000700087213 */ /* 0x000fc80000000000 */
[----:B------:R-:W5:Y:S08]  /*3970*/  I2F.RP R11, R8 ;  /* 0x00000008000b7306 */ /* 0x000f700000209400 */
[----:B-----5:R-:W5:Y:S02]  /*3980*/  MUFU.RCP R11, R11 ;  /* 0x0000000b000b7308 */ /* 0x020f640000001000 */
[----:B-----5:R-:W-:Y:S01]  /*3990*/  VIADD R5, R11, 0xffffffe ;  /* 0x0ffffffe0b057836 */ /* 0x020fe20000000000 */
[----:B------:R-:W-:-:S05]  /*39a0*/  IABS R11, R7 ;  /* 0x00000007000b7213 */ /* 0x000fca0000000000 */
[----:B------:R-:W5:Y:S02]  /*39b0*/  F2I.FTZ.U32.TRUNC.NTZ R5, R5 ;  /* 0x0000000500057305 */ /* 0x000f64000021f000 */
[----:B-----5:R-:W-:Y:S01]  /*39c0*/  IMAD.MOV R15, RZ, RZ, -R5 ;  /* 0x000000ffff0f7224 */ /* 0x020fe200078e0a05 */
[----:B--2---:R-:W-:Y:S01]  /*39d0*/  PRMT R10, R4, 0x8880, RZ ;  /* 0x00008880040a7816 */ /* 0x004fe200000000ff */
[----:B------:R-:W-:-:S04]  /*39e0*/  IMAD.MOV.U32 R4, RZ, RZ, RZ ;  /* 0x000000ffff047224 */ /* 0x000fc800078e00ff */
[----:B---3--:R-:W-:Y:S02]  /*39f0*/  IMAD R10, R9, R10, RZ ;  /* 0x0000000a090a7224 */ /* 0x008fe400078e02ff */
[----:B------:R-:W-:-:S03]  /*3a00*/  IMAD R9, R15, R8, RZ ;  /* 0x000000080f097224 */ /* 0x000fc600078e02ff */
[----:B------:R-:W-:Y:S01]  /*3a10*/  IABS R14, R10 ;  /* 0x0000000a000e7213 */ /* 0x000fe20000000000 */
[----:B------:R-:W-:Y:S01]  /*3a20*/  IMAD.HI.U32 R4, R5, R9, R4 ;  /* 0x0000000905047227 */ /* 0x000fe200078e0004 */
[----:B------:R-:W-:-:S03]  /*3a30*/  LOP3.LUT R10, R10, R7, RZ, 0x3c, !PT ;  /* 0x000000070a0a7212 */ /* 0x000fc600078e3cff */
[----:B------:R-:W-:Y:S01]  /*3a40*/  IMAD.MOV.U32 R5, RZ, RZ, R14 ;  /* 0x000000ffff057224 */ /* 0x000fe200078e000e */
[----:B------:R-:W-:Y:S01]  /*3a50*/  ISETP.GE.AND P2, PT, R10, RZ, PT ;  /* 0x000000ff0a00720c */ /* 0x000fe20003f46270 */
[----:B------:R-:W-:Y:S02]  /*3a60*/  IMAD.MOV R9, RZ, RZ, -R11 ;  /* 0x000000ffff097224 */ /* 0x000fe400078e0a0b */
[----:B------:R-:W-:-:S04]  /*3a70*/  IMAD.HI.U32 R4, R4, R5, RZ ;  /* 0x0000000504047227 */ /* 0x000fc800078e00ff */
[----:B------:R-:W-:Y:S02]  /*3a80*/  IMAD R5, R4, R9, R5 ;  /* 0x0000000904057224 */ /* 0x000fe400078e0205 */
[----:B------:R-:W-:-:S03]  /*3a90*/  IMAD.MOV.U32 R9, RZ, RZ, RZ ;  /* 0x000000ffff097224 */ /* 0x000fc600078e00ff */
[----:B------:R-:W-:-:S13]  /*3aa0*/  ISETP.GT.U32.AND P1, PT, R8, R5, PT ;  /* 0x000000050800720c */ /* 0x000fda0003f24070 */
[----:B------:R-:W-:Y:S02]  /*3ab0*/  @!P1 IMAD.IADD R5, R5, 0x1, -R8 ;  /* 0x0000000105059824 */ /* 0x000fe400078e0a08 */
[----:B------:R-:W-:Y:S01]  /*3ac0*/  @!P1 VIADD R4, R4, 0x1 ;  /* 0x0000000104049836 */ /* 0x000fe20000000000 */
[----:B------:R-:W-:Y:S02]  /*3ad0*/  ISETP.NE.AND P1, PT, R7, RZ, PT ;  /* 0x000000ff0700720c */ /* 0x000fe40003f25270 */
[----:B------:R-:W-:Y:S02]  /*3ae0*/  ISETP.GE.U32.AND P0, PT, R5, R8, PT ;  /* 0x000000080500720c */ /* 0x000fe40003f06070 */
[----:B----4-:R-:W-:-:S11]  /*3af0*/  PRMT R5, R6, 0x8880, RZ ;  /* 0x0000888006057816 */ /* 0x010fd600000000ff */
[----:B------:R-:W-:-:S05]  /*3b00*/  @P0 VIADD R4, R4, 0x1 ;  /* 0x0000000104040836 */ /* 0x000fca0000000000 */
[----:B------:R-:W-:Y:S02]  /*3b10*/  @!P2 IADD3 R4, PT, PT, -R4, RZ, RZ ;  /* 0x000000ff0404a210 */ /* 0x000fe40007ffe1ff */
[----:B------:R-:W-:-:S04]  /*3b20*/  @!P1 LOP3.LUT R4, RZ, R7, RZ, 0x33, !PT ;  /* 0x00000007ff049212 */ /* 0x000fc800078e33ff */
[----:B------:R-:W-:-:S04]  /*3b30*/  VIADDMNMX R4, R4, R5, 0xffffff81, !PT ;  /* 0xffffff8104047446 */ /* 0x000fc80007800105 */
[----:B------:R-:W-:-:S05]  /*3b40*/  VIMNMX R5, PT, PT, R4, 0x7f, PT ;  /* 0x0000007f04057848 */ /* 0x000fca0003fe0100 */
[----:B------:R2:W-:Y:S01]  /*3b50*/  STS.U8 [R0+UR7+0x200], R5 ;  /* 0x0002000500007988 */ /* 0x0005e20008000007 */
[----:B------:R-:W-:Y:S06]  /*3b60*/  BAR.SYNC.DEFER_BLOCKING 0x0 ;  /* 0x0000000000007b1d */ /* 0x000fec0000010000 */
.L_x_240:
[----:B---3--:R-:W3:Y:S01]  /*3b70*/  S2UR UR13, SR_CgaCtaId ;  /* 0x00000000000d79c3 */ /* 0x008ee20000008800 */
[----:B------:R-:W-:Y:S01]  /*3b80*/  UMOV UR20, 0x400 ;  /* 0x0000040000147882 */ /* 0x000fe20000000000 */
[----:B------:R-:W-:Y:S01]  /*3b90*/  IMAD R8, R9, 0x200, R0 ;  /* 0x0000020009087824 */ /* 0x000fe200078e0200 */
[----:B------:R-:W-:Y:S01]  /*3ba0*/  UIADD3 UR12, UPT, UPT, UR20, 0x460, URZ ;  /* 0x00000460140c7890 */ /* 0x000fe2000fffe0ff */
[----:B------:R-:W-:Y:S02]  /*3bb0*/  IMAD.MOV.U32 R11, RZ, RZ, RZ ;  /* 0x000000ffff0b7224 */ /* 0x000fe400078e00ff */
[----:B0-----:R-:W-:Y:S01]  /*3bc0*/  IMAD.MOV.U32 R17, RZ, RZ, RZ ;  /* 0x000000ffff117224 */ /* 0x001fe200078e00ff */
[----:B---3--:R-:W-:-:S12]  /*3bd0*/  ULEA UR12, UR13, UR12, 0x18 ;  /* 0x0000000c0d0c7291 */ /* 0x008fd8000f8ec0ff */
.L_x_239:
[----:B------:R-:W-:Y:S02]  /*3be0*/  IMAD.U32 R6, RZ, RZ, UR10 ;  /* 0x0000000aff067e24 */ /* 0x000fe4000f8e00ff */
[----:B------:R-:W-:Y:S02]  /*3bf0*/  IMAD.U32 R7, RZ, RZ, UR11 ;  /* 0x0000000bff077e24 */ /* 0x000fe4000f8e00ff */
[----:B--2---:R-:W-:Y:S01]  /*3c00*/  IMAD.U32 R5, RZ, RZ, UR6 ;  /* 0x00000006ff057e24 */ /* 0x004fe2000f8e00ff */
[----:B------:R-:W-:Y:S01]  /*3c10*/  MOV R4, R6 ;  /* 0x0000000600047202 */ /* 0x000fe20000000f00 */
[----:B------:R-:W-:-:S04]  /*3c20*/  IMAD R7, R11, 0x800, R8 ;  /* 0x000008000b077824 */ /* 0x000fc800078e0208 */
[----:B------:R-:W-:-:S03]  /*3c30*/  IMAD.WIDE.U32 R4, R7, 0x4, R4 ;  /* 0x0000000407047825 */ /* 0x000fc600078e0004 */
[----:B------:R-:W-:-:S05]  /*3c40*/  IADD3 R14, P0, PT, R4, 0x1000000, RZ ;  /* 0x01000000040e7810 */ /* 0x000fca0007f1e0ff */
[----:B------:R-:W-:-:S05]  /*3c50*/  IMAD.X R15, RZ, RZ, R5, P0 ;  /* 0x000000ffff0f7224 */ /* 0x000fca00000e0605 */
[----:B------:R-:W2:Y:S01]  /*3c60*/  LDG.E.CONSTANT R16, desc[UR16][R14.64+-0x3d9e00] ;  /* 0xc26200100e107981 */ /* 0x000ea2000c1e9900 */
[----:B------:R-:W-:-:S03]  /*3c70*/  LEA R10, R11, UR12, 0x2 ;  /* 0x0000000c0b0a7c11 */ /* 0x000fc6000f8e10ff */
[----:B-1----:R-:W3:Y:S04]  /*3c80*/  LDG.E.CONSTANT R18, desc[UR16][R14.64+-0x3d5e00] ;  /* 0xc2a200100e127981 */ /* 0x002ee8000c1e9900 */
[----:B------:R-:W2:Y:S04]  /*3c90*/  LDS.128 R4, [R10+0x200] ;  /* 0x000200000a047984 */ /* 0x000ea80000000c00 */
[----:B------:R-:W4:Y:S01]  /*3ca0*/  LDG.E.CONSTANT R19, desc[UR16][R14.64+-0x3d3e00] ;  /* 0xc2c200100e137981 */ /* 0x000f22000c1e9900 */
[----:B--2---:R-:W-:-:S03]  /*3cb0*/  IDP.4A.S8.S8 R4, R4, R16, R17 ;  /* 0x0000001004047226 */ /* 0x004fc60000000611 */
[----:B------:R-:W2:Y:S04]  /*3cc0*/  LDG.E.CONSTANT R16, desc[UR16][R14.64+-0x3d7e00] ;  /* 0xc28200100e107981 */ /* 0x000ea8000c1e9900 */
[----:B------:R-:W5:Y:S01]  /*3cd0*/  LDG.E.CONSTANT R17, desc[UR16][R14.64+-0x3d1e00] ;  /* 0xc2e200100e117981 */ /* 0x000f62000c1e9900 */
[----:B--2---:R-:W-:-:S03]  /*3ce0*/  IDP.4A.S8.S8 R5, R5, R16, R4 ;  /* 0x0000001005057226 */ /* 0x004fc60000000604 */
[----:B------:R-:W2:Y:S01]  /*3cf0*/  LDG.E.CONSTANT R16, desc[UR16][R14.64+-0x3cfe00] ;  /* 0xc30200100e107981 */ /* 0x000ea2000c1e9900 */
[----:B---3--:R-:W-:-:S03]  /*3d00*/  IDP.4A.S8.S8 R6, R6, R18, R5 ;  /* 0x0000001206067226 */ /* 0x008fc60000000605 */
[----:B------:R-:W3:Y:S01]  /*3d10*/  LDG.E.CONSTANT R18, desc[UR16][R14.64+-0x3cde00] ;  /* 0xc32200100e127981 */ /* 0x000ee2000c1e9900 */
[----:B----4-:R-:W-:-:S03]  /*3d20*/  IDP.4A.S8.S8 R19, R7, R19, R6 ;  /* 0x0000001307137226 */ /* 0x010fc60000000606 */
[----:B------:R-:W5:Y:S02]  /*3d30*/  LDS.128 R4, [R10+0x210] ;  /* 0x000210000a047984 */ /* 0x000f640000000c00 */
[----:B-----5:R-:W-:Y:S02]  /*3d40*/  IDP.4A.S8.S8 R4, R4, R17, R19 ;  /* 0x0000001104047226 */ /* 0x020fe40000000613 */
[----:B------:R-:W4:Y:S04]  /*3d50*/  LDG.E.CONSTANT R19, desc[UR16][R14.64+-0x3cbe00] ;  /* 0xc34200100e137981 */ /* 0x000f28000c1e9900 */
        /* <DEDUP_REMOVED lines=17> */
[----:B------:R-:W4:Y:S01]  /*3e70*/  LDG.E.CONSTANT R17, desc[UR16][R14.64+-0x3bde00] ;  /* 0xc42200100e117981 */ /* 0x000f22000c1e9900 */
[----:B------:R-:W-:-:S05]  /*3e80*/  VIADD R11, R11, 0x10 ;  /* 0x000000100b0b7836 */ /* 0x000fca0000000000 */
[----:B------:R-:W-:Y:S01]  /*3e90*/  ISETP.NE.AND P0, PT, R11, 0x80, PT ;  /* 0x000000800b00780c */ /* 0x000fe20003f05270 */
[----:B--2---:R-:W-:-:S04]  /*3ea0*/  IDP.4A.S8.S8 R5, R5, R16, R4 ;  /* 0x0000001005057226 */ /* 0x004fc80000000604 */
[----:B----4-:R-:W-:-:S04]  /*3eb0*/  IDP.4A.S8.S8 R6, R6, R17, R5 ;  /* 0x0000001106067226 */ /* 0x010fc80000000605 */
[----:B---3--:R-:W-:-:S04]  /*3ec0*/  IDP.4A.S8.S8 R17, R7, R18, R6 ;  /* 0x0000001207117226 */ /* 0x008fc80000000606 */
[----:B------:R-:W-:Y:S05]  /*3ed0*/  @P0 BRA `(.L_x_239) ;  /* 0xfffffffc00400947 */ /* 0x000fea000383ffff */
[----:B------:R-:W-:Y:S02]  /*3ee0*/  IMAD.U32 R7, RZ, RZ, UR5 ;  /* 0x00000005ff077e24 */ /* 0x000fe4000f8e00ff */
[----:B------:R-:W-:Y:S02]  /*3ef0*/  IMAD.MOV.U32 R4, RZ, RZ, R8 ;  /* 0x000000ffff047224 */ /* 0x000fe400078e0008 */
[----:B------:R-:W-:Y:S02]  /*3f00*/  IMAD.MOV.U32 R5, RZ, RZ, RZ ;  /* 0x000000ffff057224 */ /* 0x000fe400078e00ff */
[----:B------:R-:W-:Y:S02]  /*3f10*/  IMAD R6, RZ, RZ, -UR5 ;  /* 0x80000005ff067e24 */ /* 0x000fe4000f8e02ff */
[----:B------:R-:W-:-:S04]  /*3f20*/  IMAD.WIDE.U32 R4, R7, -0xff800, R4 ;  /* 0xfff0080007047825 */ /* 0x000fc800078e0004 */
[----:B------:R-:W-:Y:S01]  /*3f30*/  IMAD.MOV.U32 R7, RZ, RZ, R6 ;  /* 0x000000ffff077224 */ /* 0x000fe200078e0006 */
[----:B------:R-:W-:-:S04]  /*3f40*/  IADD3 R4, P0, PT, R4, UR10, RZ ;  /* 0x0000000a04047c10 */ /* 0x000fc8000ff1e0ff */
[----:B------:R-:W-:Y:S02]  /*3f50*/  IADD3.X R5, PT, PT, R5, UR6, R7, P0, !PT ;  /* 0x0000000605057c10 */ /* 0x000fe400087fe407 */
[----:B------:R-:W-:-:S05]  /*3f60*/  IADD3 R4, P0, PT, R4, 0x2000000, RZ ;  /* 0x0200000004047810 */ /* 0x000fca0007f1e0ff */
[----:B------:R-:W-:-:S05]  /*3f70*/  IMAD.X R5, RZ, RZ, R5, P0 ;  /* 0x000000ffff057224 */ /* 0x000fca00000e0605 */
[----:B------:R-:W2:Y:S01]  /*3f80*/  LDG.E.U8.CONSTANT R4, desc[UR16][R4.64+-0x7d9e00] ;  /* 0x8262001004047981 */ /* 0x000ea2000c1e9100 */
[----:B------:R-:W-:-:S04]  /*3f90*/  IADD3 R9, PT, PT, R9, 0x1, RZ ;  /* 0x0000000109097810 */ /* 0x000fc80007ffe0ff */
[----:B------:R-:W-:Y:S02]  /*3fa0*/  ISETP.NE.AND P0, PT, R9, 0x4, PT ;  /* 0x000000040900780c */ /* 0x000fe40003f05270 */
[----:B--2---:R-:W-:-:S04]  /*3fb0*/  PRMT R6, R4, 0x8880, RZ ;  /* 0x0000888004067816 */ /* 0x004fc800000000ff */
[----:B------:R-:W-:-:S04]  /*3fc0*/  LEA.HI.SX32 R6, R17, R6, 0x1c ;  /* 0x0000000611067211 */ /* 0x000fc800078fe2ff */
[----:B------:R-:W-:-:S04]  /*3fd0*/  VIMNMX R6, PT, PT, R6, -0x7f, !PT ;  /* 0xffffff8106067848 */ /* 0x000fc80007fe0100 */
[----:B------:R-:W-:-:S04]  /*3fe0*/  VIMNMX R6, PT, PT, R6, 0x7f, PT ;  /* 0x0000007f06067848 */ /* 0x000fc80003fe0100 */
[----:B------:R-:W-:-:S04]  /*3ff0*/  LOP3.LUT R6, R6, 0xff, RZ, 0xc0, !PT ;  /* 0x000000ff06067812 */ /* 0x000fc800078ec0ff */
[----:B------:R-:W0:Y:S02]  /*4000*/  LDC.U8 R7, c[0x3][R6+0x800] ;  /* 0x00c2000006077b82 */ /* 0x000e240000000000 */
[----:B0-----:R3:W-:Y:S01]  /*4010*/  STS.U8 [R8+UR12+0x500], R7 ;  /* 0x0005000708007988 */ /* 0x0017e2000800000c */
[----:B------:R-:W-:Y:S05]  /*4020*/  @P0 BRA `(.L_x_240) ;  /* 0xfffffff800d00947 */ /* 0x000fea000383ffff */
[----:B------:R-:W-:Y:S01]  /*4030*/  BAR.SYNC.DEFER_BLOCKING 0x0 ;  /* 0x0000000000007b1d */ /* 0x000fe20000010000 */
[----:B------:R-:W-:Y:S02]  /*4040*/  IMAD.MOV.U32 R9, RZ, RZ, RZ ;  /* 0x000000ffff097224 */ /* 0x000fe400078e00ff */
[----:B------:R-:W-:-:S07]  /*4050*/  IMAD.MOV.U32 R15, RZ, RZ, RZ ;  /* 0x000000ffff0f7224 */ /* 0x000fce00078e00ff */
.L_x_241:
[----:B------:R-:W-:Y:S02]  /*4060*/  IMAD.U32 R6, RZ, RZ, UR10 ;  /* 0x0000000aff067e24 */ /* 0x000fe4000f8e00ff */
[----:B---3--:R-:W-:Y:S02]  /*4070*/  IMAD.U32 R7, RZ, RZ, UR11 ;  /* 0x0000000bff077e24 */ /* 0x008fe4000f8e00ff */
[----:B------:R-:W-:Y:S02]  /*4080*/  IMAD.U32 R5, RZ, RZ, UR6 ;  /* 0x00000006ff057e24 */ /* 0x000fe4000f8e00ff */
[----:B------:R-:W-:Y:S02]  /*4090*/  IMAD R7, R9, 0x200, R0 ;  /* 0x0000020009077824 */ /* 0x000fe400078e0200 */
[----:B------:R-:W-:-:S04]  /*40a0*/  IMAD.MOV.U32 R4, RZ, RZ, R6 ;  /* 0x000000ffff047224 */ /* 0x000fc800078e0006 */
[----:B------:R-:W-:-:S03]  /*40b0*/  IMAD.WIDE.U32 R4, R7, 0x4, R4 ;  /* 0x0000000407047825 */ /* 0x000fc600078e0004 */
[----:B------:R-:W-:-:S05]  /*40c0*/  IADD3 R10, P0, PT, R4, 0x2000000, RZ ;  /* 0x02000000040a7810 */ /* 0x000fca0007f1e0ff */
[----:B------:R-:W-:-:S05]  /*40d0*/  IMAD.X R11, RZ, RZ, R5, P0 ;  /* 0x000000ffff0b7224 */ /* 0x000fca00000e0605 */
[----:B------:R-:W2:Y:S04]  /*40e0*/  LDG.E.CONSTANT R14, desc[UR16][R10.64+-0x7d3e00] ;  /* 0x82c200100a0e7981 */ /* 0x000ea8000c1e9900 */
[----:B------:R-:W3:Y:S01]  /*40f0*/  LDG.E.CONSTANT R16, desc[UR16][R10.64+-0x7d3600] ;  /* 0x82ca00100a107981 */ /* 0x000ee2000c1e9900 */
[----:B------:R-:W-:-:S03]  /*4100*/  LEA R8, R9, UR12, 0x2 ;  /* 0x0000000c09087c11 */ /* 0x000fc6000f8e10ff */
[----:B------:R-:W4:Y:S04]  /*4110*/  LDG.E.CONSTANT R17, desc[UR16][R10.64+-0x7d2e00] ;  /* 0x82d200100a117981 */ /* 0x000f28000c1e9900 */
[----:B------:R-:W2:Y:S04]  /*4120*/  LDS.128 R4, [R8+0x500] ;  /* 0x0005000008047984 */ /* 0x000ea80000000c00 */
[----:B------:R-:W5:Y:S04]  /*4130*/  LDG.E.CONSTANT R18, desc[UR16][R10.64+-0x7d2600] ;  /* 0x82da00100a127981 */ /* 0x000f68000c1e9900 */
[----:B------:R-:W5:Y:S01]  /*4140*/  LDG.E.CONSTANT R19, desc[UR16][R10.64+-0x7cce00] ;  /* 0x833200100a137981 */ /* 0x000f62000c1e9900 */
[----:B--2---:R-:W-:-:S03]  /*4150*/  IDP.4A.S8.S8 R4, R4, R14, R15 ;  /* 0x0000000e04047226 */ /* 0x004fc6000000060f */
[----:B------:R-:W2:Y:S04]  /*4160*/  LDG.E.CONSTANT R15, desc[UR16][R10.64+-0x7d1e00] ;  /* 0x82e200100a0f7981 */ /* 0x000ea8000c1e9900 */
[----:B------:R-:W2:Y:S01]  /*4170*/  LDG.E.CONSTANT R14, desc[UR16][R10.64+-0x7d1600] ;  /* 0x82ea00100a0e7981 */ /* 0x000ea2000c1e9900 */
[----:B---3--:R-:W-:-:S03]  /*4180*/  IDP.4A.S8.S8 R5, R5, R16, R4 ;  /* 0x0000001005057226 */ /* 0x008fc60000000604 */
[----:B------:R-:W3:Y:S01]  /*4190*/  LDG.E.CONSTANT R16, desc[UR16][R10.64+-0x7d0e00] ;  /* 0x82f200100a107981 */ /* 0x000ee2000c1e9900 */
[----:B----4-:R-:W-:-:S03]  /*41a0*/  IDP.4A.S8.S8 R6, R6, R17, R5 ;  /* 0x0000001106067226 */ /* 0x010fc60000000605 */
[----:B------:R-:W4:Y:S01]  /*41b0*/  LDG.E.CONSTANT R17, desc[UR16][R10.64+-0x7d0600] ;  /* 0x82fa00100a117981 */ /* 0x000f22000c1e9900 */
[----:B-----5:R-:W-:-:S03]  /*41c0*/  IDP.4A.S8.S8 R18, R7, R18, R6 ;  /* 0x0000001207127226 */ /* 0x020fc60000000606 */
[----:B------:R-:W2:Y:S02]  /*41d0*/  LDS.128 R4, [R8+0x510] ;  /* 0x0005100008047984 */ /* 0x000ea40000000c00 */
[----:B--2---:R-:W-:Y:S02]  /*41e0*/  IDP.4A.S8.S8 R4, R4, R15, R18 ;  /* 0x0000000f04047226 */ /* 0x004fe40000000612 */
[----:B------:R-:W2:Y:S02]  /*41f0*/  LDG.E.CONSTANT R15, desc[UR16][R10.64+-0x7cfe00] ;  /* 0x830200100a0f7981 */ /* 0x000ea4000c1e9900 */
[----:B------:R-:W-:Y:S02]  /*4200*/  IDP.4A.S8.S8 R5, R5, R14, R4 ;  /* 0x0000000e05057226 */ /* 0x000fe40000000604 */
[----:B------:R-:W5:Y:S02]  /*4210*/  LDG.E.CONSTANT R14, desc[UR16][R10.64+-0x7cf600] ;  /* 0x830a00100a0e7981 */ /* 0x000f64000c1e9900 */
[----:B---3--:R-:W-:-:S02]  /*4220*/  IDP.4A.S8.S8 R6, R6, R16, R5 ;  /* 0x0000001006067226 */ /* 0x008fc40000000605 */
[----:B------:R-:W3:Y:S02]  /*4230*/  LDG.E.CONSTANT R18, desc[UR16][R10.64+-0x7ce600] ;  /* 0x831a00100a127981 */ /* 0x000ee4000c1e9900 */
[----:B----4-:R-:W-:Y:S02]  /*4240*/  IDP.4A.S8.S8 R16, R7, R17, R6 ;  /* 0x0000001107107226 */ /* 0x010fe40000000606 */
[----:B------:R-:W4:Y:S04]  /*4250*/  LDG.E.CONSTANT R17, desc[UR16][R10.64+-0x7cee00] ;  /* 0x831200100a117981 */ /* 0x000f28000c1e9900 */
[----:B------:R-:W2:Y:S02]  /*4260*/  LDS.128 R4, [R8+0x520] ;  /* 0x0005200008047984 */ /* 0x000ea40000000c00 */
[----:B--2---:R-:W-:-:S02]  /*4270*/  IDP.4A.S8.S8 R4, R4, R15, R16 ;  /* 0x0000000f04047226 */ /* 0x004fc40000000610 */
[----:B------:R-:W2:Y:S02]  /*4280*/  LDG.E.CONSTANT R15, desc[UR16][R10.64+-0x7cde00] ;  /* 0x832200100a0f7981 */ /* 0x000ea4000c1e9900 */
[----:B-----5:R-:W-:Y:S02]  /*4290*/  IDP.4A.S8.S8 R4, R5, R14, R4 ;  /* 0x0000000e05047226 */ /* 0x020fe40000000604 */
[----:B------:R-:W5:Y:S04]  /*42a0*/  LDG.E.CONSTANT R14, desc[UR16][R10.64+-0x7cd600] ;  /* 0x832a00100a0e7981 */ /* 0x000f68000c1e9900 */
[----:B------:R-:W5:Y:S01]  /*42b0*/  LDG.E.CONSTANT R16, desc[UR16][R10.64+-0x7cc600] ;  /* 0x833a00100a107981 */ /* 0x000f62000c1e9900 */
[----:B----4-:R-:W-:-:S04]  /*42c0*/  IDP.4A.S8.S8 R4, R6, R17, R4 ;  /* 0x0000001106047226 */ /* 0x010fc80000000604 */
[----:B---3--:R-:W-:Y:S02]  /*42d0*/  IDP.4A.S8.S8 R18, R7, R18, R4 ;  /* 0x0000001207127226 */ /* 0x008fe40000000604 */
[----:B------:R-:W2:Y:S01]  /*42e0*/  LDS.128 R4, [R8+0x530] ;  /* 0x0005300008047984 */ /* 0x000ea20000000c00 */
[----:B------:R-:W-:-:S04]  /*42f0*/  IADD3 R9, PT, PT, R9, 0x10, RZ ;  /* 0x0000001009097810 */ /* 0x000fc80007ffe0ff */
[----:B------:R-:W-:Y:S01]  /*4300*/  ISETP.NE.AND P0, PT, R9, 0x200, PT ;  /* 0x000002000900780c */ /* 0x000fe20003f05270 */
[----:B--2---:R-:W-:-:S04]  /*4310*/  IDP.4A.S8.S8 R4, R4, R15, R18 ;  /* 0x0000000f04047226 */ /* 0x004fc80000000612 */
[----:B-----5:R-:W-:-:S04]  /*4320*/  IDP.4A.S8.S8 R4, R5, R14, R4 ;  /* 0x0000000e05047226 */ /* 0x020fc80000000604 */
[----:B------:R-:W-:-:S04]  /*4330*/  IDP.4A.S8.S8 R4, R6, R19, R4 ;  /* 0x0000001306047226 */ /* 0x000fc80000000604 */
[----:B------:R-:W-:Y:S01]  /*4340*/  IDP.4A.S8.S8 R15, R7, R16, R4 ;  /* 0x00000010070f7226 */ /* 0x000fe20000000604 */
[----:B------:R-:W-:Y:S06]  /*4350*/  @P0 BRA `(.L_x_241) ;  /* 0xfffffffc00400947 */ /* 0x000fec000383ffff */
[----:B------:R-:W-:Y:S01]  /*4360*/  IADD3 R4, P0, PT, R12, 0x2000000, RZ ;  /* 0x020000000c047810 */ /* 0x000fe20007f1e0ff */
[----:B------:R-:W0:Y:S04]  /*4370*/  LDS.S8 R7, [R0+UR7] ;  /* 0x0000000700077984 */ /* 0x000e280008000200 */
[----:B------:R-:W-:-:S05]  /*4380*/  IMAD.X R5, RZ, RZ, R13, P0 ;  /* 0x000000ffff057224 */ /* 0x000fca00000e060d */
[----:B------:R-:W2:Y:S01]  /*4390*/  LDG.E.U8.CONSTANT R4, desc[UR16][R4.64+0x42c200] ;  /* 0x42c2001004047981 */ /* 0x000ea2000c1e9100 */
[----:B------:R-:W-:-:S04]  /*43a0*/  UIADD3 UR5, UPT, UPT, UR5, 0x1, URZ ;  /* 0x0000000105057890 */ /* 0x000fc8000fffe0ff */
[----:B------:R-:W-:Y:S01]  /*43b0*/  UISETP.NE.AND UP0, UPT, UR5, 0xc, UPT ;  /* 0x0000000c0500788c */ /* 0x000fe2000bf05270 */
[----:B--2---:R-:W-:-:S04]  /*43c0*/  PRMT R6, R4, 0x8880, RZ ;  /* 0x0000888004067816 */ /* 0x004fc800000000ff */
[----:B------:R-:W-:-:S04]  /*43d0*/  LEA.HI.SX32 R6, R15, R6, 0x17 ;  /* 0x000000060f067211 */ /* 0x000fc800078fbaff */
[----:B0-----:R-:W-:-:S04]  /*43e0*/  VIADDMNMX R6, R6, R7, 0xffffff81, !PT ;  /* 0xffffff8106067446 */ /* 0x001fc80007800107 */
[----:B------:R-:W-:-:S05]  /*43f0*/  VIMNMX R7, PT, PT, R6, 0x7f, PT ;  /* 0x0000007f06077848 */ /* 0x000fca0003fe0100 */
[----:B------:R1:W-:Y:S01]  /*4400*/  STS.U8 [R0+UR7], R7 ;  /* 0x0000000700007988 */ /* 0x0003e20008000007 */
[----:B------:R-:W-:Y:S06]  /*4410*/  BAR.SYNC.DEFER_BLOCKING 0x0 ;  /* 0x0000000000007b1d */ /* 0x000fec0000010000 */
[----:B------:R-:W-:Y:S05]  /*4420*/  BRA.U UP0, `(.L_x_242) ;  /* 0xffffffbd00dc7547 */ /* 0x000fea000b83ffff */
[----:B------:R-:W0:Y:S01]  /*4430*/  LDS.S8 R4, [R0+UR7] ;  /* 0x0000000700047984 */ /* 0x000e220008000200 */
[----:B------:R-:W-:Y:S01]  /*4440*/  ISETP.NE.AND P1, PT, R0, RZ, PT ;  /* 0x000000ff0000720c */ /* 0x000fe20003f25270 */
[----:B------:R-:W-:Y:S01]  /*4450*/  BSSY.RECONVERGENT B0, `(.L_x_243) ;  /* 0x0000018000007945 */ /* 0x000fe20003800200 */
[----:B------:R-:W2:Y:S02]  /*4460*/  S2R R5, SR_LANEID ;  /* 0x0000000000057919 */ /* 0x000ea40000000000 */
[----:B--2---:R-:W-:Y:S02]  /*4470*/  ISETP.NE.AND P0, PT, R5, RZ, PT ;  /* 0x000000ff0500720c */ /* 0x004fe40003f05270 */
        /* <DEDUP_REMOVED lines=8> */
[----:B-1----:R-:W1:Y:S04]  /*4500*/  LDS.128 R4, [UR5+0x10] ;  /* 0x00001005ff047984 */ /* 0x002e680008000c00 */
[----:B------:R-:W2:Y:S04]  /*4510*/  LDS.128 R8, [UR5+0x20] ;  /* 0x00002005ff087984 */ /* 0x000ea80008000c00 */
[----:B------:R-:W3:Y:S04]  /*4520*/  LDS.128 R12, [UR5+0x30] ;  /* 0x00003005ff0c7984 */ /* 0x000ee80008000c00 */
[----:B------:R-:W4:Y:S01]  /*4530*/  LDS.128 R16, [UR5+0x40] ;  /* 0x00004005ff107984 */ /* 0x000f220008000c00 */
[----:B-1----:R-:W-:-:S04]  /*4540*/  IADD3 R5, PT, PT, R6, R5, R23 ;  /* 0x0000000506057210 */ /* 0x002fc80007ffe017 */
[----:B--2---:R-:W-:-:S04]  /*4550*/  IADD3 R5, PT, PT, R8, R5, R7 ;  /* 0x0000000508057210 */ /* 0x004fc80007ffe007 */
[----:B------:R-:W-:-:S04]  /*4560*/  IADD3 R5, PT, PT, R10, R5, R9 ;  /* 0x000000050a057210 */ /* 0x000fc80007ffe009 */
[----:B---3--:R-:W-:-:S04]  /*4570*/  IADD3 R5, PT, PT, R12, R5, R11 ;  /* 0x000000050c057210 */ /* 0x008fc80007ffe00b */
[----:B------:R-:W-:-:S04]  /*4580*/  IADD3 R5, PT, PT, R14, R5, R13 ;  /* 0x000000050e057210 */ /* 0x000fc80007ffe00d */
[----:B----4-:R-:W-:-:S04]  /*4590*/  IADD3 R5, PT, PT, R16, R5, R15 ;  /* 0x0000000510057210 */ /* 0x010fc80007ffe00f */
[----:B------:R-:W-:-:S05]  /*45a0*/  IADD3 R18, PT, PT, R18, R5, R17 ;  /* 0x0000000512127210 */ /* 0x000fca0007ffe011 */
[----:B------:R-:W-:-:S05]  /*45b0*/  IMAD.IADD R18, R18, 0x1, R19 ;  /* 0x0000000112127824 */ /* 0x000fca00078e0213 */
[----:B------:R2:W-:Y:S02]  /*45c0*/  STS [UR5+0x54], R18 ;  /* 0x00005412ff007988 */ /* 0x0005e40008000805 */
.L_x_244:
[----:B------:R-:W-:Y:S05]  /*45d0*/  BSYNC.RECONVERGENT B0 ;  /* 0x0000000000007941 */ /* 0x000fea0003800200 */
.L_x_243:
[----:B------:R-:W-:Y:S01]  /*45e0*/  BAR.SYNC.DEFER_BLOCKING 0x0 ;  /* 0x0000000000007b1d */ /* 0x000fe20000010000 */
[----:B------:R-:W-:-:S05]  /*45f0*/  IADD3 R4, P0, PT, R24, 0x2000000, RZ ;  /* 0x0200000018047810 */ /* 0x000fca0007f1e0ff */
[----:B------:R-:W-:-:S05]  /*4600*/  IMAD.X R5, RZ, RZ, R25, P0 ;  /* 0x000000ffff057224 */ /* 0x000fca00000e0619 */
[----:B------:R-:W3:Y:S04]  /*4610*/  LDG.E.U8.CONSTANT R10, desc[UR16][R4.64+0x42da00] ;  /* 0x42da0010040a7981 */ /* 0x000ee8000c1e9100 */
[----:B------:R4:W5:Y:S01]  /*4620*/  LDG.E.U8.CONSTANT R6, desc[UR16][R4.64+0x42dc00] ;  /* 0x42dc001004067981 */ /* 0x000962000c1e9100 */
[----:B------:R-:W-:Y:S01]  /*4630*/  ULEA UR5, UR13, UR20, 0x18 ;  /* 0x000000140d057291 */ /* 0x000fe2000f8ec0ff */
[----:B------:R-:W-:Y:S08]  /*4640*/  BSSY.RECONVERGENT B0, `(.L_x_245) ;  /* 0x0000064000007945 */ /* 0x000ff00003800200 */
[----:B-1----:R-:W1:Y:S01]  /*4650*/  LDS R7, [UR5+0x54] ;  /* 0x00005405ff077984 */ /* 0x002e620008000800 */
[----:B------:R-:W-:Y:S06]  /*4660*/  BAR.SYNC.DEFER_BLOCKING 0x0 ;  /* 0x0000000000007b1d */ /* 0x000fec0000010000 */
[----:B----4-:R-:W4:Y:S01]  /*4670*/  LDS.S8 R4, [R0+UR7] ;  /* 0x0000000700047984 */ /* 0x010f220008000200 */
[----:B-1----:R-:W-:Y:S01]  /*4680*/  SHF.R.S32.HI R8, RZ, 0x1f, R7 ;  /* 0x0000001fff087819 */ /* 0x002fe20000011407 */
[----:B------:R-:W-:-:S03]  /*4690*/  VIADD R9, R7, 0x1ff ;  /* 0x000001ff07097836 */ /* 0x000fc60000000000 */
[----:B------:R-:W-:Y:S02]  /*46a0*/  LEA.HI R8, R8, R7, RZ, 0x9 ;  /* 0x0000000708087211 */ /* 0x000fe400078f48ff */
[----:B------:R-:W-:Y:S02]  /*46b0*/  ISETP.GE.U32.AND P0, PT, R9, 0x3ff, PT ;  /* 0x000003ff0900780c */ /* 0x000fe40003f06070 */
[----:B------:R-:W-:-:S04]  /*46c0*/  SHF.R.S32.HI R7, RZ, 0x9, R8 ;  /* 0x00000009ff077819 */ /* 0x000fc80000011408 */
[----:B------:R-:W-:-:S04]  /*46d0*/  SEL R7, R7, 0x1, P0 ;  /* 0x0000000107077807 */ /* 0x000fc80000000000 */
[----:B------:R-:W-:-:S04]  /*46e0*/  IABS R8, R7 ;  /* 0x0000000700087213 */ /* 0x000fc80000000000 */
[----:B------:R-:W1:Y:S08]  /*46f0*/  I2F.RP R9, R8 ;  /* 0x0000000800097306 */ /* 0x000e700000209400 */
[----:B-1----:R-:W1:Y:S02]  /*4700*/  MUFU.RCP R9, R9 ;  /* 0x0000000900097308 */ /* 0x002e640000001000 */
[----:B-1----:R-:W-:Y:S01]  /*4710*/  VIADD R5, R9, 0xffffffe ;  /* 0x0ffffffe09057836 */ /* 0x002fe20000000000 */
[----:B------:R-:W-:-:S05]  /*4720*/  IABS R9, R7 ;  /* 0x0000000700097213 */ /* 0x000fca0000000000 */
[----:B------:R-:W1:Y:S01]  /*4730*/  F2I.FTZ.U32.TRUNC.NTZ R5, R5 ;  /* 0x0000000500057305 */ /* 0x000e62000021f000 */
[----:B------:R-:W-:Y:S02]  /*4740*/  IMAD.MOV R9, RZ, RZ, -R9 ;  /* 0x000000ffff097224 */ /* 0x000fe400078e0a09 */
[----:B-1----:R-:W-:Y:S01]  /*4750*/  IMAD.MOV R13, RZ, RZ, -R5 ;  /* 0x000000ffff0d7224 */ /* 0x002fe200078e0a05 */
[----:B---3--:R-:W-:-:S05]  /*4760*/  PRMT R11, R10, 0x8880, RZ ;  /* 0x000088800a0b7816 */ /* 0x008fca00000000ff */
[----:B----4-:R-:W-:Y:S02]  /*4770*/  IMAD R10, R4, R11, RZ ;  /* 0x0000000b040a7224 */ /* 0x010fe400078e02ff */
[----:B------:R-:W-:Y:S02]  /*4780*/  IMAD R11, R13, R8, RZ ;  /* 0x000000080d0b7224 */ /* 0x000fe400078e02ff */
[----:B------:R-:W-:Y:S01]  /*4790*/  IMAD.MOV.U32 R4, RZ, RZ, RZ ;  /* 0x000000ffff047224 */ /* 0x000fe200078e00ff */
[----:B------:R-:W-:Y:S02]  /*47a0*/  IABS R12, R10 ;  /* 0x0000000a000c7213 */ /* 0x000fe40000000000 */
[----:B------:R-:W-:Y:S01]  /*47b0*/  LOP3.LUT R10, R10, R7, RZ, 0x3c, !PT ;  /* 0x000000070a0a7212 */ /* 0x000fe200078e3cff */
[----:B------:R-:W-:Y:S01]  /*47c0*/  IMAD.HI.U32 R4, R5, R11, R4 ;  /* 0x0000000b05047227 */ /* 0x000fe200078e0004 */
[----:B------:R-:W-:Y:S02]  /*47d0*/  MOV R5, R12 ;  /* 0x0000000c00057202 */ /* 0x000fe40000000f00 */
[----:B------:R-:W-:-:S03]  /*47e0*/  ISETP.GE.AND P2, PT, R10, RZ, PT ;  /* 0x000000ff0a00720c */ /* 0x000fc60003f46270 */
[----:B------:R-:W-:-:S04]  /*47f0*/  IMAD.HI.U32 R4, R4, R5, RZ ;  /* 0x0000000504047227 */ /* 0x000fc800078e00ff */
[----:B------:R-:W-:-:S05]  /*4800*/  IMAD R5, R4, R9, R5 ;  /* 0x0000000904057224 */ /* 0x000fca00078e0205 */
[----:B------:R-:W-:-:S13]  /*4810*/  ISETP.GT.U32.AND P1, PT, R8, R5, PT ;  /* 0x000000050800720c */ /* 0x000fda0003f24070 */
[----:B------:R-:W-:Y:S02]  /*4820*/  @!P1 IMAD.IADD R5, R5, 0x1, -R8 ;  /* 0x0000000105059824 */ /* 0x000fe400078e0a08 */
[----:B------:R-:W-:Y:S01]  /*4830*/  @!P1 VIADD R4, R4, 0x1 ;  /* 0x0000000104049836 */ /* 0x000fe20000000000 */
[----:B------:R-:W-:Y:S02]  /*4840*/  ISETP.NE.AND P1, PT, R7, RZ, PT ;  /* 0x000000ff0700720c */ /* 0x000fe40003f25270 */
[----:B------:R-:W-:-:S13]  /*4850*/  ISETP.GE.U32.AND P0, PT, R5, R8, PT ;  /* 0x000000080500720c */ /* 0x000fda0003f06070 */
[----:B------:R-:W-:Y:S01]  /*4860*/  @P0 VIADD R4, R4, 0x1 ;  /* 0x0000000104040836 */ /* 0x000fe20000000000 */
[----:B------:R-:W-:-:S03]  /*4870*/  ISETP.GT.U32.AND P0, PT, R0, 0xff, PT ;  /* 0x000000ff0000780c */ /* 0x000fc60003f04070 */
[----:B------:R-:W-:Y:S01]  /*4880*/  IMAD.MOV.U32 R5, RZ, RZ, R4 ;  /* 0x000000ffff057224 */ /* 0x000fe200078e0004 */
[----:B-----5:R-:W-:-:S03]  /*4890*/  PRMT R4, R6, 0x8880, RZ ;  /* 0x0000888006047816 */ /* 0x020fc600000000ff */
[----:B------:R-:W-:Y:S01]  /*48a0*/  @!P2 IMAD.MOV R5, RZ, RZ, -R5 ;  /* 0x000000ffff05a224 */ /* 0x000fe200078e0a05 */
[----:B------:R-:W-:-:S04]  /*48b0*/  @!P1 LOP3.LUT R5, RZ, R7, RZ, 0x33, !PT ;  /* 0x00000007ff059212 */ /* 0x000fc800078e33ff */
[----:B------:R-:W-:-:S04]  /*48c0*/  VIADDMNMX R4, R5, R4, 0xffffff81, !PT ;  /* 0xffffff8105047446 */ /* 0x000fc80007800104 */
[----:B------:R-:W-:-:S05]  /*48d0*/  VIMNMX R5, PT, PT, R4, 0x7f, PT ;  /* 0x0000007f04057848 */ /* 0x000fca0003fe0100 */
[----:B------:R1:W-:Y:S01]  /*48e0*/  STS.U8 [R0+UR7+0x200], R5 ;  /* 0x0002000500007988 */ /* 0x0003e20008000007 */
[----:B------:R-:W-:Y:S06]  /*48f0*/  BAR.SYNC.DEFER_BLOCKING 0x0 ;  /* 0x0000000000007b1d */ /* 0x000fec0000010000 */
[----:B------:R-:W-:Y:S05]  /*4900*/  @P0 BRA `(.L_x_246) ;  /* 0x0000000000dc0947 */ /* 0x000fea0003800000 */
[----:B------:R-:W-:Y:S02]  /*4910*/  IMAD.MOV.U32 R13, RZ, RZ, RZ ;  /* 0x000000ffff0d7224 */ /* 0x000fe400078e00ff */
[----:B------:R-:W-:-:S07]  /*4920*/  IMAD.MOV.U32 R11, RZ, RZ, RZ ;  /* 0x000000ffff0b7224 */ /* 0x000fce00078e00ff */
.L_x_247:
[----:B------:R-:W3:Y:S01]  /*4930*/  LDC.64 R28, c[0x0][0x390] ;  /* 0x0000e400ff1c7b82 */ /* 0x000ee20000000a00 */
[----:B-1----:R-:W-:-:S05]  /*4940*/  LEA R5, R13, R0, 0x8 ;  /* 0x000000000d057211 */ /* 0x002fca00078e40ff */
[----:B---3--:R-:W-:-:S05]  /*4950*/  IMAD.WIDE.U32 R28, R5, 0x4, R28 ;  /* 0x00000004051c7825 */ /* 0x008fca00078e001c */
[----:B------:R-:W3:Y:S04]  /*4960*/  LDG.E.CONSTANT R10, desc[UR16][R28.64] ;  /* 0x000000101c0a7981 */ /* 0x000ee8000c1e9900 */
[----:B------:R-:W4:Y:S04]  /*4970*/  LDG.E.CONSTANT R14, desc[UR16][R28.64+0x400] ;  /* 0x000400101c0e7981 */ /* 0x000f28000c1e9900 */
[----:B------:R-:W5:Y:S04]  /*4980*/  LDG.E.CONSTANT R15, desc[UR16][R28.64+0x800] ;  /* 0x000800101c0f7981 */ /* 0x000f68000c1e9900 */
[----:B------:R-:W5:Y:S04]  /*4990*/  LDG.E.CONSTANT R8, desc[UR16][R28.64+0xc00] ;  /* 0x000c00101c087981 */ /* 0x000f68000c1e9900 */
[----:B------:R-:W5:Y:S04]  /*49a0*/  LDG.E.CONSTANT R17, desc[UR16][R28.64+0x1000] ;  /* 0x001000101c117981 */ /* 0x000f68000c1e9900 */
[----:B------:R-:W5:Y:S01]  /*49b0*/  LDG.E.CONSTANT R16, desc[UR16][R28.64+0x1400] ;  /* 0x001400101c107981 */ /* 0x000f62000c1e9900 */
[----:B------:R-:W-:-:S03]  /*49c0*/  LEA R12, R13, UR12, 0x2 ;  /* 0x0000000c0d0c7c11 */ /* 0x000fc6000f8e10ff */
[----:B------:R-:W5:Y:S04]  /*49d0*/  LDG.E.CONSTANT R9, desc[UR16][R28.64+0x1800] ;  /* 0x001800101c097981 */ /* 0x000f68000c1e9900 */
[----:B------:R-:W3:Y:S04]  /*49e0*/  LDS.128 R4, [R12+0x200] ;  /* 0x000200000c047984 */ /* 0x000ee80000000c00 */
[----:B------:R-:W5:Y:S04]  /*49f0*/  LDG.E.CONSTANT R19, desc[UR16][R28.64+0x3800] ;  /* 0x003800101c137981 */ /* 0x000f68000c1e9900 */
[----:B--2---:R-:W2:Y:S01]  /*4a00*/  LDG.E.CONSTANT R18, desc[UR16][R28.64+0x3c00] ;  /* 0x003c00101c127981 */ /* 0x004ea2000c1e9900 */
[----:B---3--:R-:W-:-:S03]  /*4a10*/  IDP.4A.S8.S8 R4, R4, R10, R11 ;  /* 0x0000000a04047226 */ /* 0x008fc6000000060b */
[----:B------:R-:W3:Y:S01]  /*4a20*/  LDG.E.CONSTANT R10, desc[UR16][R28.64+0x1c00] ;  /* 0x001c00101c0a7981 */ /* 0x000ee2000c1e9900 */
[----:B----4-:R-:W-:-:S03]  /*4a30*/  IDP.4A.S8.S8 R5, R5, R14, R4 ;  /* 0x0000000e05057226 */ /* 0x010fc60000000604 */
[----:B------:R-:W4:Y:S01]  /*4a40*/  LDG.E.CONSTANT R11, desc[UR16][R28.64+0x2000] ;  /* 0x002000101c0b7981 */ /* 0x000f22000c1e9900 */
[----:B-----5:R-:W-:-:S03]  /*4a50*/  IDP.4A.S8.S8 R5, R6, R15, R5 ;  /* 0x0000000f06057226 */ /* 0x020fc60000000605 */
[----:B------:R-:W5:Y:S01]  /*4a60*/  LDG.E.CONSTANT R15, desc[UR16][R28.64+0x2800] ;  /* 0x002800101c0f7981 */ /* 0x000f62000c1e9900 */
[----:B------:R-:W-:-:S03]  /*4a70*/  IDP.4A.S8.S8 R14, R7, R8, R5 ;  /* 0x00000008070e7226 */ /* 0x000fc60000000605 */
[----:B------:R-:W1:Y:S04]  /*4a80*/  LDS.128 R4, [R12+0x210] ;  /* 0x000210000c047984 */ /* 0x000e680000000c00 */
[----:B------:R-:W2:Y:S01]  /*4a90*/  LDG.E.CONSTANT R8, desc[UR16][R28.64+0x2400] ;  /* 0x002400101c087981 */ /* 0x000ea2000c1e9900 */
[----:B-1----:R-:W-:-:S03]  /*4aa0*/  IDP.4A.S8.S8 R4, R4, R17, R14 ;  /* 0x0000001104047226 */ /* 0x002fc6000000060e */
[----:B------:R-:W5:Y:S04]  /*4ab0*/  LDG.E.CONSTANT R14, desc[UR16][R28.64+0x2c00] ;  /* 0x002c00101c0e7981 */ /* 0x000f68000c1e9900 */
[----:B------:R-:W5:Y:S01]  /*4ac0*/  LDG.E.CONSTANT R17, desc[UR16][R28.64+0x3000] ;  /* 0x003000101c117981 */ /* 0x000f62000c1e9900 */
[----:B------:R-:W-:-:S03]  /*4ad0*/  IDP.4A.S8.S8 R4, R5, R16, R4 ;  /* 0x0000001005047226 */ /* 0x000fc60000000604 */
[----:B------:R-:W5:Y:S01]  /*4ae0*/  LDG.E.CONSTANT R16, desc[UR16][R28.64+0x3400] ;  /* 0x003400101c107981 */ /* 0x000f62000c1e9900 */
[----:B------:R-:W-:Y:S02]  /*4af0*/  IDP.4A.S8.S8 R4, R6, R9, R4 ;  /* 0x0000000906047226 */ /* 0x000fe40000000604 */
[----:B------:R-:W-:-:S05]  /*4b00*/  VIADD R13, R13, 0x10 ;  /* 0x000000100d0d7836 */ /* 0x000fca0000000000 */
[----:B------:R-:W-:Y:S01]  /*4b10*/  ISETP.NE.AND P0, PT, R13, 0x80, PT ;  /* 0x000000800d00780c */ /* 0x000fe20003f05270 */
[----:B---3--:R-:W-:Y:S02]  /*4b20*/  IDP.4A.S8.S8 R10, R7, R10, R4 ;  /* 0x0000000a070a7226 */ /* 0x008fe40000000604 */
[----:B------:R-:W4:Y:S02]  /*4b30*/  LDS.128 R4, [R12+0x220] ;  /* 0x000220000c047984 */ /* 0x000f240000000c00 */
[----:B----4-:R-:W-:-:S04]  /*4b40*/  IDP.4A.S8.S8 R4, R4, R11, R10 ;  /* 0x0000000b04047226 */ /* 0x010fc8000000060a */
[----:B--2---:R-:W-:Y:S02]  /*4b50*/  IDP.4A.S8.S8 R4, R5, R8, R4 ;  /* 0x0000000805047226 */ /* 0x004fe40000000604 */
[----:B------:R-:W1:Y:S02]  /*4b60*/  LDS.128 R8, [R12+0x230] ;  /* 0x000230000c087984 */ /* 0x000e640000000c00 */
[----:B-----5:R-:W-:-:S04]  /*4b70*/  IDP.4A.S8.S8 R4, R6, R15, R4 ;  /* 0x0000000f06047226 */ /* 0x020fc80000000604 */
[----:B------:R-:W-:-:S04]  /*4b80*/  IDP.4A.S8.S8 R4, R7, R14, R4 ;  /* 0x0000000e07047226 */ /* 0x000fc80000000604 */
[----:B-1----:R-:W-:-:S04]  /*4b90*/  IDP.4A.S8.S8 R4, R8, R17, R4 ;  /* 0x0000001108047226 */ /* 0x002fc80000000604 */
[----:B------:R-:W-:-:S04]  /*4ba0*/  IDP.4A.S8.S8 R4, R9, R16, R4 ;  /* 0x0000001009047226 */ /* 0x000fc80000000604 */
[----:B------:R-:W-:-:S04]  /*4bb0*/  IDP.4A.S8.S8 R4, R10, R19, R4 ;  /* 0x000000130a047226 */ /* 0x000fc80000000604 */
[----:B------:R-:W-:Y:S01]  /*4bc0*/  IDP.4A.S8.S8 R11, R11, R18, R4 ;  /* 0x000000120b0b7226 */ /* 0x000fe20000000604 */
[----:B------:R-:W-:Y:S06]  /*4bd0*/  @P0 BRA `(.L_x_247) ;  /* 0xfffffffc00540947 */ /* 0x000fec000383ffff */
[----:B------:R-:W-:Y:S01]  /*4be0*/  SHF.R.S32.HI R11, RZ, 0x8, R11 ;  /* 0x00000008ff0b7819 */ /* 0x000fe2000001140b */
[----:B------:R-:W-:-:S03]  /*4bf0*/  UIADD3 UR5, UPT, UPT, UR20, 0x58, URZ ;  /* 0x0000005814057890 */ /* 0x000fc6000fffe0ff */
[----:B------:R-:W-:Y:S01]  /*4c00*/  VIMNMX R11, PT, PT, R11, -0x7f, !PT ;  /* 0xffffff810b0b7848 */ /* 0x000fe20007fe0100 */
[----:B------:R-:W-:-:S03]  /*4c10*/  ULEA UR5, UR13, UR5, 0x18 ;  /* 0x000000050d057291 */ /* 0x000fc6000f8ec0ff */
[----:B------:R-:W-:-:S03]  /*4c20*/  VIMNMX R11, PT, PT, R11, 0x7f, PT ;  /* 0x0000007f0b0b7848 */ /* 0x000fc60003fe0100 */
[----:B------:R-:W-:Y:S02]  /*4c30*/  LEA R5, R0, UR5, 0x2 ;  /* 0x0000000500057c11 */ /* 0x000fe4000f8e10ff */
[----:B------:R-:W-:-:S05]  /*4c40*/  IMAD.SHL.U32 R11, R11, 0x1000000, RZ ;  /* 0x010000000b0b7824 */ /* 0x000fca00078e00ff */
[----:B------:R-:W-:-:S06]  /*4c50*/  SHF.R.S32.HI R4, RZ, 0x16, R11 ;  /* 0x00000016ff047819 */ /* 0x000fcc000001140b */
[----:B------:R-:W1:Y:S02]  /*4c60*/  LDC R4, c[0x3][R4+0x200] ;  /* 0x00c0800004047b82 */ /* 0x000e640000000800 */
[----:B-1----:R3:W-:Y:S02]  /*4c70*/  STS [R5], R4 ;  /* 0x0000000405007388 */ /* 0x0027e40000000800 */
.L_x_246:
[----:B------:R-:W-:Y:S05]  /*4c80*/  BSYNC.RECONVERGENT B0 ;  /* 0x0000000000007941 */ /* 0x000fea0003800200 */
.L_x_245:
[----:B------:R-:W4:Y:S01]  /*4c90*/  LDCU.64 UR10, c[0x0][0x388] ;  /* 0x00007100ff0a77ac */ /* 0x000f220008000a00 */
[----:B------:R-:W-:Y:S01]  /*4ca0*/  BSSY.RECONVERGENT B0, `(.L_x_248) ;  /* 0x0000101000007945 */ /* 0x000fe20003800200 */
[----:B----4-:R-:W-:-:S04]  /*4cb0*/  UIADD3 UR5, UPT, UPT, UR10, -0x1, URZ ;  /* 0xffffffff0a057890 */ /* 0x010fc8000fffe0ff */
[----:B------:R-:W-:Y:S01]  /*4cc0*/  UISETP.GE.AND UP0, UPT, UR9, UR5, UPT ;  /* 0x000000050900728c */ /* 0x000fe2000bf06270 */
[----:B------:R-:W-:Y:S05]  /*4cd0*/  BAR.SYNC.DEFER_BLOCKING 0x0 ;  /* 0x0000000000007b1d */ /* 0x000fea0000010000 */
[----:B------:R-:W-:-:S04]  /*4ce0*/  PLOP3.LUT P0, PT, PT, PT, UP0, 0x80, 0x8 ;  /* 0x000000000008781c */ /* 0x000fc80003f0f008 */
[----:B------:R-:W-:-:S13]  /*4cf0*/  ISETP.NE.OR P0, PT, R0, RZ, !P0 ;  /* 0x000000ff0000720c */ /* 0x000fda0004705670 */
[----:B------:R-:W-:Y:S05]  /*4d00*/  @P0 BRA `(.L_x_249) ;  /* 0x0000000c00e80947 */ /* 0x000fea0003800000 */
[----:B------:R-:W4:Y:S01]  /*4d10*/  S2R R16, SR_CgaCtaId ;  /* 0x0000000000107919 */ /* 0x000f220000008800 */
[----:B------:R-:W-:Y:S01]  /*4d20*/  UIADD3 UR5, UPT, UPT, UR20, 0x58, URZ ;  /* 0x0000005814057890 */ /* 0x000fe2000fffe0ff */
[----:B------:R-:W-:Y:S01]  /*4d30*/  CS2R R28, SRZ ;  /* 0x00000000001c7805 */ /* 0x000fe2000001ff00 */
[----:B------:R-:W-:-:S04]  /*4d40*/  IMAD.MOV.U32 R17, RZ, RZ, RZ ;  /* 0x000000ffff117224 */ /* 0x000fc800078e00ff */
[----:B-1-3--:R-:W-:-:S05]  /*4d50*/  IMAD.U32 R5, RZ, RZ, UR5 ;  /* 0x00000005ff057e24 */ /* 0x00afca000f8e00ff */
[----:B----4-:R-:W-:-:S07]  /*4d60*/  LEA R16, R16, R5, 0x18 ;  /* 0x0000000510107211 */ /* 0x010fce00078ec0ff */
.L_x_250:
[C---:B--2---:R-:W-:Y:S02]  /*4d70*/  IMAD R18, R17.reuse, 0x4, R16 ;  /* 0x0000000411127824 */ /* 0x044fe400078e0210 */
[----:B------:R-:W-:-:S03]  /*4d80*/  VIADD R17, R17, 0x20 ;  /* 0x0000002011117836 */ /* 0x000fc60000000000 */
[----:B------:R-:W1:Y:S04]  /*4d90*/  LDS.64 R4, [R18] ;  /* 0x0000000012047984 */ /* 0x000e680000000a00 */
[----:B------:R-:W2:Y:S04]  /*4da0*/  LDS.64 R6, [R18+0x8] ;  /* 0x0000080012067984 */ /* 0x000ea80000000a00 */
[----:B------:R-:W3:Y:S04]  /*4db0*/  LDS.64 R8, [R18+0x10] ;  /* 0x0000100012087984 */ /* 0x000ee80000000a00 */
[----:B------:R-:W4:Y:S04]  /*4dc0*/  LDS.64 R10, [R18+0x18] ;  /* 0x00001800120a7984 */ /* 0x000f280000000a00 */
[----:B------:R-:W5:Y:S01]  /*4dd0*/  LDS.64 R12, [R18+0x20] ;  /* 0x00002000120c7984 */ /* 0x000f620000000a00 */
[----:B-1----:R-:W-:-:S02]  /*4de0*/  IADD3 R14, P0, P1, R5, R28, R4 ;  /* 0x0000001c050e7210 */ /* 0x002fc4000791e004 */
[----:B------:R-:W-:Y:S02]  /*4df0*/  SHF.R.S32.HI R4, RZ, 0x1f, R4 ;  /* 0x0000001fff047819 */ /* 0x000fe40000011404 */
[----:B------:R-:W-:-:S04]  /*4e00*/  SHF.R.S32.HI R5, RZ, 0x1f, R5 ;  /* 0x0000001fff057819 */ /* 0x000fc80000011405 */
[----:B------:R-:W-:Y:S02]  /*4e10*/  IADD3.X R15, PT, PT, R5, R29, R4, P0, P1 ;  /* 0x0000001d050f7210 */ /* 0x000fe400007e2404 */
[--C-:B--2---:R-:W-:Y:S01]  /*4e20*/  IADD3 R14, P0, P1, R7, R14, R6.reuse ;  /* 0x0000000e070e7210 */ /* 0x104fe2000791e006 */
[----:B------:R-:W1:Y:S01]  /*4e30*/  LDS.64 R4, [R18+0x28] ;  /* 0x0000280012047984 */ /* 0x000e620000000a00 */
[----:B------:R-:W-:Y:S02]  /*4e40*/  SHF.R.S32.HI R6, RZ, 0x1f, R6 ;  /* 0x0000001fff067819 */ /* 0x000fe40000011406 */
[----:B------:R-:W-:-:S04]  /*4e50*/  SHF.R.S32.HI R7, RZ, 0x1f, R7 ;  /* 0x0000001fff077819 */ /* 0x000fc80000011407 */
[----:B------:R-:W-:Y:S02]  /*4e60*/  IADD3.X R15, PT, PT, R7, R15, R6, P0, P1 ;  /* 0x0000000f070f7210 */ /* 0x000fe400007e2406 */
[--C-:B---3--:R-:W-:Y:S01]  /*4e70*/  IADD3 R14, P0, P1, R9, R14, R8.reuse ;  /* 0x0000000e090e7210 */ /* 0x108fe2000791e008 */
[----:B------:R-:W2:Y:S01]  /*4e80*/  LDS.64 R6, [R18+0x30] ;  /* 0x0000300012067984 */ /* 0x000ea20000000a00 */
[----:B------:R-:W-:Y:S02]  /*4e90*/  SHF.R.S32.HI R8, RZ, 0x1f, R8 ;  /* 0x0000001fff087819 */ /* 0x000fe40000011408 */
[----:B------:R-:W-:-:S04]  /*4ea0*/  SHF.R.S32.HI R9, RZ, 0x1f, R9 ;  /* 0x0000001fff097819 */ /* 0x000fc80000011409 */
[----:B------:R-:W-:Y:S02]  /*4eb0*/  IADD3.X R15, PT, PT, R9, R15, R8, P0, P1 ;  /* 0x0000000f090f7210 */ /* 0x000fe400007e2408 */
[--C-:B----4-:R-:W-:Y:S01]  /*4ec0*/  IADD3 R14, P0, P1, R11, R14, R10.reuse ;  /* 0x0000000e0b0e7210 */ /* 0x110fe2000791e00a */
[----:B------:R-:W3:Y:S01]  /*4ed0*/  LDS.64 R8, [R18+0x38] ;  /* 0x0000380012087984 */ /* 0x000ee20000000a00 */
[----:B------:R-:W-:Y:S02]  /*4ee0*/  SHF.R.S32.HI R10, RZ, 0x1f, R10 ;  /* 0x0000001fff0a7819 */ /* 0x000fe4000001140a */
[----:B------:R-:W-:-:S04]  /*4ef0*/  SHF.R.S32.HI R11, RZ, 0x1f, R11 ;  /* 0x0000001fff0b7819 */ /* 0x000fc8000001140b */
[----:B------:R-:W-:Y:S02]  /*4f00*/  IADD3.X R15, PT, PT, R11, R15, R10, P0, P1 ;  /* 0x0000000f0b0f7210 */ /* 0x000fe400007e240a */
[----:B------:R-:W4:Y:S01]  /*4f10*/  LDS.64 R10, [R18+0x40] ;  /* 0x00004000120a7984 */ /* 0x000f220000000a00 */
[--C-:B-----5:R-:W-:Y:S02]  /*4f20*/  IADD3 R14, P0, P1, R13, R14, R12.reuse ;  /* 0x0000000e0d0e7210 */ /* 0x120fe4000791e00c */
[----:B------:R-:W-:Y:S02]  /*4f30*/  SHF.R.S32.HI R12, RZ, 0x1f, R12 ;  /* 0x0000001fff0c7819 */ /* 0x000fe4000001140c */
[----:B------:R-:W-:-:S04]  /*4f40*/  SHF.R.S32.HI R13, RZ, 0x1f, R13 ;  /* 0x0000001fff0d7819 */ /* 0x000fc8000001140d */
[----:B------:R-:W-:Y:S02]  /*4f50*/  IADD3.X R15, PT, PT, R13, R15, R12, P0, P1 ;  /* 0x0000000f0d0f7210 */ /* 0x000fe400007e240c */
[----:B------:R-:W5:Y:S01]  /*4f60*/  LDS.64 R12, [R18+0x48] ;  /* 0x00004800120c7984 */ /* 0x000f620000000a00 */
[--C-:B-1----:R-:W-:Y:S02]  /*4f70*/  IADD3 R14, P0, P1, R5, R14, R4.reuse ;  /* 0x0000000e050e7210 */ /* 0x102fe4000791e004 */
        /* <DEDUP_REMOVED lines=20> */
[----:B0-----:R-:W-:Y:S02]  /*50c0*/  SHF.R.S32.HI R23, RZ, 0x1f, R12 ;  /* 0x0000001fff177819 */ /* 0x001fe4000001140c */
[----:B------:R-:W-:-:S04]  /*50d0*/  SHF.R.S32.HI R12, RZ, 0x1f, R13 ;  /* 0x0000001fff0c7819 */ /* 0x000fc8000001140d */
[----:B------:R-:W-:Y:S02]  /*50e0*/  IADD3.X R23, PT, PT, R12, R14, R23, P0, P1 ;  /* 0x0000000e0c177210 */ /* 0x000fe400007e2417 */
[----:B------:R-:W0:Y:S01]  /*50f0*/  LDS.64 R12, [R18+0x70] ;  /* 0x00007000120c7984 */ /* 0x000e220000000a00 */
[--C-:B-1----:R-:W-:Y:S02]  /*5100*/  IADD3 R19, P0, P1, R5, R19, R4.reuse ;  /* 0x0000001305137210 */ /* 0x102fe4000791e004 */
[----:B------:R-:W-:Y:S01]  /*5110*/  SHF.R.S32.HI R4, RZ, 0x1f, R4 ;  /* 0x0000001fff047819 */ /* 0x000fe20000011404 */
[----:B------:R-:W1:Y:S01]  /*5120*/  LDS.64 R14, [R18+0x78] ;  /* 0x00007800120e7984 */ /* 0x000e620000000a00 */
[----:B------:R-:W-:-:S04]  /*5130*/  SHF.R.S32.HI R5, RZ, 0x1f, R5 ;  /* 0x0000001fff057819 */ /* 0x000fc80000011405 */
[----:B------:R-:W-:Y:S02]  /*5140*/  IADD3.X R4, PT, PT, R5, R23, R4, P0, P1 ;  /* 0x0000001705047210 */ /* 0x000fe400007e2404 */
        /* <DEDUP_REMOVED lines=12> */
[----:B------:R-:W-:Y:S02]  /*5210*/  ISETP.NE.AND P0, PT, R17, 0x100, PT ;  /* 0x000001001100780c */ /* 0x000fe40003f05270 */
[--C-:B0-----:R-:W-:Y:S02]  /*5220*/  IADD3 R28, P1, P2, R13, R28, R12.reuse ;  /* 0x0000001c0d1c7210 */ /* 0x101fe40007a3e00c */
[----:B------:R-:W-:Y:S02]  /*5230*/  SHF.R.S32.HI R12, RZ, 0x1f, R12 ;  /* 0x0000001fff0c7819 */ /* 0x000fe4000001140c */
[----:B------:R-:W-:-:S04]  /*5240*/  SHF.R.S32.HI R13, RZ, 0x1f, R13 ;  /* 0x0000001fff0d7819 */ /* 0x000fc8000001140d */
[----:B------:R-:W-:Y:S02]  /*5250*/  IADD3.X R12, PT, PT, R13, R10, R12, P1, P2 ;  /* 0x0000000a0d0c7210 */ /* 0x000fe40000fe440c */
[--C-:B-1----:R-:W-:Y:S02]  /*5260*/  IADD3 R28, P1, P2, R15, R28, R14.reuse ;  /* 0x0000001c0f1c7210 */ /* 0x102fe40007a3e00e */
[----:B------:R-:W-:Y:S02]  /*5270*/  SHF.R.S32.HI R14, RZ, 0x1f, R14 ;  /* 0x0000001fff0e7819 */ /* 0x000fe4000001140e */
[----:B------:R-:W-:-:S04]  /*5280*/  SHF.R.S32.HI R15, RZ, 0x1f, R15 ;  /* 0x0000001fff0f7819 */ /* 0x000fc8000001140f */
[----:B------:R-:W-:Y:S01]  /*5290*/  IADD3.X R29, PT, PT, R15, R12, R14, P1, P2 ;  /* 0x0000000c0f1d7210 */ /* 0x000fe20000fe440e */
[----:B------:R-:W-:Y:S06]  /*52a0*/  @P0 BRA `(.L_x_250) ;  /* 0xfffffff800b00947 */ /* 0x000fec000383ffff */
[----:B------:R-:W-:Y:S02]  /*52b0*/  ISETP.GE.U32.AND P0, PT, R28, 0x1, PT ;  /* 0x000000011c00780c */ /* 0x000fe40003f06070 */
[----:B------:R-:W-:Y:S02]  /*52c0*/  CS2R R4, SRZ ;  /* 0x0000000000047805 */ /* 0x000fe4000001ff00 */
[----:B------:R-:W-:-:S13]  /*52d0*/  ISETP.GE.AND.EX P0, PT, R29, RZ, PT, P0 ;  /* 0x000000ff1d00720c */ /* 0x000fda0003f06300 */
[----:B------:R-:W-:Y:S05]  /*52e0*/  @!P0 BRA `(.L_x_251) ;  /* 0x00000000008c8947 */ /* 0x000fea0003800000 */
[----:B------:R-:W0:Y:S01]  /*52f0*/  LDCU UR5, c[0x0][0x3a0] ;  /* 0x00007400ff0577ac */ /* 0x000e220008000800 */
[----:B------:R-:W-:Y:S01]  /*5300*/  ISETP.NE.U32.AND P0, PT, R29, RZ, PT ;  /* 0x000000ff1d00720c */ /* 0x000fe20003f05070 */
[----:B0-----:R-:W-:-:S04]  /*5310*/  UIMAD UR5, UR9, 0x22b, UR5 ;  /* 0x0000022b090578a4 */ /* 0x001fc8000f8e0205 */
[----:B------:R-:W-:-:S04]  /*5320*/  USHF.R.U32.HI UR6, URZ, 0x10, UR5 ;  /* 0x00000010ff067899 */ /* 0x000fc80008011605 */
[----:B------:R-:W-:-:S04]  /*5330*/  ULOP3.LUT UR6, UR6, UR5, URZ, 0x3c, !UPT ;  /* 0x0000000506067292 */ /* 0x000fc8000f8e3cff */
[----:B------:R-:W-:-:S04]  /*5340*/  UIMAD UR6, UR6, -0x7a143595, URZ ;  /* 0x85ebca6b060678a4 */ /* 0x000fc8000f8e02ff */
[----:B------:R-:W-:-:S04]  /*5350*/  USHF.R.U32.HI UR5, URZ, 0xd, UR6 ;  /* 0x0000000dff057899 */ /* 0x000fc80008011606 */
[----:B------:R-:W-:-:S04]  /*5360*/  ULOP3.LUT UR5, UR5, UR6, URZ, 0x3c, !UPT ;  /* 0x0000000605057292 */ /* 0x000fc8000f8e3cff */
[----:B------:R-:W-:-:S04]  /*5370*/  UIMAD UR5, UR5, -0x3d4d51cb, URZ ;  /* 0xc2b2ae35050578a4 */ /* 0x000fc8000f8e02ff */
[----:B------:R-:W-:Y:S02]  /*5380*/  USHF.R.U32.HI UR6, URZ, 0x10, UR5 ;  /* 0x00000010ff067899 */ /* 0x000fe40008011605 */
[----:B------:R-:W-:-:S05]  /*5390*/  IMAD.U32 R9, RZ, RZ, UR5 ;  /* 0x00000005ff097e24 */ /* 0x000fca000f8e00ff */
[----:B------:R-:W-:Y:S01]  /*53a0*/  LOP3.LUT R9, R9, UR6, RZ, 0x3c, !PT ;  /* 0x0000000609097c12 */ /* 0x000fe2000f8e3cff */
[----:B------:R-:W-:Y:S06]  /*53b0*/  @P0 BRA `(.L_x_252) ;  /* 0x0000000000500947 */ /* 0x000fec0003800000 */
[----:B------:R-:W0:Y:S01]  /*53c0*/  I2F.U32.RP R6, R28 ;  /* 0x0000001c00067306 */ /* 0x000e220000209000 */
[----:B------:R-:W-:-:S07]  /*53d0*/  ISETP.NE.U32.AND P1, PT, R28, RZ, PT ;  /* 0x000000ff1c00720c */ /* 0x000fce0003f25070 */
[----:B0-----:R-:W0:Y:S02]  /*53e0*/  MUFU.RCP R6, R6 ;  /* 0x0000000600067308 */ /* 0x001e240000001000 */
[----:B0-----:R-:W-:-:S06]  /*53f0*/  VIADD R4, R6, 0xffffffe ;  /* 0x0ffffffe06047836 */ /* 0x001fcc0000000000 */
[----:B------:R0:W1:Y:S02]  /*5400*/  F2I.FTZ.U32.TRUNC.NTZ R5, R4 ;  /* 0x0000000400057305 */ /* 0x000064000021f000 */
[----:B0-----:R-:W-:Y:S01]  /*5410*/  IMAD.MOV.U32 R4, RZ, RZ, RZ ;  /* 0x000000ffff047224 */ /* 0x001fe200078e00ff */
[----:B-1----:R-:W-:-:S05]  /*5420*/  IADD3 R7, PT, PT, RZ, -R5, RZ ;  /* 0x80000005ff077210 */ /* 0x002fca0007ffe0ff */
[----:B------:R-:W-:-:S04]  /*5430*/  IMAD R7, R7, R28, RZ ;  /* 0x0000001c07077224 */ /* 0x000fc800078e02ff */
[----:B------:R-:W-:-:S04]  /*5440*/  IMAD.HI.U32 R8, R5, R7, R4 ;  /* 0x0000000705087227 */ /* 0x000fc800078e0004 */
[----:B------:R-:W-:Y:S02]  /*5450*/  IMAD.MOV.U32 R5, RZ, RZ, RZ ;  /* 0x000000ffff057224 */ /* 0x000fe400078e00ff */
[----:B------:R-:W-:-:S04]  /*5460*/  IMAD.HI.U32 R8, R8, R9, RZ ;  /* 0x0000000908087227 */ /* 0x000fc800078e00ff */
[----:B------:R-:W-:-:S04]  /*5470*/  IMAD.MOV R8, RZ, RZ, -R8 ;  /* 0x000000ffff087224 */ /* 0x000fc800078e0a08 */
[----:B------:R-:W-:-:S05]  /*5480*/  IMAD R9, R28, R8, R9 ;  /* 0x000000081c097224 */ /* 0x000fca00078e0209 */
[----:B------:R-:W-:-:S13]  /*5490*/  ISETP.GE.U32.AND P0, PT, R9, R28, PT ;  /* 0x0000001c0900720c */ /* 0x000fda0003f06070 */
[----:B------:R-:W-:-:S05]  /*54a0*/  @P0 IMAD.IADD R9, R9, 0x1, -R28 ;  /* 0x0000000109090824 */ /* 0x000fca00078e0a1c */
[----:B------:R-:W-:-:S13]  /*54b0*/  ISETP.GE.U32.AND P0, PT, R9, R28, PT ;  /* 0x0000001c0900720c */ /* 0x000fda0003f06070 */
[----:B------:R-:W-:Y:S01]  /*54c0*/  @P0 IMAD.IADD R9, R9, 0x1, -R28 ;  /* 0x0000000109090824 */ /* 0x000fe200078e0a1c */
[----:B------:R-:W-:-:S05]  /*54d0*/  @!P1 LOP3.LUT R9, RZ, R28, RZ, 0x33, !PT ;  /* 0x0000001cff099212 */ /* 0x000fca00078e33ff */
[----:B------:R-:W-:Y:S01]  /*54e0*/  IMAD.MOV.U32 R4, RZ, RZ, R9 ;  /* 0x000000ffff047224 */ /* 0x000fe200078e0009 */
[----:B------:R-:W-:Y:S06]  /*54f0*/  BRA `(.L_x_251) ;  /* 0x0000000000087947 */ /* 0x000fec0003800000 */
.L_x_252:
[----:B------:R-:W-:-:S07]  /*5500*/  MOV R8, 0x5520 ;  /* 0x0000552000087802 */ /* 0x000fce0000000f00 */
[----:B------:R-:W-:Y:S05]  /*5510*/  CALL.REL.NOINC `($__internal_1_$__cuda_sm20_rem_u64) ;  /* 0x0000000c00307944 */ /* 0x000fea0003c00000 */
.L_x_251:
[----:B------:R-:W-:Y:S01]  /*5520*/  HFMA2 R7, -RZ, RZ, 0, 0 ;  /* 0x00000000ff077431 */ /* 0x000fe200000001ff */
[----:B------:R-:W-:Y:S01]  /*5530*/  BSSY.RECONVERGENT B1, `(.L_x_253) ;  /* 0x0000071000017945 */ /* 0x000fe20003800200 */
[----:B------:R-:W-:Y:S02]  /*5540*/  IMAD.MOV.U32 R11, RZ, RZ, RZ ;  /* 0x000000ffff0b7224 */ /* 0x000fe400078e00ff */
[----:B------:R-:W-:-:S07]  /*5550*/  IMAD.MOV.U32 R13, RZ, RZ, RZ ;  /* 0x000000ffff0d7224 */ /* 0x000fce00078e00ff */
.L_x_255:
[----:B------:R-:W-:-:S05]  /*5560*/  IMAD R6, R7, 0x4, R16 ;  /* 0x0000000407067824 */ /* 0x000fca00078e0210 */
[----:B------:R-:W0:Y:S02]  /*5570*/  LDS.64 R8, [R6] ;  /* 0x0000000006087984 */ /* 0x000e240000000a00 */
[----:B0-----:R-:W-:-:S04]  /*5580*/  IADD3 R11, P0, PT, R8, R11, RZ ;  /* 0x0000000b080b7210 */ /* 0x001fc80007f1e0ff */
[----:B------:R-:W-:Y:S01]  /*5590*/  LEA.HI.X.SX32 R13, R8, R13, 0x1, P0 ;  /* 0x0000000d080d7211 */ /* 0x000fe200000f0eff */
[----:B------:R-:W-:Y:S01]  /*55a0*/  IMAD.MOV.U32 R8, RZ, RZ, R7 ;  /* 0x000000ffff087224 */ /* 0x000fe200078e0007 */
[----:B------:R-:W-:-:S04]  /*55b0*/  ISETP.GT.U32.AND P0, PT, R11, R4, PT ;  /* 0x000000040b00720c */ /* 0x000fc80003f04070 */
[----:B------:R-:W-:-:S13]  /*55c0*/  ISETP.GT.AND.EX P0, PT, R13, R5, PT, P0 ;  /* 0x000000050d00720c */ /* 0x000fda0003f04300 */
[----:B------:R-:W-:Y:S05]  /*55d0*/  @P0 BRA `(.L_x_254) ;  /* 0x0000000400980947 */ /* 0x000fea0003800000 */
[----:B------:R-:W-:Y:S01]  /*55e0*/  IADD3 R11, P0, PT, R11, R9, RZ ;  /* 0x000000090b0b7210 */ /* 0x000fe20007f1e0ff */
[----:B------:R-:W-:-:S03]  /*55f0*/  VIADD R8, R7, 0x1 ;  /* 0x0000000107087836 */ /* 0x000fc60000000000 */
[----:B------:R-:W-:Y:S02]  /*5600*/  LEA.HI.X.SX32 R13, R9, R13, 0x1, P0 ;  /* 0x0000000d090d7211 */ /* 0x000fe400000f0eff */
[----:B------:R-:W-:-:S04]  /*5610*/  ISETP.GT.U32.AND P0, PT, R11, R4, PT ;  /* 0x000000040b00720c */ /* 0x000fc80003f04070 */
[----:B------:R-:W-:-:S13]  /*5620*/  ISETP.GT.AND.EX P0, PT, R13, R5, PT, P0 ;  /* 0x000000050d00720c */ /* 0x000fda0003f04300 */
[----:B------:R-:W-:Y:S05]  /*5630*/  @P0 BRA `(.L_x_254) ;  /* 0x0000000400800947 */ /* 0x000fea0003800000 */
[----:B------:R-:W0:Y:S02]  /*5640*/  LDS.64 R8, [R6+0x8] ;  /* 0x0000080006087984 */ /* 0x000e240000000a00 */
[----:B0-----:R-:W-:-:S04]  /*5650*/  IADD3 R11, P0, PT, R8, R11, RZ ;  /* 0x0000000b080b7210 */ /* 0x001fc80007f1e0ff */
[----:B------:R-:W-:Y:S01]  /*5660*/  LEA.HI.X.SX32 R13, R8, R13, 0x1, P0 ;  /* 0x0000000d080d7211 */ /* 0x000fe200000f0eff */
[----:B------:R-:W-:Y:S01]  /*5670*/  VIADD R8, R7, 0x2 ;  /* 0x0000000207087836 */ /* 0x000fe20000000000 */
        /* <DEDUP_REMOVED lines=29> */
[----:B------:R-:W-:Y:S02]  /*5850*/  IADD3 R11, P0, PT, R11, R9, RZ ;  /* 0x000000090b0b7210 */ /* 0x000fe40007f1e0ff */
[----:B------:R-:W-:Y:S02]  /*5860*/  IADD3 R8, PT, PT, R7, 0x7, RZ ;  /* 0x0000000707087810 */ /* 0x000fe40007ffe0ff */
        /* <DEDUP_REMOVED lines=56> */
[----:B------:R-:W-:Y:S01]  /*5bf0*/  IADD3 R7, PT, PT, R7, 0x10, RZ ;  /* 0x0000001007077810 */ /* 0x000fe20007ffe0ff */
[----:B------:R-:W-:-:S03]  /*5c00*/  IMAD.MOV.U32 R13, RZ, RZ, R9 ;  /* 0x000000ffff0d7224 */ /* 0x000fc600078e0009 */
[----:B------:R-:W-:-:S13]  /*5c10*/  ISETP.NE.AND P0, PT, R7, 0x100, PT ;  /* 0x000001000700780c */ /* 0x000fda0003f05270 */
[----:B------:R-:W-:Y:S05]  /*5c20*/  @P0 BRA `(.L_x_255) ;  /* 0xfffffff8004c0947 */ /* 0x000fea000383ffff */
[----:B------:R-:W-:-:S07]  /*5c30*/  IMAD.MOV.U32 R8, RZ, RZ, RZ ;  /* 0x000000ffff087224 */ /* 0x000fce00078e00ff */
.L_x_254:
[----:B------:R-:W-:Y:S05]  /*5c40*/  BSYNC.RECONVERGENT B1 ;  /* 0x0000000000017941 */ /* 0x000fea0003800200 */
.L_x_253:
[----:B------:R-:W0:Y:S02]  /*5c50*/  LDCU.64 UR12, c[0x0][0x380] ;  /* 0x00007000ff0c77ac */ /* 0x000e240008000a00 */
[----:B0-----:R-:W-:-:S04]  /*5c60*/  UIADD3 UR12, UP0, UPT, UR9, UR12, URZ ;  /* 0x0000000c090c7290 */ /* 0x001fc8000ff1e0ff */
[----:B------:R-:W-:Y:S02]  /*5c70*/  UIADD3.X UR13, UPT, UPT, URZ, UR13, URZ, UP0, !UPT ;  /* 0x0000000dff0d7290 */ /* 0x000fe400087fe4ff */
[----:B------:R-:W-:-:S04]  /*5c80*/  IMAD.U32 R4, RZ, RZ, UR12 ;  /* 0x0000000cff047e24 */ /* 0x000fc8000f8e00ff */
[----:B------:R-:W-:-:S05]  /*5c90*/  IMAD.U32 R5, RZ, RZ, UR13 ;  /* 0x0000000dff057e24 */ /* 0x000fca000f8e00ff */
[----:B------:R4:W-:Y:S02]  /*5ca0*/  STG.E.U8 desc[UR16][R4.64+0x1], R8 ;  /* 0x0000010804007986 */ /* 0x0009e4000c101110 */
.L_x_249:
[----:B------:R-:W-:Y:S05]  /*5cb0*/  BSYNC.RECONVERGENT B0 ;  /* 0x0000000000007941 */ /* 0x000fea0003800200 */
.L_x_248:
[----:B------:R-:W-:Y:S01]  /*5cc0*/  BAR.SYNC.DEFER_BLOCKING 0x0 ;  /* 0x0000000000007b1d */ /* 0x000fe20000010000 */
[----:B------:R-:W-:-:S04]  /*5cd0*/  UIADD3 UR10, UPT, UPT, UR11, UR10, URZ ;  /* 0x0000000a0b0a7290 */ /* 0x000fc8000fffe0ff */
[----:B------:R-:W-:-:S04]  /*5ce0*/  UIADD3 UR10, UPT, UPT, UR10, -0x2, URZ ;  /* 0xfffffffe0a0a7890 */ /* 0x000fc8000fffe0ff */
[----:B------:R-:W-:-:S09]  /*5cf0*/  UISETP.NE.AND UP0, UPT, UR9, UR10, UPT ;  /* 0x0000000a0900728c */ /* 0x000fd2000bf05270 */
[----:B------:R-:W-:Y:S05]  /*5d00*/  BRA.U UP0, `(.L_x_256) ;  /* 0xffffffa500447547 */ /* 0x000fea000b83ffff */
[----:B------:R-:W-:Y:S05]  /*5d10*/  EXIT ;  /* 0x000000000000794d */ /* 0x000fea0003800000 */
        .weak           $__internal_0_$__cuda_sm20_div_s64
        .type           $__internal_0_$__cuda_sm20_div_s64,@function
        .size           $__internal_0_$__cuda_sm20_div_s64,($__internal_1_$__cuda_sm20_rem_u64 - $__internal_0_$__cuda_sm20_div_s64)
$__internal_0_$__cuda_sm20_div_s64:
[-C--:B------:R-:W-:Y:S02]  /*5d20*/  IADD3 R6, P1, PT, RZ, -R15.reuse, RZ ;  /* 0x8000000fff067210 */ /* 0x080fe40007f3e0ff */
[----:B------:R-:W-:Y:S02]  /*5d30*/  ISETP.GE.AND P0, PT, R9, RZ, PT ;  /* 0x000000ff0900720c */ /* 0x000fe40003f06270 */
[----:B------:R-:W-:Y:S01]  /*5d40*/  ISETP.GE.AND P3, PT, R13, RZ, PT ;  /* 0x000000ff0d00720c */ /* 0x000fe20003f66270 */
[----:B------:R-:W-:Y:S01]  /*5d50*/  IMAD.X R4, RZ, RZ, ~R9, P1 ;  /* 0x000000ffff047224 */ /* 0x000fe200008e0e09 */
[----:B------:R-:W-:-:S04]  /*5d60*/  SEL R6, R6, R15, !P0 ;  /* 0x0000000f06067207 */ /* 0x000fc80004000000 */
[----:B------:R-:W-:-:S04]  /*5d70*/  SEL R7, R4, R9, !P0 ;  /* 0x0000000904077207 */ /* 0x000fc80004000000 */
[----:B------:R-:W0:Y:S08]  /*5d80*/  I2F.U64.RP R14, R6 ;  /* 0x00000006000e7312 */ /* 0x000e300000309000 */
[----:B0-----:R-:W0:Y:S02]  /*5d90*/  MUFU.RCP R14, R14 ;  /* 0x0000000e000e7308 */ /* 0x001e240000001000 */
[----:B0-----:R-:W-:-:S06]  /*5da0*/  VIADD R4, R14, 0x1ffffffe ;  /* 0x1ffffffe0e047836 */ /* 0x001fcc0000000000 */
[----:B------:R-:W0:Y:S02]  /*5db0*/  F2I.U64.TRUNC R4, R4 ;  /* 0x0000000400047311 */ /* 0x000e24000020d800 */
[----:B0-----:R-:W-:-:S04]  /*5dc0*/  IMAD.WIDE.U32 R10, R4, R6, RZ ;  /* 0x00000006040a7225 */ /* 0x001fc800078e00ff */
[----:B------:R-:W-:Y:S01]  /*5dd0*/  IMAD R11, R4, R7, R11 ;  /* 0x00000007040b7224 */ /* 0x000fe200078e020b */
[----:B------:R-:W-:-:S03]  /*5de0*/  IADD3 R17, P0, PT, RZ, -R10, RZ ;  /* 0x8000000aff117210 */ /* 0x000fc60007f1e0ff */
[----:B------:R-:W-:Y:S02]  /*5df0*/  IMAD R11, R5, R6, R11 ;  /* 0x00000006050b7224 */ /* 0x000fe400078e020b */
[----:B------:R-:W-:-:S04]  /*5e00*/  IMAD.HI.U32 R10, R4, R17, RZ ;  /* 0x00000011040a7227 */ /* 0x000fc800078e00ff */
[----:B------:R-:W-:Y:S02]  /*5e10*/  IMAD.X R19, RZ, RZ, ~R11, P0 ;  /* 0x000000ffff137224 */ /* 0x000fe400000e0e0b */
[----:B------:R-:W-:Y:S02]  /*5e20*/  IMAD.MOV.U32 R11, RZ, RZ, R4 ;  /* 0x000000ffff0b7224 */ /* 0x000fe400078e0004 */
[----:B------:R-:W-:-:S04]  /*5e30*/  IMAD.WIDE.U32 R10, P0, R4, R19, R10 ;  /* 0x00000013040a7225 */ /* 0x000fc8000780000a */
[----:B------:R-:W-:-:S04]  /*5e40*/  IMAD.HI.U32 R10, P1, R5, R17, R10 ;  /* 0x00000011050a7227 */ /* 0x000fc8000782000a */
[CC--:B------:R-:W-:Y:S02]  /*5e50*/  IMAD R11, R5.reuse, R19.reuse, RZ ;  /* 0x00000013050b7224 */ /* 0x0c0fe400078e02ff */
[----:B------:R-:W-:-:S03]  /*5e60*/  IMAD.HI.U32 R17, R5, R19, RZ ;  /* 0x0000001305117227 */ /* 0x000fc600078e00ff */
[----:B------:R-:W-:Y:S02]  /*5e70*/  IADD3 R11, P2, PT, R11, R10, RZ ;  /* 0x0000000a0b0b7210 */ /* 0x000fe40007f5e0ff */
[----:B------:R-:W-:-:S03]  /*5e80*/  IADD3.X R17, PT, PT, R17, R5, RZ, P0, !PT ;  /* 0x0000000511117210 */ /* 0x000fc600007fe4ff */
[----:B------:R-:W-:Y:S01]  /*5e90*/  IMAD.WIDE.U32 R4, R11, R6, RZ ;  /* 0x000000060b047225 */ /* 0x000fe200078e00ff */
[----:B------:R-:W-:-:S03]  /*5ea0*/  IADD3.X R17, PT, PT, RZ, RZ, R17, P2, P1 ;  /* 0x000000ffff117210 */ /* 0x000fc600017e2411 */
[----:B------:R-:W-:Y:S01]  /*5eb0*/  IMAD R5, R11, R7, R5 ;  /* 0x000000070b057224 */ /* 0x000fe200078e0205 */
[----:B------:R-:W-:-:S03]  /*5ec0*/  IADD3 R19, P0, PT, RZ, -R4, RZ ;  /* 0x80000004ff137210 */ /* 0x000fc60007f1e0ff */
[----:B------:R-:W-:Y:S02]  /*5ed0*/  IMAD R5, R17, R6, R5 ;  /* 0x0000000611057224 */ /* 0x000fe400078e0205 */
[----:B------:R-:W-:-:S04]  /*5ee0*/  IMAD.HI.U32 R10, R11, R19, RZ ;  /* 0x000000130b0a7227 */ /* 0x000fc800078e00ff */
[----:B------:R-:W-:Y:S01]  /*5ef0*/  IMAD.X R4, RZ, RZ, ~R5, P0 ;  /* 0x000000ffff047224 */ /* 0x000fe200000e0e05 */
[----:B------:R-:W-:-:S03]  /*5f00*/  IADD3 R5, P4, PT, RZ, -R12, RZ ;  /* 0x8000000cff057210 */ /* 0x000fc60007f9e0ff */
[----:B------:R-:W-:-:S04]  /*5f10*/  IMAD.WIDE.U32 R10, P0, R11, R4, R10 ;  /* 0x000000040b0a7225 */ /* 0x000fc8000780000a */
[----:B------:R-:W-:Y:S01]  /*5f20*/  IMAD.HI.U32 R10, P1, R17, R19, R10 ;  /* 0x00000013110a7227 */ /* 0x000fe2000782000a */
[----:B------:R-:W-:-:S03]  /*5f30*/  SEL R11, R5, R12, !P3 ;  /* 0x0000000c050b7207 */ /* 0x000fc60005800000 */
[CC--:B------:R-:W-:Y:S02]  /*5f40*/  IMAD R19, R17.reuse, R4.reuse, RZ ;  /* 0x0000000411137224 */ /* 0x0c0fe400078e02ff */
[----:B------:R-:W-:-:S03]  /*5f50*/  IMAD.HI.U32 R4, R17, R4, RZ ;  /* 0x0000000411047227 */ /* 0x000fc600078e00ff */
[----:B------:R-:W-:Y:S01]  /*5f60*/  IADD3 R10, P2, PT, R19, R10, RZ ;  /* 0x0000000a130a7210 */ /* 0x000fe20007f5e0ff */
[----:B------:R-:W-:Y:S02]  /*5f70*/  IMAD.X R12, RZ, RZ, ~R13, P4 ;  /* 0x000000ffff0c7224 */ /* 0x000fe400020e0e0d */
[----:B------:R-:W-:Y:S02]  /*5f80*/  IMAD.X R5, R4, 0x1, R17, P0 ;  /* 0x0000000104057824 */ /* 0x000fe400000e0611 */
[----:B------:R-:W-:Y:S01]  /*5f90*/  IMAD.HI.U32 R4, R10, R11, RZ ;  /* 0x0000000b0a047227 */ /* 0x000fe200078e00ff */
[-C--:B------:R-:W-:Y:S02]  /*5fa0*/  SEL R17, R12, R13.reuse, !P3 ;  /* 0x0000000d0c117207 */ /* 0x080fe40005800000 */
[----:B------:R-:W-:Y:S01]  /*5fb0*/  IADD3.X R12, PT, PT, RZ, RZ, R5, P2, P1 ;  /* 0x000000ffff0c7210 */ /* 0x000fe200017e2405 */
[----:B------:R-:W-:Y:S01]  /*5fc0*/  IMAD.MOV.U32 R5, RZ, RZ, RZ ;  /* 0x000000ffff057224 */ /* 0x000fe200078e00ff */
[----:B------:R-:W-:Y:S01]  /*5fd0*/  LOP3.LUT R13, R9, R13, RZ, 0x3c, !PT ;  /* 0x0000000d090d7212 */ /* 0x000fe200078e3cff */
[----:B------:R-:W-:-:S04]  /*5fe0*/  IMAD.WIDE.U32 R4, R10, R17, R4 ;  /* 0x000000110a047225 */ /* 0x000fc800078e0004 */
[C---:B------:R-:W-:Y:S02]  /*5ff0*/  IMAD R19, R12.reuse, R17, RZ ;  /* 0x000000110c137224 */ /* 0x040fe400078e02ff */
[----:B------:R-:W-:-:S04]  /*6000*/  IMAD.HI.U32 R4, P0, R12, R11, R4 ;  /* 0x0000000b0c047227 */ /* 0x000fc80007800004 */
[----:B------:R-:W-:Y:S01]  /*6010*/  IMAD.HI.U32 R10, R12, R17, RZ ;  /* 0x000000110c0a7227 */ /* 0x000fe200078e00ff */
[----:B------:R-:W-:-:S03]  /*6020*/  IADD3 R19, P1, PT, R19, R4, RZ ;  /* 0x0000000413137210 */ /* 0x000fc60007f3e0ff */
[----:B------:R-:W-:Y:S02]  /*6030*/  IMAD.X R10, RZ, RZ, R10, P0 ;  /* 0x000000ffff0a7224 */ /* 0x000fe400000e060a */
[----:B------:R-:W-:-:S04]  /*6040*/  IMAD.WIDE.U32 R4, R19, R6, RZ ;  /* 0x0000000613047225 */ /* 0x000fc800078e00ff */
[----:B------:R-:W-:Y:S01]  /*6050*/  IMAD.X R23, RZ, RZ, R10, P1 ;  /* 0x000000ffff177224 */ /* 0x000fe200008e060a */
[----:B------:R-:W-:Y:S01]  /*6060*/  IADD3 R29, P1, PT, -R4, R11, RZ ;  /* 0x0000000b041d7210 */ /* 0x000fe20007f3e1ff */
[----:B------:R-:W-:-:S03]  /*6070*/  IMAD R5, R19, R7, R5 ;  /* 0x0000000713057224 */ /* 0x000fc600078e0205 */
[-C--:B------:R-:W-:Y:S01]  /*6080*/  ISETP.GE.U32.AND P0, PT, R29, R6.reuse, PT ;  /* 0x000000061d00720c */ /* 0x080fe20003f06070 */
[----:B------:R-:W-:-:S04]  /*6090*/  IMAD R4, R23, R6, R5 ;  /* 0x0000000617047224 */ /* 0x000fc800078e0205 */
[----:B------:R-:W-:Y:S01]  /*60a0*/  IMAD.X R17, R17, 0x1, ~R4, P1 ;  /* 0x0000000111117824 */ /* 0x000fe200008e0e04 */
[----:B------:R-:W-:Y:S02]  /*60b0*/  IADD3 R5, P1, PT, R29, -R6, RZ ;  /* 0x800000061d057210 */ /* 0x000fe40007f3e0ff */
[----:B------:R-:W-:Y:S02]  /*60c0*/  IADD3 R4, PT, PT, R19, 0x1, RZ ;  /* 0x0000000113047810 */ /* 0x000fe40007ffe0ff */
[C---:B------:R-:W-:Y:S01]  /*60d0*/  ISETP.GE.U32.AND.EX P0, PT, R17.reuse, R7, PT, P0 ;  /* 0x000000071100720c */ /* 0x040fe20003f06100 */
[----:B------:R-:W-:Y:S01]  /*60e0*/  IMAD.X R11, R17, 0x1, ~R7, P1 ;  /* 0x00000001110b7824 */ /* 0x000fe200008e0e07 */
[----:B------:R-:W-:Y:S02]  /*60f0*/  ISETP.GE.AND P1, PT, R13, RZ, PT ;  /* 0x000000ff0d00720c */ /* 0x000fe40003f26270 */
[----:B------:R-:W-:Y:S02]  /*6100*/  SEL R5, R5, R29, P0 ;  /* 0x0000001d05057207 */ /* 0x000fe40000000000 */
[----:B------:R-:W-:-:S02]  /*6110*/  SEL R4, R4, R19, P0 ;  /* 0x0000001304047207 */ /* 0x000fc40000000000 */
[----:B------:R-:W-:Y:S02]  /*6120*/  SEL R11, R11, R17, P0 ;  /* 0x000000110b0b7207 */ /* 0x000fe40000000000 */
[----:B------:R-:W-:Y:S01]  /*6130*/  ISETP.GE.U32.AND P0, PT, R5, R6, PT ;  /* 0x000000060500720c */ /* 0x000fe20003f06070 */
[----:B------:R-:W-:-:S03]  /*6140*/  VIADD R5, R4, 0x1 ;  /* 0x0000000104057836 */ /* 0x000fc60000000000 */
[----:B------:R-:W-:-:S04]  /*6150*/  ISETP.GE.U32.AND.EX P0, PT, R11, R7, PT, P0 ;  /* 0x000000070b00720c */ /* 0x000fc80003f06100 */
[----:B------:R-:W-:Y:S02]  /*6160*/  SEL R5, R5, R4, P0 ;  /* 0x0000000405057207 */ /* 0x000fe40000000000 */
[----:B------:R-:W-:-:S03]  /*6170*/  ISETP.NE.U32.AND P0, PT, R15, RZ, PT ;  /* 0x000000ff0f00720c */ /* 0x000fc60003f05070 */
[----:B------:R-:W-:Y:S01]  /*6180*/  IMAD.MOV R4, RZ, RZ, -R5 ;  /* 0x000000ffff047224 */ /* 0x000fe200078e0a05 */
[----:B------:R-:W-:Y:S01]  /*6190*/  ISETP.NE.AND.EX P0, PT, R9, RZ, PT, P0 ;  /* 0x000000ff0900720c */ /* 0x000fe20003f05300 */
[----:B------:R-:W-:-:S03]  /*61a0*/  IMAD.MOV.U32 R9, RZ, RZ, 0x0 ;  /* 0x00000000ff097424 */ /* 0x000fc600078e00ff */
[----:B------:R-:W-:-:S04]  /*61b0*/  SEL R5, R4, R5, !P1 ;  /* 0x0000000504057207 */ /* 0x000fc80004800000 */
[----:B------:R-:W-:Y:S01]  /*61c0*/  SEL R5, R5, 0xffffffff, P0 ;  /* 0xffffffff05057807 */ /* 0x000fe20000000000 */
[----:B------:R-:W-:Y:S06]  /*61d0*/  RET.REL.NODEC R8 `(_Z24generate_sequence_kernelPhiiPK16TransformerModelPaj) ;  /* 0xffffff9c08887950 */ /* 0x000fec0003c3ffff */
        .weak           $__internal_1_$__cuda_sm20_rem_u64
        .type           $__internal_1_$__cuda_sm20_rem_u64,@function
        .size           $__internal_1_$__cuda_sm20_rem_u64,(.L_x_409 - $__internal_1_$__cuda_sm20_rem_u64)
$__internal_1_$__cuda_sm20_rem_u64:
        /* <DEDUP_REMOVED lines=11> */
[-C--:B------:R-:W-:Y:S02]  /*6290*/  IMAD R15, R5, R13.reuse, RZ ;  /* 0x0000000d050f7224 */ /* 0x080fe400078e02ff */
[----:B------:R-:W-:-:S04]  /*62a0*/  IMAD.WIDE.U32 R6, P0, R4, R13, R6 ;  /* 0x0000000d04067225 */ /* 0x000fc80007800006 */
[----:B------:R-:W-:-:S04]  /*62b0*/  IMAD.HI.U32 R6, P1, R5, R11, R6 ;  /* 0x0000000b05067227 */ /* 0x000fc80007820006 */
[----:B------:R-:W-:Y:S01]  /*62c0*/  IMAD.HI.U32 R11, R5, R13, RZ ;  /* 0x0000000d050b7227 */ /* 0x000fe200078e00ff */
[----:B------:R-:W-:-:S03]  /*62d0*/  IADD3 R7, P2, PT, R15, R6, RZ ;  /* 0x000000060f077210 */ /* 0x000fc60007f5e0ff */
[----:B------:R-:W-:Y:S02]  /*62e0*/  IMAD.X R11, R11, 0x1, R5, P0 ;  /* 0x000000010b0b7824 */ /* 0x000fe400000e0605 */
[----:B------:R-:W-:-:S03]  /*62f0*/  IMAD.WIDE.U32 R4, R7, R28, RZ ;  /* 0x0000001c07047225 */ /* 0x000fc600078e00ff */
[----:B------:R-:W-:Y:S01]  /*6300*/  IADD3.X R11, PT, PT, RZ, RZ, R11, P2, P1 ;  /* 0x000000ffff0b7210 */ /* 0x000fe200017e240b */
[----:B------:R-:W-:Y:S01]  /*6310*/  IMAD R5, R7, R29, R5 ;  /* 0x0000001d07057224 */ /* 0x000fe200078e0205 */
[----:B------:R-:W-:-:S03]  /*6320*/  IADD3 R13, P0, PT, RZ, -R4, RZ ;  /* 0x80000004ff0d7210 */ /* 0x000fc60007f1e0ff */
[----:B------:R-:W-:Y:S02]  /*6330*/  IMAD R5, R11, R28, R5 ;  /* 0x0000001c0b057224 */ /* 0x000fe400078e0205 */
[----:B------:R-:W-:-:S04]  /*6340*/  IMAD.HI.U32 R6, R7, R13, RZ ;  /* 0x0000000d07067227 */ /* 0x000fc800078e00ff */
[----:B------:R-:W-:-:S04]  /*6350*/  IMAD.X R4, RZ, RZ, ~R5, P0 ;  /* 0x000000ffff047224 */ /* 0x000fc800000e0e05 */
[----:B------:R-:W-:-:S04]  /*6360*/  IMAD.WIDE.U32 R6, P0, R7, R4, R6 ;  /* 0x0000000407067225 */ /* 0x000fc80007800006 */
[C---:B------:R-:W-:Y:S02]  /*6370*/  IMAD R5, R11.reuse, R4, RZ ;  /* 0x000000040b057224 */ /* 0x040fe400078e02ff */
[----:B------:R-:W-:-:S04]  /*6380*/  IMAD.HI.U32 R6, P1, R11, R13, R6 ;  /* 0x0000000d0b067227 */ /* 0x000fc80007820006 */
[----:B------:R-:W-:Y:S01]  /*6390*/  IMAD.HI.U32 R10, R11, R4, RZ ;  /* 0x000000040b0a7227 */ /* 0x000fe200078e00ff */
[----:B------:R-:W-:-:S03]  /*63a0*/  IADD3 R6, P2, PT, R5, R6, RZ ;  /* 0x0000000605067210 */ /* 0x000fc60007f5e0ff */
[----:B------:R-:W-:Y:S01]  /*63b0*/  IMAD.MOV.U32 R5, RZ, RZ, RZ ;  /* 0x000000ffff057224 */ /* 0x000fe200078e00ff */
[----:B------:R-:W-:Y:S01]  /*63c0*/  IADD3.X R11, PT, PT, R10, R11, RZ, P0, !PT ;  /* 0x0000000b0a0b7210 */ /* 0x000fe200007fe4ff */
[----:B------:R-:W-:-:S03]  /*63d0*/  IMAD.HI.U32 R4, R6, R9, RZ ;  /* 0x0000000906047227 */ /* 0x000fc600078e00ff */
[----:B------:R-:W-:Y:S01]  /*63e0*/  IADD3.X R11, PT, PT, RZ, RZ, R11, P2, P1 ;  /* 0x000000ffff0b7210 */ /* 0x000fe200017e240b */
[----:B------:R-:W-:-:S04]  /*63f0*/  IMAD.WIDE.U32 R4, RZ, R6, R4 ;  /* 0x00000006ff047225 */ /* 0x000fc800078e0004 */
[----:B------:R-:W-:-:S04]  /*6400*/  IMAD.HI.U32 R4, P0, R11, R9, R4 ;  /* 0x000000090b047227 */ /* 0x000fc80007800004 */
[----:B------:R-:W-:Y:S01]  /*6410*/  IMAD.X R6, RZ, RZ, RZ, P0 ;  /* 0x000000ffff067224 */ /* 0x000fe200000e06ff */
[----:B------:R-:W-:-:S05]  /*6420*/  IADD3 R7, P1, PT, RZ, R4, RZ ;  /* 0x00000004ff077210 */ /* 0x000fca0007f3e0ff */
[----:B------:R-:W-:-:S04]  /*6430*/  IMAD.WIDE.U32 R4, R7, R28, RZ ;  /* 0x0000001c07047225 */ /* 0x000fc800078e00ff */
[----:B------:R-:W-:Y:S02]  /*6440*/  IMAD.X R11, RZ, RZ, R6, P1 ;  /* 0x000000ffff0b7224 */ /* 0x000fe400008e0606 */
[----:B------:R-:W-:Y:S01]  /*6450*/  IMAD R7, R7, R29, R5 ;  /* 0x0000001d07077224 */ /* 0x000fe200078e0205 */
[----:B------:R-:W-:Y:S01]  /*6460*/  IADD3 R5, P1, PT, -R4, R9, RZ ;  /* 0x0000000904057210 */ /* 0x000fe20007f3e1ff */
[----:B------:R-:W-:Y:S02]  /*6470*/  IMAD.MOV.U32 R9, RZ, RZ, 0x0 ;  /* 0x00000000ff097424 */ /* 0x000fe400078e00ff */
[-C--:B------:R-:W-:Y:S01]  /*6480*/  IMAD R7, R11, R28.reuse, R7 ;  /* 0x0000001c0b077224 */ /* 0x080fe200078e0207 */
[----:B------:R-:W-:-:S03]  /*6490*/  ISETP.GE.U32.AND P0, PT, R5, R28, PT ;  /* 0x0000001c0500720c */ /* 0x000fc60003f06070 */
[----:B------:R-:W-:Y:S01]  /*64a0*/  IMAD.X R4, RZ, RZ, ~R7, P1 ;  /* 0x000000ffff047224 */ /* 0x000fe200008e0e07 */
[----:B------:R-:W-:-:S04]  /*64b0*/  IADD3 R7, P1, PT, -R28, R5, RZ ;  /* 0x000000051c077210 */ /* 0x000fc80007f3e1ff */
[C---:B------:R-:W-:Y:S01]  /*64c0*/  ISETP.GE.U32.AND.EX P0, PT, R4.reuse, R29, PT, P0 ;  /* 0x0000001d0400720c */ /* 0x040fe20003f06100 */
[----:B------:R-:W-:Y:S01]  /*64d0*/  IMAD.X R6, R4, 0x1, ~R29, P1 ;  /* 0x0000000104067824 */ /* 0x000fe200008e0e1d */
[----:B------:R-:W-:Y:S02]  /*64e0*/  ISETP.NE.U32.AND P1, PT, R28, RZ, PT ;  /* 0x000000ff1c00720c */ /* 0x000fe40003f25070 */
[----:B------:R-:W-:Y:S02]  /*64f0*/  SEL R7, R7, R5, P0 ;  /* 0x0000000507077207 */ /* 0x000fe40000000000 */
[----:B------:R-:W-:Y:S02]  /*6500*/  SEL R6, R6, R4, P0 ;  /* 0x0000000406067207 */ /* 0x000fe40000000000 */
[----:B------:R-:W-:Y:S02]  /*6510*/  IADD3 R4, P2, PT, -R28, R7, RZ ;  /* 0x000000071c047210 */ /* 0x000fe40007f5e1ff */
[----:B------:R-:W-:-:S02]  /*6520*/  ISETP.GE.U32.AND P0, PT, R7, R28, PT ;  /* 0x0000001c0700720c */ /* 0x000fc40003f06070 */
[----:B------:R-:W-:Y:S01]  /*6530*/  ISETP.NE.AND.EX P1, PT, R29, RZ, PT, P1 ;  /* 0x000000ff1d00720c */ /* 0x000fe20003f25310 */
[C---:B------:R-:W-:Y:S01]  /*6540*/  IMAD.X R5, R6.reuse, 0x1, ~R29, P2 ;  /* 0x0000000106057824 */ /* 0x040fe200010e0e1d */
[----:B------:R-:W-:-:S04]  /*6550*/  ISETP.GE.U32.AND.EX P0, PT, R6, R29, PT, P0 ;  /* 0x0000001d0600720c */ /* 0x000fc80003f06100 */
[----:B------:R-:W-:Y:S02]  /*6560*/  SEL R4, R4, R7, P0 ;  /* 0x0000000704047207 */ /* 0x000fe40000000000 */
[----:B------:R-:W-:Y:S02]  /*6570*/  SEL R5, R5, R6, P0 ;  /* 0x0000000605057207 */ /* 0x000fe40000000000 */
[----:B------:R-:W-:Y:S02]  /*6580*/  SEL R4, R4, 0xffffffff, P1 ;  /* 0xffffffff04047807 */ /* 0x000fe40000800000 */
[----:B------:R-:W-:Y:S01]  /*6590*/  SEL R5, R5, 0xffffffff, P1 ;  /* 0xffffffff05057807 */ /* 0x000fe20000800000 */
[----:B------:R-:W-:Y:S06]  /*65a0*/  RET.REL.NODEC R8 `(_Z24generate_sequence_kernelPhiiPK16TransformerModelPaj) ;  /* 0xffffff9808947950 */ /* 0x000fec0003c3ffff */
.L_x_257:
        /* <DEDUP_REMOVED lines=13> */
.L_x_409:


//--------------------- .text._Z25update_vector_adam_kernelPaP9AdamParamiiiPKijf --------------------------
	.section	.text._Z25update_vector_adam_kernelPaP9AdamParamiiiPKijf,"ax",@progbits
	.align	128
        .global         _Z25update_vector_adam_kernelPaP9AdamParamiiiPKijf
        .type           _Z25update_vector_adam_kernelPaP9AdamParamiiiPKijf,@function
        .size           _Z25update_vector_adam_kernelPaP9AdamParamiiiPKijf,(.L_x_411 - _Z25update_vector_adam_kernelPaP9AdamParamiiiPKijf)
        .other          _Z25update_vector_adam_kernelPaP9AdamParamiiiPKijf,@"STO_CUDA_ENTRY STV_DEFAULT"
_Z25update_vector_adam_kernelPaP9AdamParamiiiPKijf:
.text._Z25update_vector_adam_kernelPaP9AdamParamiiiPKijf:
[----:B------:R-:W-:Y:S01]  /*0000*/  LDC R1, c[0x0][0x37c] ;  /* 0x0000df00ff017b82 */ /* 0x000fe20000000800 */
[----:B------:R-:W0:Y:S07]  /*0010*/  S2R R7, SR_TID.X ;  /* 0x0000000000077919 */ /* 0x000e2e0000002100 */
[----:B------:R-:W1:Y:S01]  /*0020*/  S2UR UR4, SR_CTAID.X ;  /* 0x00000000000479c3 */ /* 0x000e620000002500 */
[----:B------:R-:W2:Y:S01]  /*0030*/  LDCU UR5, c[0x0][0x390] ;  /* 0x00007200ff0577ac */ /* 0x000ea20008000800 */
[----:B------:R-:W-:Y:S01]  /*0040*/  BSSY.RECONVERGENT B0, `(.L_x_258) ;  /* 0x00000f8000007945 */ /* 0x000fe20003800200 */
[----:B------:R-:W3:Y:S05]  /*0050*/  LDCU.64 UR6, c[0x0][0x358] ;  /* 0x00006b00ff0677ac */ /* 0x000eea0008000a00 */
[----:B------:R-:W1:Y:S01]  /*0060*/  LDC R6, c[0x0][0x360] ;  /* 0x0000d800ff067b82 */ /* 0x000e620000000800 */
[----:B0-----:R-:W-:Y:S01]  /*0070*/  ISETP.NE.AND P0, PT, R7, RZ, PT ;  /* 0x000000ff0700720c */ /* 0x001fe20003f05270 */
[----:B-1----:R-:W-:-:S12]  /*0080*/  IMAD R6, R6, UR4, R7 ;  /* 0x0000000406067c24 */ /* 0x002fd8000f8e0207 */
[----:B------:R-:W0:Y:S01]  /*0090*/  @!P0 S2R R3, SR_CgaCtaId ;  /* 0x0000000000038919 */ /* 0x000e220000008800 */
[----:B------:R-:W-:-:S04]  /*00a0*/  @!P0 MOV R0, 0x400 ;  /* 0x0000040000008802 */ /* 0x000fc80000000f00 */
[----:B0-----:R-:W-:-:S05]  /*00b0*/  @!P0 LEA R0, R3, R0, 0x18 ;  /* 0x0000000003008211 */ /* 0x001fca00078ec0ff */
[----:B------:R0:W-:Y:S01]  /*00c0*/  @!P0 STS [R0], RZ ;  /* 0x000000ff00008388 */ /* 0x0001e20000000800 */
[----:B------:R-:W-:Y:S01]  /*00d0*/  BAR.SYNC.DEFER_BLOCKING 0x0 ;  /* 0x0000000000007b1d */ /* 0x000fe20000010000 */
[----:B--2---:R-:W-:-:S13]  /*00e0*/  ISETP.GE.AND P0, PT, R6, UR5, PT ;  /* 0x0000000506007c0c */ /* 0x004fda000bf06270 */
[----:B0--3--:R-:W-:Y:S05]  /*00f0*/  @P0 BRA `(.L_x_259) ;  /* 0x0000000c00b00947 */ /* 0x009fea0003800000 */
[----:B------:R-:W0:Y:S01]  /*0100*/  LDC R5, c[0x0][0x394] ;  /* 0x0000e500ff057b82 */ /* 0x000e220000000800 */
[----:B------:R-:W1:Y:S01]  /*0110*/  LDCU UR4, c[0x0][0x398] ;  /* 0x00007300ff0477ac */ /* 0x000e620008000800 */
[----:B------:R-:W-:-:S06]  /*0120*/  IMAD.MOV.U32 R0, RZ, RZ, RZ ;  /* 0x000000ffff007224 */ /* 0x000fcc00078e00ff */
[----:B------:R-:W1:Y:S08]  /*0130*/  LDC R9, c[0x0][0x3a8] ;  /* 0x0000ea00ff097b82 */ /* 0x000e700000000800 */
[----:B------:R-:W2:Y:S01]  /*0140*/  LDC.64 R2, c[0x0][0x3a0] ;  /* 0x0000e800ff027b82 */ /* 0x000ea20000000a00 */
[----:B0-----:R-:W-:Y:S02]  /*0150*/  IMAD R4, R6, -0x61c88647, R5 ;  /* 0x9e3779b906047824 */ /* 0x001fe400078e0205 */
[----:B------:R-:W-:-:S03]  /*0160*/  IMAD.MOV.U32 R5, RZ, RZ, RZ ;  /* 0x000000ffff057224 */ /* 0x000fc600078e00ff */
[----:B-1----:R-:W-:-:S07]  /*0170*/  IADD3 R4, PT, PT, R9, UR4, R4 ;  /* 0x0000000409047c10 */ /* 0x002fce000fffe004 */
.L_x_261:
[----:B--2---:R-:W-:-:S05]  /*0180*/  IMAD.WIDE.U32 R24, R5, 0x4, R2 ;  /* 0x0000000405187825 */ /* 0x004fca00078e0002 */
[----:B------:R-:W2:Y:S04]  /*0190*/  LDG.E R21, desc[UR6][R24.64] ;  /* 0x0000000618157981 */ /* 0x000ea8000c1e1900 */
[----:B------:R-:W3:Y:S04]  /*01a0*/  LDG.E R19, desc[UR6][R24.64+0x4] ;  /* 0x0000040618137981 */ /* 0x000ee8000c1e1900 */
[----:B------:R-:W4:Y:S04]  /*01b0*/  LDG.E R11, desc[UR6][R24.64+0x8] ;  /* 0x00000806180b7981 */ /* 0x000f28000c1e1900 */
[----:B------:R-:W5:Y:S04]  /*01c0*/  LDG.E R17, desc[UR6][R24.64+0xc] ;  /* 0x00000c0618117981 */ /* 0x000f68000c1e1900 */
[----:B------:R-:W5:Y:S04]  /*01d0*/  LDG.E R15, desc[UR6][R24.64+0x10] ;  /* 0x00001006180f7981 */ /* 0x000f68000c1e1900 */
[----:B------:R-:W5:Y:S04]  /*01e0*/  LDG.E R13, desc[UR6][R24.64+0x14] ;  /* 0x00001406180d7981 */ /* 0x000f68000c1e1900 */
[----:B------:R-:W5:Y:S04]  /*01f0*/  LDG.E R9, desc[UR6][R24.64+0x18] ;  /* 0x0000180618097981 */ /* 0x000f68000c1e1900 */
[----:B------:R0:W5:Y:S01]  /*0200*/  LDG.E R23, desc[UR6][R24.64+0x1c] ;  /* 0x00001c0618177981 */ /* 0x000162000c1e1900 */
[----:B--2---:R-:W-:-:S02]  /*0210*/  ISETP.NE.AND P0, PT, R21, RZ, PT ;  /* 0x000000ff1500720c */ /* 0x004fc40003f05270 */
[----:B---3--:R-:W-:Y:S02]  /*0220*/  ISETP.NE.AND P4, PT, R19, RZ, PT ;  /* 0x000000ff1300720c */ /* 0x008fe40003f85270 */
[----:B----4-:R-:W-:Y:S02]  /*0230*/  ISETP.NE.AND P5, PT, R11, RZ, PT ;  /* 0x000000ff0b00720c */ /* 0x010fe40003fa5270 */
[----:B-----5:R-:W-:-:S07]  /*0240*/  ISETP.NE.AND P3, PT, R17, RZ, PT ;  /* 0x000000ff1100720c */ /* 0x020fce0003f65270 */
[----:B------:R-:W-:Y:S01]  /*0250*/  @P0 IMAD.IADD R8, R4, 0x1, R5 ;  /* 0x0000000104080824 */ /* 0x000fe200078e0205 */
[----:B------:R-:W-:-:S04]  /*0260*/  ISETP.NE.AND P2, PT, R15, RZ, PT ;  /* 0x000000ff0f00720c */ /* 0x000fc80003f45270 */
[----:B------:R-:W-:Y:S02]  /*0270*/  @P0 SHF.R.U32.HI R27, RZ, 0x10, R8 ;  /* 0x00000010ff1b0819 */ /* 0x000fe40000011608 */
[----:B------:R-:W-:Y:S02]  /*0280*/  @P4 IADD3 R10, PT, PT, R5, 0x1, R4 ;  /* 0x00000001050a4810 */ /* 0x000fe40007ffe004 */
[----:B------:R-:W-:Y:S02]  /*0290*/  @P0 LOP3.LUT R27, R27, R8, RZ, 0x3c, !PT ;  /* 0x000000081b1b0212 */ /* 0x000fe400078e3cff */
[----:B------:R-:W-:-:S03]  /*02a0*/  @P4 SHF.R.U32.HI R29, RZ, 0x10, R10 ;  /* 0x00000010ff1d4819 */ /* 0x000fc6000001160a */
[----:B------:R-:W-:Y:S01]  /*02b0*/  @P0 IMAD R27, R27, -0x7a143595, RZ ;  /* 0x85ebca6b1b1b0824 */ /* 0x000fe200078e02ff */
[----:B------:R-:W-:-:S04]  /*02c0*/  @P4 LOP3.LUT R29, R29, R10, RZ, 0x3c, !PT ;  /* 0x0000000a1d1d4212 */ /* 0x000fc800078e3cff */
[----:B------:R-:W-:Y:S01]  /*02d0*/  @P0 SHF.R.U32.HI R8, RZ, 0xd, R27 ;  /* 0x0000000dff080819 */ /* 0x000fe2000001161b */
[----:B------:R-:W-:-:S03]  /*02e0*/  @P4 IMAD R29, R29, -0x7a143595, RZ ;  /* 0x85ebca6b1d1d4824 */ /* 0x000fc600078e02ff */
[----:B------:R-:W-:Y:S02]  /*02f0*/  @P0 LOP3.LUT R8, R8, R27, RZ, 0x3c, !PT ;  /* 0x0000001b08080212 */ /* 0x000fe400078e3cff */
[----:B------:R-:W-:-:S03]  /*0300*/  @P4 SHF.R.U32.HI R10, RZ, 0xd, R29 ;  /* 0x0000000dff0a4819 */ /* 0x000fc6000001161d */
[----:B------:R-:W-:Y:S01]  /*0310*/  @P0 IMAD R8, R8, -0x3d4d51cb, RZ ;  /* 0xc2b2ae3508080824 */ /* 0x000fe200078e02ff */
[----:B------:R-:W-:-:S04]  /*0320*/  @P4 LOP3.LUT R10, R10, R29, RZ, 0x3c, !PT ;  /* 0x0000001d0a0a4212 */ /* 0x000fc800078e3cff */
[----:B0-----:R-:W-:Y:S01]  /*0330*/  @P0 SHF.R.U32.HI R25, RZ, 0x10, R8 ;  /* 0x00000010ff190819 */ /* 0x001fe20000011608 */
[----:B------:R-:W-:-:S03]  /*0340*/  @P4 IMAD R10, R10, -0x3d4d51cb, RZ ;  /* 0xc2b2ae350a0a4824 */ /* 0x000fc600078e02ff */
[----:B------:R-:W-:Y:S02]  /*0350*/  @P0 LOP3.LUT R25, R25, R8, RZ, 0x3c, !PT ;  /* 0x0000000819190212 */ /* 0x000fe400078e3cff */
[----:B------:R-:W-:Y:S02]  /*0360*/  @P4 SHF.R.U32.HI R27, RZ, 0x10, R10 ;  /* 0x00000010ff1b4819 */ /* 0x000fe4000001160a */
[----:B------:R-:W-:Y:S02]  /*0370*/  @P0 LOP3.LUT R8, R25, 0x1, RZ, 0xc0, !PT ;  /* 0x0000000119080812 */ /* 0x000fe400078ec0ff */
[----:B------:R-:W-:Y:S02]  /*0380*/  @P4 LOP3.LUT R27, R27, R10, RZ, 0x3c, !PT ;  /* 0x0000000a1b1b4212 */ /* 0x000fe400078e3cff */
[----:B------:R-:W-:Y:S02]  /*0390*/  ISETP.NE.U32.AND P1, PT, R8, 0x1, P0 ;  /* 0x000000010800780c */ /* 0x000fe40000725070 */
[----:B------:R-:W-:-:S02]  /*03a0*/  @P5 IADD3 R8, PT, PT, R5, 0x2, R4 ;  /* 0x0000000205085810 */ /* 0x000fc40007ffe004 */
[----:B------:R-:W-:Y:S02]  /*03b0*/  @P0 SHF.R.U32.HI R25, RZ, 0x1, R25 ;  /* 0x00000001ff190819 */ /* 0x000fe40000011619 */
[----:B------:R-:W-:Y:S02]  /*03c0*/  @P5 SHF.R.U32.HI R29, RZ, 0x10, R8 ;  /* 0x00000010ff1d5819 */ /* 0x000fe40000011608 */
[----:B------:R-:W-:Y:S02]  /*03d0*/  @P0 LOP3.LUT R25, R25, 0xf, RZ, 0xc0, !PT ;  /* 0x0000000f19190812 */ /* 0x000fe400078ec0ff */
[----:B------:R-:W-:Y:S02]  /*03e0*/  @P5 LOP3.LUT R29, R29, R8, RZ, 0x3c, !PT ;  /* 0x000000081d1d5212 */ /* 0x000fe400078e3cff */
[----:B------:R-:W-:Y:S01]  /*03f0*/  @P4 LOP3.LUT R8, R27, 0x1, RZ, 0xc0, !PT ;  /* 0x000000011b084812 */ /* 0x000fe200078ec0ff */
[----:B------:R-:W-:Y:S01]  /*0400*/  @P0 IMAD.MOV R10, RZ, RZ, -R25 ;  /* 0x000000ffff0a0224 */ /* 0x000fe200078e0a19 */
[----:B------:R-:W-:Y:S01]  /*0410*/  @P4 SHF.R.U32.HI R27, RZ, 0x1, R27 ;  /* 0x00000001ff1b4819 */ /* 0x000fe2000001161b */
[----:B------:R-:W-:Y:S01]  /*0420*/  @P5 IMAD R29, R29, -0x7a143595, RZ ;  /* 0x85ebca6b1d1d5824 */ /* 0x000fe200078e02ff */
[----:B------:R-:W-:Y:S01]  /*0430*/  ISETP.NE.U32.AND P6, PT, R8, 0x1, P4 ;  /* 0x000000010800780c */ /* 0x000fe200027c5070 */
[----:B------:R-:W-:Y:S01]  /*0440*/  @P1 IMAD.MOV.U32 R25, RZ, RZ, R10 ;  /* 0x000000ffff191224 */ /* 0x000fe200078e000a */
[----:B------:R-:W-:-:S02]  /*0450*/  @P4 LOP3.LUT R27, R27, 0xf, RZ, 0xc0, !PT ;  /* 0x0000000f1b1b4812 */ /* 0x000fc400078ec0ff */
[----:B------:R-:W-:Y:S01]  /*0460*/  @P5 SHF.R.U32.HI R8, RZ, 0xd, R29 ;  /* 0x0000000dff085819 */ /* 0x000fe2000001161d */
[----:B------:R-:W-:Y:S01]  /*0470*/  @P0 IMAD R0, R21, R25, R0 ;  /* 0x0000001915000224 */ /* 0x000fe200078e0200 */
[----:B------:R-:W-:Y:S01]  /*0480*/  @P3 IADD3 R10, PT, PT, R5, 0x3, R4 ;  /* 0x00000003050a3810 */ /* 0x000fe20007ffe004 */
[----:B------:R-:W-:Y:S01]  /*0490*/  @P4 IMAD.MOV R12, RZ, RZ, -R27 ;  /* 0x000000ffff0c4224 */ /* 0x000fe200078e0a1b */
[----:B------:R-:W-:Y:S02]  /*04a0*/  @P5 LOP3.LUT R8, R8, R29, RZ, 0x3c, !PT ;  /* 0x0000001d08085212 */ /* 0x000fe400078e3cff */
[----:B------:R-:W-:Y:S02]  /*04b0*/  ISETP.NE.AND P1, PT, R13, RZ, PT ;  /* 0x000000ff0d00720c */ /* 0x000fe40003f25270 */
[----:B------:R-:W-:Y:S01]  /*04c0*/  @P3 SHF.R.U32.HI R25, RZ, 0x10, R10 ;  /* 0x00000010ff193819 */ /* 0x000fe2000001160a */
[----:B------:R-:W-:Y:S01]  /*04d0*/  @P6 IMAD.MOV.U32 R27, RZ, RZ, R12 ;  /* 0x000000ffff1b6224 */ /* 0x000fe200078e000c */
[----:B------:R-:W-:Y:S01]  /*04e0*/  @P2 IADD3 R12, PT, PT, R5, 0x4, R4 ;  /* 0x00000004050c2810 */ /* 0x000fe20007ffe004 */
[----:B------:R-:W-:Y:S01]  /*04f0*/  @P5 IMAD R8, R8, -0x3d4d51cb, RZ ;  /* 0xc2b2ae3508085824 */ /* 0x000fe200078e02ff */
[----:B------:R-:W-:Y:S01]  /*0500*/  @P3 LOP3.LUT R25, R25, R10, RZ, 0x3c, !PT ;  /* 0x0000000a19193212 */ /* 0x000fe200078e3cff */
[----:B------:R-:W-:Y:S01]  /*0510*/  @P4 IMAD R0, R19, R27, R0 ;  /* 0x0000001b13004224 */ /* 0x000fe200078e0200 */
[----:B------:R-:W-:-:S02]  /*0520*/  ISETP.NE.AND P0, PT, R9, RZ, PT ;  /* 0x000000ff0900720c */ /* 0x000fc40003f05270 */
[----:B------:R-:W-:Y:S01]  /*0530*/  @P2 SHF.R.U32.HI R29, RZ, 0x10, R12 ;  /* 0x00000010ff1d2819 */ /* 0x000fe2000001160c */
[----:B------:R-:W-:Y:S01]  /*0540*/  @P3 IMAD R25, R25, -0x7a143595, RZ ;  /* 0x85ebca6b19193824 */ /* 0x000fe200078e02ff */
[----:B------:R-:W-:Y:S02]  /*0550*/  @P5 SHF.R.U32.HI R21, RZ, 0x10, R8 ;  /* 0x00000010ff155819 */ /* 0x000fe40000011608 */
[----:B------:R-:W-:Y:S02]  /*0560*/  @P2 LOP3.LUT R29, R29, R12, RZ, 0x3c, !PT ;  /* 0x0000000c1d1d2212 */ /* 0x000fe400078e3cff */
[----:B------:R-:W-:Y:S02]  /*0570*/  @P1 IADD3 R10, PT, PT, R5, 0x5, R4 ;  /* 0x00000005050a1810 */ /* 0x000fe40007ffe004 */
[----:B------:R-:W-:Y:S01]  /*0580*/  @P5 LOP3.LUT R21, R21, R8, RZ, 0x3c, !PT ;  /* 0x0000000815155212 */ /* 0x000fe200078e3cff */
[----:B------:R-:W-:Y:S01]  /*0590*/  @P2 IMAD R29, R29, -0x7a143595, RZ ;  /* 0x85ebca6b1d1d2824 */ /* 0x000fe200078e02ff */
[----:B------:R-:W-:-:S02]  /*05a0*/  @P1 SHF.R.U32.HI R19, RZ, 0x10, R10 ;  /* 0x00000010ff131819 */ /* 0x000fc4000001160a */
[----:B------:R-:W-:Y:S02]  /*05b0*/  @P3 SHF.R.U32.HI R8, RZ, 0xd, R25 ;  /* 0x0000000dff083819 */ /* 0x000fe40000011619 */
[----:B------:R-:W-:Y:S02]  /*05c0*/  @P5 LOP3.LUT R14, R21, 0x1, RZ, 0xc0, !PT ;  /* 0x00000001150e5812 */ /* 0x000fe400078ec0ff */
[----:B------:R-:W-:Y:S02]  /*05d0*/  @P0 IADD3 R12, PT, PT, R5, 0x6, R4 ;  /* 0x00000006050c0810 */ /* 0x000fe40007ffe004 */
[----:B------:R-:W-:Y:S02]  /*05e0*/  @P1 LOP3.LUT R19, R19, R10, RZ, 0x3c, !PT ;  /* 0x0000000a13131212 */ /* 0x000fe400078e3cff */
[----:B------:R-:W-:Y:S02]  /*05f0*/  @P3 LOP3.LUT R25, R8, R25, RZ, 0x3c, !PT ;  /* 0x0000001908193212 */ /* 0x000fe400078e3cff */
[----:B------:R-:W-:Y:S01]  /*0600*/  ISETP.NE.U32.AND P4, PT, R14, 0x1, P5 ;  /* 0x000000010e00780c */ /* 0x000fe20002f85070 */
[----:B------:R-:W-:Y:S01]  /*0610*/  @P1 IMAD R19, R19, -0x7a143595, RZ ;  /* 0x85ebca6b13131824 */ /* 0x000fe200078e02ff */
[----:B------:R-:W-:Y:S01]  /*0620*/  @P2 SHF.R.U32.HI R10, RZ, 0xd, R29 ;  /* 0x0000000dff0a2819 */ /* 0x000fe2000001161d */
[----:B------:R-:W-:Y:S01]  /*0630*/  @P3 IMAD R25, R25, -0x3d4d51cb, RZ ;  /* 0xc2b2ae3519193824 */ /* 0x000fe200078e02ff */
[----:B------:R-:W-:-:S02]  /*0640*/  @P5 SHF.R.U32.HI R8, RZ, 0x1, R21 ;  /* 0x00000001ff085819 */ /* 0x000fc40000011615 */
[----:B------:R-:W-:Y:S02]  /*0650*/  @P0 SHF.R.U32.HI R27, RZ, 0x10, R12 ;  /* 0x00000010ff1b0819 */ /* 0x000fe4000001160c */
[----:B------:R-:W-:Y:S02]  /*0660*/  @P2 LOP3.LUT R10, R10, R29, RZ, 0x3c, !PT ;  /* 0x0000001d0a0a2212 */ /* 0x000fe400078e3cff */
[----:B------:R-:W-:Y:S02]  /*0670*/  @P5 LOP3.LUT R8, R8, 0xf, RZ, 0xc0, !PT ;  /* 0x0000000f08085812 */ /* 0x000fe400078ec0ff */
[----:B------:R-:W-:Y:S01]  /*0680*/  @P0 LOP3.LUT R27, R27, R12, RZ, 0x3c, !PT ;  /* 0x0000000c1b1b0212 */ /* 0x000fe200078e3cff */
[----:B------:R-:W-:Y:S01]  /*0690*/  @P2 IMAD R12, R10, -0x3d4d51cb, RZ ;  /* 0xc2b2ae350a0c2824 */ /* 0x000fe200078e02ff */
[----:B------:R-:W-:Y:S01]  /*06a0*/  @P1 SHF.R.U32.HI R14, RZ, 0xd, R19 ;  /* 0x0000000dff0e1819 */ /* 0x000fe20000011613 */
[----:B------:R-:W-:Y:S01]  /*06b0*/  @P5 IMAD.MOV R16, RZ, RZ, -R8 ;  /* 0x000000ffff105224 */ /* 0x000fe200078e0a08 */
[----:B------:R-:W-:Y:S01]  /*06c0*/  @P3 SHF.R.U32.HI R10, RZ, 0x10, R25 ;  /* 0x00000010ff0a3819 */ /* 0x000fe20000011619 */
[----:B------:R-:W-:Y:S01]  /*06d0*/  @P0 IMAD R27, R27, -0x7a143595, RZ ;  /* 0x85ebca6b1b1b0824 */ /* 0x000fe200078e02ff */
[----:B------:R-:W-:Y:S01]  /*06e0*/  @P1 LOP3.LUT R14, R14, R19, RZ, 0x3c, !PT ;  /* 0x000000130e0e1212 */ /* 0x000fe200078e3cff */
[----:B------:R-:W-:Y:S01]  /*06f0*/  @P4 IMAD.MOV.U32 R8, RZ, RZ, R16 ;  /* 0x000000ffff084224 */ /* 0x000fe200078e0010 */
[----:B------:R-:W-:-:S02]  /*0700*/  @P3 LOP3.LUT R10, R10, R25, RZ, 0x3c, !PT ;  /* 0x000000190a0a3212 */ /* 0x000fc400078e3cff */
[----:B------:R-:W-:Y:S01]  /*0710*/  @P2 SHF.R.U32.HI R19, RZ, 0x10, R12 ;  /* 0x00000010ff132819 */ /* 0x000fe2000001160c */
[----:B------:R-:W-:Y:S01]  /*0720*/  @P5 IMAD R0, R11, R8, R0 ;  /* 0x000000080b005224 */ /* 0x000fe200078e0200 */
[----:B------:R-:W-:Y:S01]  /*0730*/  @P0 SHF.R.U32.HI R16, RZ, 0xd, R27 ;  /* 0x0000000dff100819 */ /* 0x000fe2000001161b */
[----:B------:R-:W-:Y:S01]  /*0740*/  @P1 IMAD R14, R14, -0x3d4d51cb, RZ ;  /* 0xc2b2ae350e0e1824 */ /* 0x000fe200078e02ff */
[----:B------:R-:W-:Y:S02]  /*0750*/  @P3 LOP3.LUT R8, R10, 0x1, RZ, 0xc0, !PT ;  /* 0x000000010a083812 */ /* 0x000fe400078ec0ff */
[----:B------:R-:W-:Y:S02]  /*0760*/  @P2 LOP3.LUT R19, R19, R12, RZ, 0x3c, !PT ;  /* 0x0000000c13132212 */ /* 0x000fe400078e3cff */
[----:B------:R-:W-:Y:S02]  /*0770*/  @P0 LOP3.LUT R16, R16, R27, RZ, 0x3c, !PT ;  /* 0x0000001b10100212 */ /* 0x000fe400078e3cff */
[----:B------:R-:W-:-:S02]  /*0780*/  ISETP.NE.U32.AND P4, PT, R8, 0x1, P3 ;  /* 0x000000010800780c */ /* 0x000fc40001f85070 */
[----:B------:R-:W-:Y:S01]  /*0790*/  @P3 SHF.R.U32.HI R10, RZ, 0x1, R10 ;  /* 0x00000001ff0a3819 */ /* 0x000fe2000001160a */
[----:B------:R-:W-:Y:S01]  /*07a0*/  @P0 IMAD R16, R16, -0x3d4d51cb, RZ ;  /* 0xc2b2ae3510100824 */ /* 0x000fe200078e02ff */
[----:B------:R-:W-:Y:S02]  /*07b0*/  @P2 LOP3.LUT R12, R19, 0x1, RZ, 0xc0, !PT ;  /* 0x00000001130c2812 */ /* 0x000fe400078ec0ff */
[----:B------:R-:W-:Y:S02]  /*07c0*/  @P1 SHF.R.U32.HI R11, RZ, 0x10, R14 ;  /* 0x00000010ff0b1819 */ /* 0x000fe4000001160e */
[----:B------:R-:W-:Y:S02]  /*07d0*/  @P3 LOP3.LUT R10, R10, 0xf, RZ, 0xc0, !PT ;  /* 0x0000000f0a0a3812 */ /* 0x000fe400078ec0ff */
[----:B------:R-:W-:Y:S02]  /*07e0*/  ISETP.NE.U32.AND P5, PT, R12, 0x1, P2 ;  /* 0x000000010c00780c */ /* 0x000fe400017a5070 */
[----:B------:R-:W-:Y:S01]  /*07f0*/  @P2 SHF.R.U32.HI R19, RZ, 0x1, R19 ;  /* 0x00000001ff132819 */ /* 0x000fe20000011613 */
[----:B------:R-:W-:Y:S01]  /*0800*/  @P3 IMAD.MOV R12, RZ, RZ, -R10 ;  /* 0x000000ffff0c3224 */ /* 0x000fe200078e0a0a */
[----:B------:R-:W-:-:S02]  /*0810*/  @P1 LOP3.LUT R11, R11, R14, RZ, 0x3c, !PT ;  /* 0x0000000e0b0b1212 */ /* 0x000fc400078e3cff */
[----:B------:R-:W-:Y:S01]  /*0820*/  @P0 SHF.R.U32.HI R21, RZ, 0x10, R16 ;  /* 0x00000010ff150819 */ /* 0x000fe20000011610 */
[----:B------:R-:W-:Y:S01]  /*0830*/  @P4 IMAD.MOV.U32 R10, RZ, RZ, R12 ;  /* 0x000000ffff0a4224 */ /* 0x000fe200078e000c */
[----:B------:R-:W-:Y:S02]  /*0840*/  @P2 LOP3.LUT R19, R19, 0xf, RZ, 0xc0, !PT ;  /* 0x0000000f13132812 */ /* 0x000fe400078ec0ff */
[----:B------:R-:W-:Y:S01]  /*0850*/  @P1 LOP3.LUT R8, R11, 0x1, RZ, 0xc0, !PT ;  /* 0x000000010b081812 */ /* 0x000fe200078ec0ff */
[----:B------:R-:W-:Y:S01]  /*0860*/  @P3 IMAD R0, R17, R10, R0 ;  /* 0x0000000a11003224 */ /* 0x000fe200078e0200 */
[----:B------:R-:W-:Y:S01]  /*0870*/  @P0 LOP3.LUT R21, R21, R16, RZ, 0x3c, !PT ;  /* 0x0000001015150212 */ /* 0x000fe200078e3cff */
[----:B------:R-:W-:Y:S01]  /*0880*/  @P2 IMAD.MOV R12, RZ, RZ, -R19 ;  /* 0x000000ffff0c2224 */ /* 0x000fe200078e0a13 */
[----:B------:R-:W-:Y:S02]  /*0890*/  ISETP.NE.U32.AND P6, PT, R8, 0x1, P1 ;  /* 0x000000010800780c */ /* 0x000fe40000fc5070 */
[----:B------:R-:W-:Y:S01]  /*08a0*/  @P1 SHF.R.U32.HI R11, RZ, 0x1, R11 ;  /* 0x00000001ff0b1819 */ /* 0x000fe2000001160b */
[----:B------:R-:W-:Y:S01]  /*08b0*/  @P5 IMAD.MOV.U32 R19, RZ, RZ, R12 ;  /* 0x000000ffff135224 */ /* 0x000fe200078e000c */
[----:B------:R-:W-:-:S02]  /*08c0*/  @P0 LOP3.LUT R8, R21, 0x1, RZ, 0xc0, !PT ;  /* 0x0000000115080812 */ /* 0x000fc400078ec0ff */
[----:B------:R-:W-:Y:S01]  /*08d0*/  @P1 LOP3.LUT R11, R11, 0xf, RZ, 0xc0, !PT ;  /* 0x0000000f0b0b1812 */ /* 0x000fe200078ec0ff */
[----:B------:R-:W-:Y:S01]  /*08e0*/  @P2 IMAD R0, R15, R19, R0 ;  /* 0x000000130f002224 */ /* 0x000fe200078e0200 */
[----:B------:R-:W-:Y:S02]  /*08f0*/  ISETP.NE.U32.AND P4, PT, R8, 0x1, P0 ;  /* 0x000000010800780c */ /* 0x000fe40000785070 */
[----:B------:R-:W-:Y:S01]  /*0900*/  @P0 SHF.R.U32.HI R21, RZ, 0x1, R21 ;  /* 0x00000001ff150819 */ /* 0x000fe20000011615 */
[----:B------:R-:W-:Y:S01]  /*0910*/  @P1 IMAD.MOV R8, RZ, RZ, -R11 ;  /* 0x000000ffff081224 */ /* 0x000fe200078e0a0b */
[----:B------:R-:W-:Y:S02]  /*0920*/  ISETP.NE.AND P2, PT, R23, RZ, PT ;  /* 0x000000ff1700720c */ /* 0x000fe40003f45270 */
[----:B------:R-:W-:Y:S01]  /*0930*/  @P0 LOP3.LUT R21, R21, 0xf, RZ, 0xc0, !PT ;  /* 0x0000000f15150812 */ /* 0x000fe200078ec0ff */
[----:B------:R-:W-:-:S04]  /*0940*/  @P6 IMAD.MOV.U32 R11, RZ, RZ, R8 ;  /* 0x000000ffff0b6224 */ /* 0x000fc800078e0008 */
[----:B------:R-:W-:Y:S02]  /*0950*/  @P0 IMAD.MOV R8, RZ, RZ, -R21 ;  /* 0x000000ffff080224 */ /* 0x000fe400078e0a15 */
[----:B------:R-:W-:Y:S02]  /*0960*/  @P1 IMAD R0, R13, R11, R0 ;  /* 0x0000000b0d001224 */ /* 0x000fe400078e0200 */
[----:B------:R-:W-:-:S04]  /*0970*/  @P4 IMAD.MOV.U32 R21, RZ, RZ, R8 ;  /* 0x000000ffff154224 */ /* 0x000fc800078e0008 */
[----:B------:R-:W-:Y:S01]  /*0980*/  @P0 IMAD R0, R9, R21, R0 ;  /* 0x0000001509000224 */ /* 0x000fe200078e0200 */
[----:B------:R-:W-:Y:S06]  /*0990*/  @!P2 BRA `(.L_x_260) ;  /* 0x00000000003ca947 */ /* 0x000fec0003800000 */
[----:B------:R-:W-:-:S04]  /*09a0*/  IADD3 R8, PT, PT, R5, 0x7, R4 ;  /* 0x0000000705087810 */ /* 0x000fc80007ffe004 */
[----:B------:R-:W-:-:S04]  /*09b0*/  SHF.R.U32.HI R9, RZ, 0x10, R8 ;  /* 0x00000010ff097819 */ /* 0x000fc80000011608 */
[----:B------:R-:W-:-:S05]  /*09c0*/  LOP3.LUT R9, R9, R8, RZ, 0x3c, !PT ;  /* 0x0000000809097212 */ /* 0x000fca00078e3cff */
[----:B------:R-:W-:-:S05]  /*09d0*/  IMAD R9, R9, -0x7a143595, RZ ;  /* 0x85ebca6b09097824 */ /* 0x000fca00078e02ff */
[----:B------:R-:W-:-:S04]  /*09e0*/  SHF.R.U32.HI R8, RZ, 0xd, R9 ;  /* 0x0000000dff087819 */ /* 0x000fc80000011609 */
[----:B------:R-:W-:-:S05]  /*09f0*/  LOP3.LUT R8, R8, R9, RZ, 0x3c, !PT ;  /* 0x0000000908087212 */ /* 0x000fca00078e3cff */
[----:B------:R-:W-:-:S05]  /*0a00*/  IMAD R8, R8, -0x3d4d51cb, RZ ;  /* 0xc2b2ae3508087824 */ /* 0x000fca00078e02ff */
[----:B------:R-:W-:-:S04]  /*0a10*/  SHF.R.U32.HI R9, RZ, 0x10, R8 ;  /* 0x00000010ff097819 */ /* 0x000fc80000011608 */
[----:B------:R-:W-:-:S04]  /*0a20*/  LOP3.LUT R9, R9, R8, RZ, 0x3c, !PT ;  /* 0x0000000809097212 */ /* 0x000fc800078e3cff */
[----:B------:R-:W-:Y:S02]  /*0a30*/  LOP3.LUT R8, R9, 0x1, RZ, 0xc0, !PT ;  /* 0x0000000109087812 */ /* 0x000fe400078ec0ff */
[----:B------:R-:W-:Y:S02]  /*0a40*/  SHF.R.U32.HI R9, RZ, 0x1, R9 ;  /* 0x00000001ff097819 */ /* 0x000fe40000011609 */
[----:B------:R-:W-:Y:S02]  /*0a50*/  ISETP.NE.U32.AND P0, PT, R8, 0x1, PT ;  /* 0x000000010800780c */ /* 0x000fe40003f05070 */
[----:B------:R-:W-:-:S11]  /*0a60*/  LOP3.LUT R9, R9, 0xf, RZ, 0xc0, !PT ;  /* 0x0000000f09097812 */ /* 0x000fd600078ec0ff */
[----:B------:R-:W-:-:S04]  /*0a70*/  @P0 IMAD.MOV R9, RZ, RZ, -R9 ;  /* 0x000000ffff090224 */ /* 0x000fc800078e0a09 */
[----:B------:R-:W-:-:S07]  /*0a80*/  IMAD R0, R23, R9, R0 ;  /* 0x0000000917007224 */ /* 0x000fce00078e0200 */
.L_x_260:
[----:B------:R-:W-:-:S05]  /*0a90*/  VIADD R5, R5, 0x8 ;  /* 0x0000000805057836 */ /* 0x000fca0000000000 */
[----:B------:R-:W-:-:S13]  /*0aa0*/  ISETP.NE.AND P0, PT, R5, 0x2000, PT ;  /* 0x000020000500780c */ /* 0x000fda0003f05270 */
[----:B------:R-:W-:Y:S05]  /*0ab0*/  @P0 BRA `(.L_x_261) ;  /* 0xfffffff400b00947 */ /* 0x000fea000383ffff */
[----:B------:R-:W0:Y:S02]  /*0ac0*/  LDC.64 R4, c[0x0][0x388] ;  /* 0x0000e200ff047b82 */ /* 0x000e240000000a00 */
[----:B0-----:R-:W-:-:S05]  /*0ad0*/  IMAD.WIDE R4, R6, 0xc, R4 ;  /* 0x0000000c06047825 */ /* 0x001fca00078e0204 */
[----:B------:R-:W2:Y:S04]  /*0ae0*/  LDG.E R3, desc[UR6][R4.64+0x4] ;  /* 0x0000040604037981 */ /* 0x000ea8000c1e1900 */
[----:B------:R-:W3:Y:S04]  /*0af0*/  LDG.E R2, desc[UR6][R4.64] ;  /* 0x0000000604027981 */ /* 0x000ee8000c1e1900 */
[----:B------:R0:W5:Y:S01]  /*0b00*/  LDG.E R8, desc[UR6][R4.64+0x8] ;  /* 0x0000080604087981 */ /* 0x000162000c1e1900 */
[----:B------:R-:W-:Y:S01]  /*0b10*/  I2FP.F32.S32 R0, R0 ;  /* 0x0000000000007245 */ /* 0x000fe20000201400 */
[----:B------:R-:W-:Y:S04]  /*0b20*/  BSSY.RECONVERGENT B1, `(.L_x_262) ;  /* 0x0000012000017945 */ /* 0x000fe80003800200 */
[----:B------:R-:W-:Y:S01]  /*0b30*/  FMUL R10, R0, R0 ;  /* 0x00000000000a7220 */ /* 0x000fe20000400000 */
[----:B--2---:R-:W-:-:S04]  /*0b40*/  FMUL R3, R3, 0.98000001907348632812 ;  /* 0x3f7ae14803037820 */ /* 0x004fc80000400000 */
[----:B------:R-:W-:-:S04]  /*0b50*/  FFMA R9, R10, 0.019999980926513671875, R3 ;  /* 0x3ca3d7000a097823 */ /* 0x000fc80000000003 */
[----:B------:R-:W-:Y:S01]  /*0b60*/  VIADD R3, R9, 0xf3000000 ;  /* 0xf300000009037836 */ /* 0x000fe20000000000 */
[----:B------:R0:W1:Y:S04]  /*0b70*/  MUFU.RSQ R10, R9 ;  /* 0x00000009000a7308 */ /* 0x0000680000001400 */
[----:B------:R-:W-:Y:S01]  /*0b80*/  ISETP.GT.U32.AND P0, PT, R3, 0x727fffff, PT ;  /* 0x727fffff0300780c */ /* 0x000fe20003f04070 */
[----:B------:R-:W-:-:S04]  /*0b90*/  FMUL R3, R0, -0.10000002384185791016 ;  /* 0xbdccccd000037820 */ /* 0x000fc80000400000 */
[----:B---3--:R-:W-:-:S08]  /*0ba0*/  FFMA R0, R2, 0.89999997615814208984, R3 ;  /* 0x3f66666602007823 */ /* 0x008fd00000000003 */
[----:B01----:R-:W-:Y:S05]  /*0bb0*/  @!P0 BRA `(.L_x_263) ;  /* 0x0000000000108947 */ /* 0x003fea0003800000 */
[----:B------:R-:W-:-:S07]  /*0bc0*/  MOV R14, 0xbe0 ;  /* 0x00000be0000e7802 */ /* 0x000fce0000000f00 */
[----:B-----5:R-:W-:Y:S05]  /*0bd0*/  CALL.REL.NOINC `($__internal_2_$__cuda_sm20_sqrt_rn_f32_slowpath) ;  /* 0x00000004004c7944 */ /* 0x020fea0003c00000 */
[----:B------:R-:W-:Y:S01]  /*0be0*/  IMAD.MOV.U32 R2, RZ, RZ, R10 ;  /* 0x000000ffff027224 */ /* 0x000fe200078e000a */
[----:B------:R-:W-:Y:S06]  /*0bf0*/  BRA `(.L_x_264) ;  /* 0x0000000000107947 */ /* 0x000fec0003800000 */
.L_x_263:
[----:B------:R-:W-:Y:S01]  /*0c00*/  FMUL.FTZ R2, R9, R10 ;  /* 0x0000000a09027220 */ /* 0x000fe20000410000 */
[----:B------:R-:W-:-:S03]  /*0c10*/  FMUL.FTZ R10, R10, 0.5 ;  /* 0x3f0000000a0a7820 */ /* 0x000fc60000410000 */
[----:B------:R-:W-:-:S04]  /*0c20*/  FFMA R3, -R2, R2, R9 ;  /* 0x0000000202037223 */ /* 0x000fc80000000109 */
[----:B------:R-:W-:-:S07]  /*0c30*/  FFMA R2, R3, R10, R2 ;  /* 0x0000000a03027223 */ /* 0x000fce0000000002 */
.L_x_264:
[----:B------:R-:W-:Y:S05]  /*0c40*/  BSYNC.RECONVERGENT B1 ;  /* 0x0000000000017941 */ /* 0x000fea0003800200 */
.L_x_262:
[----:B------:R-:W-:Y:S01]  /*0c50*/  FADD R13, R2, 9.9999999392252902908e-09 ;  /* 0x322bcc77020d7421 */ /* 0x000fe20000000000 */
[----:B------:R-:W-:Y:S03]  /*0c60*/  BSSY.RECONVERGENT B1, `(.L_x_265) ;  /* 0x000000c000017945 */ /* 0x000fe60003800200 */
[----:B------:R-:W0:Y:S08]  /*0c70*/  MUFU.RCP R2, R13 ;  /* 0x0000000d00027308 */ /* 0x000e300000001000 */
[----:B------:R-:W1:Y:S01]  /*0c80*/  FCHK P0, R0, R13 ;  /* 0x0000000d00007302 */ /* 0x000e620000000000 */
[----:B0-----:R-:W-:-:S04]  /*0c90*/  FFMA R3, -R13, R2, 1 ;  /* 0x3f8000000d037423 */ /* 0x001fc80000000102 */
[----:B------:R-:W-:-:S04]  /*0ca0*/  FFMA R3, R2, R3, R2 ;  /* 0x0000000302037223 */ /* 0x000fc80000000002 */
[----:B------:R-:W-:-:S04]  /*0cb0*/  FFMA R2, R0, R3, RZ ;  /* 0x0000000300027223 */ /* 0x000fc800000000ff */
[----:B------:R-:W-:-:S04]  /*0cc0*/  FFMA R10, -R13, R2, R0 ;  /* 0x000000020d0a7223 */ /* 0x000fc80000000100 */
[----:B------:R-:W-:Y:S01]  /*0cd0*/  FFMA R10, R3, R10, R2 ;  /* 0x0000000a030a7223 */ /* 0x000fe20000000002 */
[----:B-1----:R-:W-:Y:S06]  /*0ce0*/  @!P0 BRA `(.L_x_266) ;  /* 0x00000000000c8947 */ /* 0x002fec0003800000 */
[----:B------:R-:W-:-:S07]  /*0cf0*/  MOV R10, 0xd10 ;  /* 0x00000d10000a7802 */ /* 0x000fce0000000f00 */
[----:B-----5:R-:W-:Y:S05]  /*0d00*/  CALL.REL.NOINC `($__internal_3_$__cuda_sm3x_div_rn_noftz_f32_slowpath) ;  /* 0x0000000400607944 */ /* 0x020fea0003c00000 */
[----:B------:R-:W-:-:S07]  /*0d10*/  IMAD.MOV.U32 R10, RZ, RZ, R2 ;  /* 0x000000ffff0a7224 */ /* 0x000fce00078e0002 */
.L_x_266:
[----:B------:R-:W-:Y:S05]  /*0d20*/  BSYNC.RECONVERGENT B1 ;  /* 0x0000000000017941 */ /* 0x000fea0003800200 */
.L_x_265:
[----:B------:R-:W0:Y:S02]  /*0d30*/  LDCU.64 UR4, c[0x0][0x380] ;  /* 0x00007000ff0477ac */ /* 0x000e240008000a00 */
[C---:B0-----:R-:W-:Y:S01]  /*0d40*/  IADD3 R2, P0, PT, R6.reuse, UR4, RZ ;  /* 0x0000000406027c10 */ /* 0x041fe2000ff1e0ff */
[----:B------:R-:W0:Y:S03]  /*0d50*/  LDCU UR4, c[0x0][0x3ac] ;  /* 0x00007580ff0477ac */ /* 0x000e260008000800 */
[----:B------:R-:W-:-:S05]  /*0d60*/  LEA.HI.X.SX32 R3, R6, UR5, 0x1, P0 ;  /* 0x0000000506037c11 */ /* 0x000fca00080f0eff */
[----:B------:R-:W2:Y:S01]  /*0d70*/  LDG.E.S8 R6, desc[UR6][R2.64] ;  /* 0x0000000602067981 */ /* 0x000ea2000c1e1300 */
[----:B------:R-:W-:Y:S01]  /*0d80*/  BSSY.RELIABLE B1, `(.L_x_267) ;  /* 0x0000017000017945 */ /* 0x000fe20003800100 */
[----:B--2---:R-:W1:Y:S02]  /*0d90*/  I2F.S16 R11, R6 ;  /* 0x00000006000b7306 */ /* 0x004e640000101400 */
[----:B-1----:R-:W-:-:S04]  /*0da0*/  FFMA R11, R11, 0.0099999997764825820923, R10 ;  /* 0x3c23d70a0b0b7823 */ /* 0x002fc8000000000a */
[----:B0----5:R-:W-:-:S05]  /*0db0*/  FFMA R8, -R11, UR4, R8 ;  /* 0x000000040b087c23 */ /* 0x021fca0008000108 */
[----:B------:R-:W-:-:S13]  /*0dc0*/  FSETP.GE.AND P0, PT, R8, 1, PT ;  /* 0x3f8000000800780b */ /* 0x000fda0003f06000 */
[----:B------:R-:W-:Y:S05]  /*0dd0*/  @!P0 BRA `(.L_x_268) ;  /* 0x00000000001c8947 */ /* 0x000fea0003800000 */
[----:B------:R-:W-:Y:S01]  /*0de0*/  ISETP.NE.AND P0, PT, R6, 0x7f, PT ;  /* 0x0000007f0600780c */ /* 0x000fe20003f05270 */
[----:B------:R-:W-:-:S12]  /*0df0*/  IMAD.MOV.U32 R11, RZ, RZ, 0x3f800000 ;  /* 0x3f800000ff0b7424 */ /* 0x000fd800078e00ff */
[----:B------:R-:W-:Y:S05]  /*0e00*/  @!P0 BREAK.RELIABLE B1 ;  /* 0x0000000000018942 */ /* 0x000fea0003800100 */
[----:B------:R-:W-:Y:S05]  /*0e10*/  @!P0 BRA `(.L_x_269) ;  /* 0x00000000005c8947 */ /* 0x000fea0003800000 */
[----:B------:R-:W-:Y:S02]  /*0e20*/  VIADD R6, R6, 0x1 ;  /* 0x0000000106067836 */ /* 0x000fe40000000000 */
[----:B------:R-:W-:Y:S01]  /*0e30*/  FADD R11, R8, -1 ;  /* 0xbf800000080b7421 */ /* 0x000fe20000000000 */
[----:B------:R-:W-:Y:S06]  /*0e40*/  BRA `(.L_x_270) ;  /* 0x0000000000287947 */ /* 0x000fec0003800000 */
.L_x_268:
[----:B------:R-:W-:Y:S01]  /*0e50*/  FSETP.GTU.AND P0, PT, R8, -1, PT ;  /* 0xbf8000000800780b */ /* 0x000fe20003f0c000 */
[----:B------:R-:W-:-:S12]  /*0e60*/  IMAD.MOV.U32 R11, RZ, RZ, R8 ;  /* 0x000000ffff0b7224 */ /* 0x000fd800078e0008 */
[----:B------:R-:W-:Y:S05]  /*0e70*/  @P0 BREAK.RELIABLE B1 ;  /* 0x0000000000010942 */ /* 0x000fea0003800100 */
[----:B------:R-:W-:Y:S05]  /*0e80*/  @P0 BRA `(.L_x_269) ;  /* 0x0000000000400947 */ /* 0x000fea0003800000 */
[----:B------:R-:W-:Y:S01]  /*0e90*/  ISETP.GE.AND P0, PT, R6, -0x7e, PT ;  /* 0xffffff820600780c */ /* 0x000fe20003f06270 */
[----:B------:R-:W-:-:S12]  /*0ea0*/  IMAD.MOV.U32 R11, RZ, RZ, -0x40800000 ;  /* 0xbf800000ff0b7424 */ /* 0x000fd800078e00ff */
[----:B------:R-:W-:Y:S05]  /*0eb0*/  @!P0 BREAK.RELIABLE B1 ;  /* 0x0000000000018942 */ /* 0x000fea0003800100 */
[----:B------:R-:W-:Y:S05]  /*0ec0*/  @!P0 BRA `(.L_x_269) ;  /* 0x0000000000308947 */ /* 0x000fea0003800000 */
[----:B------:R-:W-:Y:S02]  /*0ed0*/  VIADD R6, R6, 0xffffffff ;  /* 0xffffffff06067836 */ /* 0x000fe40000000000 */
[----:B------:R-:W-:-:S07]  /*0ee0*/  FADD R11, R8, 1 ;  /* 0x3f800000080b7421 */ /* 0x000fce0000000000 */
.L_x_270:
[----:B------:R-:W-:Y:S05]  /*0ef0*/  BSYNC.RELIABLE B1 ;  /* 0x0000000000017941 */ /* 0x000fea0003800100 */
.L_x_267:
[----:B------:R-:W0:Y:S01]  /*0f00*/  S2UR UR5, SR_CgaCtaId ;  /* 0x00000000000579c3 */ /* 0x000e220000008800 */
[----:B------:R-:W-:Y:S01]  /*0f10*/  UMOV UR4, 0x400 ;  /* 0x0000040000047882 */ /* 0x000fe20000000000 */
[----:B------:R1:W-:Y:S04]  /*0f20*/  STG.E.U8 desc[UR6][R2.64], R6 ;  /* 0x0000000602007986 */ /* 0x0003e8000c101106 */
[----:B------:R1:W-:Y:S04]  /*0f30*/  STG.E desc[UR6][R4.64], R0 ;  /* 0x0000000004007986 */ /* 0x0003e8000c101906 */
[----:B------:R1:W-:Y:S04]  /*0f40*/  STG.E desc[UR6][R4.64+0x4], R9 ;  /* 0x0000040904007986 */ /* 0x0003e8000c101906 */
[----:B------:R1:W-:Y:S01]  /*0f50*/  STG.E desc[UR6][R4.64+0x8], R11 ;  /* 0x0000080b04007986 */ /* 0x0003e2000c101906 */
[----:B0-----:R-:W-:-:S09]  /*0f60*/  ULEA UR4, UR5, UR4, 0x18 ;  /* 0x0000000405047291 */ /* 0x001fd2000f8ec0ff */
[----:B------:R-:W-:Y:S01]  /*0f70*/  ATOMS.POPC.INC.32 RZ, [UR4] ;  /* 0x00000000ffff7f8c */ /* 0x000fe2000d800004 */
[----:B-1----:R-:W-:Y:S05]  /*0f80*/  BRA `(.L_x_259) ;  /* 0x00000000000c7947 */ /* 0x002fea0003800000 */
.L_x_269:
[----:B------:R0:W-:Y:S04]  /*0f90*/  STG.E desc[UR6][R4.64], R0 ;  /* 0x0000000004007986 */ /* 0x0001e8000c101906 */
[----:B------:R0:W-:Y:S04]  /*0fa0*/  STG.E desc[UR6][R4.64+0x4], R9 ;  /* 0x0000040904007986 */ /* 0x0001e8000c101906 */
[----:B------:R0:W-:Y:S02]  /*0fb0*/  STG.E desc[UR6][R4.64+0x8], R11 ;  /* 0x0000080b04007986 */ /* 0x0001e4000c101906 */
.L_x_259:
[----:B------:R-:W-:Y:S05]  /*0fc0*/  BSYNC.RECONVERGENT B0 ;  /* 0x0000000000007941 */ /* 0x000fea0003800200 */
.L_x_258:
[----:B------:R-:W-:Y:S05]  /*0fd0*/  WARPSYNC.ALL ;  /* 0x0000000000007948 */ /* 0x000fea0003800000 */
[----:B------:R-:W1:Y:S08]  /*0fe0*/  S2UR UR5, SR_CgaCtaId ;  /* 0x00000000000579c3 */ /* 0x000e700000008800 */
[----:B------:R-:W-:Y:S06]  /*0ff0*/  BAR.SYNC.DEFER_BLOCKING 0x0 ;  /* 0x0000000000007b1d */ /* 0x000fec0000010000 */
[----:B------:R-:W-:-:S02]  /*1000*/  UMOV UR4, 0x400 ;  /* 0x0000040000047882 */ /* 0x000fc40000000000 */
[----:B-1----:R-:W-:-:S09]  /*1010*/  ULEA UR4, UR5, UR4, 0x18 ;  /* 0x0000000405047291 */ /* 0x002fd2000f8ec0ff */
[----:B0-----:R-:W0:Y:S02]  /*1020*/  LDS R4, [UR4] ;  /* 0x00000004ff047984 */ /* 0x001e240008000800 */
[----:B0-----:R-:W-:-:S04]  /*1030*/  ISETP.GE.AND P0, PT, R4, 0x1, PT ;  /* 0x000000010400780c */ /* 0x001fc80003f06270 */
[----:B------:R-:W-:-:S13]  /*1040*/  ISETP.NE.OR P0, PT, R7, RZ, !P0 ;  /* 0x000000ff0700720c */ /* 0x000fda0004705670 */
[----:B------:R-:W-:Y:S05]  /*1050*/  @P0 EXIT ;  /* 0x000000000000094d */ /* 0x000fea0003800000 */
[----:B------:R-:W0:Y:S01]  /*1060*/  S2R R0, SR_LANEID ;  /* 0x0000000000007919 */ /* 0x000e220000000000 */
[----:B------:R-:W1:Y:S01]  /*1070*/  LDC.64 R2, c[0x4][0x8] ;  /* 0x01000200ff027b82 */ /* 0x000e620000000a00 */
[----:B------:R-:W-:Y:S02]  /*1080*/  VOTEU.ANY UR4, UPT, PT ;  /* 0x0000000000047886 */ /* 0x000fe400038e0100 */
[----:B------:R-:W-:Y:S02]  /*1090*/  UFLO.U32 UR5, UR4 ;  /* 0x00000004000572bd */ /* 0x000fe400080e0000 */
[----:B------:R-:W-:-:S06]  /*10a0*/  UPOPC UR4, UR4 ;  /* 0x00000004000472bf */ /* 0x000fcc0008000000 */
[----:B------:R-:W-:Y:S01]  /*10b0*/  IMAD.WIDE.U32 R4, R4, UR4, RZ ;  /* 0x0000000404047c25 */ /* 0x000fe2000f8e00ff */
[----:B------:R-:W-:-:S03]  /*10c0*/  UMOV UR4, URZ ;  /* 0x000000ff00047c82 */ /* 0x000fc60008000000 */
[----:B------:R-:W-:Y:S01]  /*10d0*/  VIADD R5, R5, UR4 ;  /* 0x0000000405057c36 */ /* 0x000fe20008000000 */
[----:B0-----:R-:W-:-:S13]  /*10e0*/  ISETP.EQ.U32.AND P0, PT, R0, UR5, PT ;  /* 0x0000000500007c0c */ /* 0x001fda000bf02070 */
[----:B-1----:R-:W-:Y:S01]  /*10f0*/  @P0 REDG.E.ADD.64.STRONG.GPU desc[UR6][R2.64], R4 ;  /* 0x000000040200098e */ /* 0x002fe2000c12e506 */
[----:B------:R-:W-:Y:S05]  /*1100*/  EXIT ;  /* 0x000000000000794d */ /* 0x000fea0003800000 */
        .weak           $__internal_2_$__cuda_sm20_sqrt_rn_f32_slowpath
        .type           $__internal_2_$__cuda_sm20_sqrt_rn_f32_slowpath,@function
        .size           $__internal_2_$__cuda_sm20_sqrt_rn_f32_slowpath,($__internal_3_$__cuda_sm3x_div_rn_noftz_f32_slowpath - $__internal_2_$__cuda_sm20_sqrt_rn_f32_slowpath)
$__internal_2_$__cuda_sm20_sqrt_rn_f32_slowpath:
[----:B------:R-:W-:-:S13]  /*1110*/  LOP3.LUT P0, RZ, R9, 0x7fffffff, RZ, 0xc0, !PT ;  /* 0x7fffffff09ff7812 */ /* 0x000fda000780c0ff */
[----:B------:R-:W-:Y:S01]  /*1120*/  @!P0 IMAD.MOV.U32 R3, RZ, RZ, R9 ;  /* 0x000000ffff038224 */ /* 0x000fe200078e0009 */
[----:B------:R-:W-:Y:S06]  /*1130*/  @!P0 BRA `(.L_x_271) ;  /* 0x0000000000448947 */ /* 0x000fec0003800000 */
[----:B------:R-:W-:Y:S01]  /*1140*/  FSETP.GEU.FTZ.AND P0, PT, R9, RZ, PT ;  /* 0x000000ff0900720b */ /* 0x000fe20003f1e000 */
[----:B------:R-:W-:-:S12]  /*1150*/  IMAD.MOV.U32 R2, RZ, RZ, R9 ;  /* 0x000000ffff027224 */ /* 0x000fd800078e0009 */
[----:B------:R-:W-:Y:S01]  /*1160*/  @!P0 IMAD.MOV.U32 R3, RZ, RZ, 0x7fffffff ;  /* 0x7fffffffff038424 */ /* 0x000fe200078e00ff */
[----:B------:R-:W-:Y:S06]  /*1170*/  @!P0 BRA `(.L_x_271) ;  /* 0x0000000000348947 */ /* 0x000fec0003800000 */
[----:B------:R-:W-:-:S13]  /*1180*/  FSETP.GTU.FTZ.AND P0, PT, |R2|, +INF , PT ;  /* 0x7f8000000200780b */ /* 0x000fda0003f1c200 */
[----:B------:R-:W-:Y:S01]  /*1190*/  @P0 FADD.FTZ R3, R2, 1 ;  /* 0x3f80000002030421 */ /* 0x000fe20000010000 */
[----:B------:R-:W-:Y:S06]  /*11a0*/  @P0 BRA `(.L_x_271) ;  /* 0x0000000000280947 */ /* 0x000fec0003800000 */
[----:B------:R-:W-:-:S13]  /*11b0*/  FSETP.NEU.FTZ.AND P0, PT, |R2|, +INF , PT ;  /* 0x7f8000000200780b */ /* 0x000fda0003f1d200 */
[----:B------:R-:W-:-:S04]  /*11c0*/  @P0 FFMA R10, R2, 1.84467440737095516160e+19, RZ ;  /* 0x5f800000020a0823 */ /* 0x000fc800000000ff */
[----:B------:R-:W0:Y:S02]  /*11d0*/  @P0 MUFU.RSQ R3, R10 ;  /* 0x0000000a00030308 */ /* 0x000e240000001400 */
[----:B0-----:R-:W-:Y:S01]  /*11e0*/  @P0 FMUL.FTZ R11, R10, R3 ;  /* 0x000000030a0b0220 */ /* 0x001fe20000410000 */
[----:B------:R-:W-:Y:S01]  /*11f0*/  @P0 FMUL.FTZ R13, R3, 0.5 ;  /* 0x3f000000030d0820 */ /* 0x000fe20000410000 */
[----:B------:R-:W-:Y:S02]  /*1200*/  @!P0 IMAD.MOV.U32 R3, RZ, RZ, R2 ;  /* 0x000000ffff038224 */ /* 0x000fe400078e0002 */
[----:B------:R-:W-:-:S04]  /*1210*/  @P0 FADD.FTZ R12, -R11, -RZ ;  /* 0x800000ff0b0c0221 */ /* 0x000fc80000010100 */
[----:B------:R-:W-:-:S04]  /*1220*/  @P0 FFMA R12, R11, R12, R10 ;  /* 0x0000000c0b0c0223 */ /* 0x000fc8000000000a */
[----:B------:R-:W-:-:S04]  /*1230*/  @P0 FFMA R12, R12, R13, R11 ;  /* 0x0000000d0c0c0223 */ /* 0x000fc8000000000b */
[----:B------:R-:W-:-:S07]  /*1240*/  @P0 FMUL.FTZ R3, R12, 2.3283064365386962891e-10 ;  /* 0x2f8000000c030820 */ /* 0x000fce0000410000 */
.L_x_271:
[----:B------:R-:W-:Y:S02]  /*1250*/  IMAD.MOV.U32 R10, RZ, RZ, R3 ;  /* 0x000000ffff0a7224 */ /* 0x000fe400078e0003 */
[----:B------:R-:W-:Y:S02]  /*1260*/  IMAD.MOV.U32 R2, RZ, RZ, R14 ;  /* 0x000000ffff027224 */ /* 0x000fe400078e000e */
[----:B------:R-:W-:-:S04]  /*1270*/  IMAD.MOV.U32 R3, RZ, RZ, 0x0 ;  /* 0x00000000ff037424 */ /* 0x000fc800078e00ff */
[----:B------:R-:W-:Y:S05]  /*1280*/  RET.REL.NODEC R2 `(_Z25update_vector_adam_kernelPaP9AdamParamiiiPKijf) ;  /* 0xffffffec025c7950 */ /* 0x000fea0003c3ffff */
        .weak           $__internal_3_$__cuda_sm3x_div_rn_noftz_f32_slowpath
        .type           $__internal_3_$__cuda_sm3x_div_rn_noftz_f32_slowpath,@function
        .size           $__internal_3_$__cuda_sm3x_div_rn_noftz_f32_slowpath,(.L_x_411 - $__internal_3_$__cuda_sm3x_div_rn_noftz_f32_slowpath)
$__internal_3_$__cuda_sm3x_div_rn_noftz_f32_slowpath:
[----:B------:R-:W-:Y:S01]  /*1290*/  SHF.R.U32.HI R12, RZ, 0x17, R13 ;  /* 0x00000017ff0c7819 */ /* 0x000fe2000001160d */
[----:B------:R-:W-:Y:S01]  /*12a0*/  BSSY.RECONVERGENT B2, `(.L_x_272) ;  /* 0x0000064000027945 */ /* 0x000fe20003800200 */
[--C-:B------:R-:W-:Y:S02]  /*12b0*/  SHF.R.U32.HI R2, RZ, 0x17, R0.reuse ;  /* 0x00000017ff027819 */ /* 0x100fe40000011600 */
[----:B------:R-:W-:Y:S02]  /*12c0*/  LOP3.LUT R12, R12, 0xff, RZ, 0xc0, !PT ;  /* 0x000000ff0c0c7812 */ /* 0x000fe400078ec0ff */
[----:B------:R-:W-:Y:S01]  /*12d0*/  LOP3.LUT R16, R2, 0xff, RZ, 0xc0, !PT ;  /* 0x000000ff02107812 */ /* 0x000fe200078ec0ff */
[----:B------:R-:W-:Y:S02]  /*12e0*/  IMAD.MOV.U32 R2, RZ, RZ, R0 ;  /* 0x000000ffff027224 */ /* 0x000fe400078e0000 */
[----:B------:R-:W-:Y:S02]  /*12f0*/  VIADD R15, R12, 0xffffffff ;  /* 0xffffffff0c0f7836 */ /* 0x000fe40000000000 */
[----:B------:R-:W-:-:S03]  /*1300*/  VIADD R14, R16, 0xffffffff ;  /* 0xffffffff100e7836 */ /* 0x000fc60000000000 */
[----:B------:R-:W-:-:S04]  /*1310*/  ISETP.GT.U32.AND P0, PT, R15, 0xfd, PT ;  /* 0x000000fd0f00780c */ /* 0x000fc80003f04070 */
[----:B------:R-:W-:-:S13]  /*1320*/  ISETP.GT.U32.OR P0, PT, R14, 0xfd, P0 ;  /* 0x000000fd0e00780c */ /* 0x000fda0000704470 */
[----:B------:R-:W-:Y:S01]  /*1330*/  @!P0 IMAD.MOV.U32 R11, RZ, RZ, RZ ;  /* 0x000000ffff0b8224 */ /* 0x000fe200078e00ff */
[----:B------:R-:W-:Y:S06]  /*1340*/  @!P0 BRA `(.L_x_273) ;  /* 0x0000000000608947 */ /* 0x000fec0003800000 */
[----:B------:R-:W-:Y:S01]  /*1350*/  FSETP.GTU.FTZ.AND P0, PT, |R0|, +INF , PT ;  /* 0x7f8000000000780b */ /* 0x000fe20003f1c200 */
[----:B------:R-:W-:Y:S01]  /*1360*/  IMAD.MOV.U32 R3, RZ, RZ, R13 ;  /* 0x000000ffff037224 */ /* 0x000fe200078e000d */
[----:B------:R-:W-:-:S04]  /*1370*/  FSETP.GTU.FTZ.AND P1, PT, |R13|, +INF , PT ;  /* 0x7f8000000d00780b */ /* 0x000fc80003f3c200 */
[----:B------:R-:W-:-:S13]  /*1380*/  PLOP3.LUT P0, PT, P0, P1, PT, 0xf8, 0x8f ;  /* 0x00000000008f781c */ /* 0x000fda0000703f70 */
[----:B------:R-:W-:Y:S05]  /*1390*/  @P0 BRA `(.L_x_274) ;  /* 0x00000004004c0947 */ /* 0x000fea0003800000 */
[----:B------:R-:W-:-:S13]  /*13a0*/  LOP3.LUT P0, RZ, R13, 0x7fffffff, R2, 0xc8, !PT ;  /* 0x7fffffff0dff7812 */ /* 0x000fda000780c802 */
[----:B------:R-:W-:Y:S05]  /*13b0*/  @!P0 BRA `(.L_x_275) ;  /* 0x00000004003c8947 */ /* 0x000fea0003800000 */
[C---:B------:R-:W-:Y:S02]  /*13c0*/  FSETP.NEU.FTZ.AND P0, PT, |R0|.reuse, +INF , PT ;  /* 0x7f8000000000780b */ /* 0x040fe40003f1d200 */
[----:B------:R-:W-:Y:S02]  /*13d0*/  FSETP.NEU.FTZ.AND P2, PT, |R3|, +INF , PT ;  /* 0x7f8000000300780b */ /* 0x000fe40003f5d200 */
[----:B------:R-:W-:-:S11]  /*13e0*/  FSETP.NEU.FTZ.AND P1, PT, |R0|, +INF , PT ;  /* 0x7f8000000000780b */ /* 0x000fd60003f3d200 */
[----:B------:R-:W-:Y:S05]  /*13f0*/  @!P2 BRA !P0, `(.L_x_275) ;  /* 0x00000004002ca947 */ /* 0x000fea0004000000 */
[----:B------:R-:W-:-:S04]  /*1400*/  LOP3.LUT P0, RZ, R2, 0x7fffffff, RZ, 0xc0, !PT ;  /* 0x7fffffff02ff7812 */ /* 0x000fc8000780c0ff */
[----:B------:R-:W-:-:S13]  /*1410*/  PLOP3.LUT P0, PT, P2, P0, PT, 0x2f, 0xf2 ;  /* 0x0000000000f2781c */ /* 0x000fda0001700577 */
[----:B------:R-:W-:Y:S05]  /*1420*/  @P0 BRA `(.L_x_276) ;  /* 0x0000000400180947 */ /* 0x000fea0003800000 */
[----:B------:R-:W-:-:S04]  /*1430*/  LOP3.LUT P0, RZ, R13, 0x7fffffff, RZ, 0xc0, !PT ;  /* 0x7fffffff0dff7812 */ /* 0x000fc8000780c0ff */
[----:B------:R-:W-:-:S13]  /*1440*/  PLOP3.LUT P0, PT, P1, P0, PT, 0x2f, 0xf2 ;  /* 0x0000000000f2781c */ /* 0x000fda0000f00577 */
[----:B------:R-:W-:Y:S05]  /*1450*/  @P0 BRA `(.L_x_277) ;  /* 0x0000000400000947 */ /* 0x000fea0003800000 */
[----:B------:R-:W-:Y:S02]  /*1460*/  ISETP.GE.AND P0, PT, R14, RZ, PT ;  /* 0x000000ff0e00720c */ /* 0x000fe40003f06270 */
[----:B------:R-:W-:-:S11]  /*1470*/  ISETP.GE.AND P1, PT, R15, RZ, PT ;  /* 0x000000ff0f00720c */ /* 0x000fd60003f26270 */
[----:B------:R-:W-:Y:S02]  /*1480*/  @P0 IMAD.MOV.U32 R11, RZ, RZ, RZ ;  /* 0x000000ffff0b0224 */ /* 0x000fe400078e00ff */
[----:B------:R-:W-:Y:S01]  /*1490*/  @!P0 FFMA R2, R0, 1.84467440737095516160e+19, RZ ;  /* 0x5f80000000028823 */ /* 0x000fe200000000ff */
[----:B------:R-:W-:Y:S02]  /*14a0*/  @!P0 IMAD.MOV.U32 R11, RZ, RZ, -0x40 ;  /* 0xffffffc0ff0b8424 */ /* 0x000fe400078e00ff */
[----:B------:R-:W-:Y:S02]  /*14b0*/  @!P1 FFMA R13, R3, 1.84467440737095516160e+19, RZ ;  /* 0x5f800000030d9823 */ /* 0x000fe400000000ff */
[----:B------:R-:W-:-:S07]  /*14c0*/  @!P1 VIADD R11, R11, 0x40 ;  /* 0x000000400b0b9836 */ /* 0x000fce0000000000 */
.L_x_273:
[----:B------:R-:W-:Y:S01]  /*14d0*/  LEA R14, R12, 0xc0800000, 0x17 ;  /* 0xc08000000c0e7811 */ /* 0x000fe200078eb8ff */
[----:B------:R-:W-:Y:S01]  /*14e0*/  VIADD R3, R16, 0xffffff81 ;  /* 0xffffff8110037836 */ /* 0x000fe20000000000 */
[----:B------:R-:W-:Y:S03]  /*14f0*/  BSSY.RECONVERGENT B3, `(.L_x_278) ;  /* 0x0000035000037945 */ /* 0x000fe60003800200 */
[----:B------:R-:W-:Y:S01]  /*1500*/  IMAD.IADD R14, R13, 0x1, -R14 ;  /* 0x000000010d0e7824 */ /* 0x000fe200078e0a0e */
[C---:B------:R-:W-:Y:S01]  /*1510*/  IADD3 R12, PT, PT, R3.reuse, 0x7f, -R12 ;  /* 0x0000007f030c7810 */ /* 0x040fe20007ffe80c */
[----:B------:R-:W-:Y:S02]  /*1520*/  IMAD R2, R3, -0x800000, R2 ;  /* 0xff80000003027824 */ /* 0x000fe400078e0202 */
[----:B------:R-:W0:Y:S01]  /*1530*/  MUFU.RCP R13, R14 ;  /* 0x0000000e000d7308 */ /* 0x000e220000001000 */
[----:B------:R-:W-:Y:S01]  /*1540*/  FADD.FTZ R15, -R14, -RZ ;  /* 0x800000ff0e0f7221 */ /* 0x000fe20000010100 */
[----:B------:R-:W-:-:S03]  /*1550*/  IMAD.IADD R12, R12, 0x1, R11 ;  /* 0x000000010c0c7824 */ /* 0x000fc600078e020b */
[----:B0-----:R-:W-:-:S04]  /*1560*/  FFMA R16, R13, R15, 1 ;  /* 0x3f8000000d107423 */ /* 0x001fc8000000000f */
[----:B------:R-:W-:-:S04]  /*1570*/  FFMA R18, R13, R16, R13 ;  /* 0x000000100d127223 */ /* 0x000fc8000000000d */
[----:B------:R-:W-:-:S04]  /*1580*/  FFMA R13, R2, R18, RZ ;  /* 0x00000012020d7223 */ /* 0x000fc800000000ff */
[----:B------:R-:W-:-:S04]  /*1590*/  FFMA R16, R15, R13, R2 ;  /* 0x0000000d0f107223 */ /* 0x000fc80000000002 */
[----:B------:R-:W-:-:S04]  /*15a0*/  FFMA R13, R18, R16, R13 ;  /* 0x00000010120d7223 */ /* 0x000fc8000000000d */
[----:B------:R-:W-:-:S04]  /*15b0*/  FFMA R16, R15, R13, R2 ;  /* 0x0000000d0f107223 */ /* 0x000fc80000000002 */
[----:B------:R-:W-:-:S05]  /*15c0*/  FFMA R2, R18, R16, R13 ;  /* 0x0000001012027223 */ /* 0x000fca000000000d */
[----:B------:R-:W-:-:S04]  /*15d0*/  SHF.R.U32.HI R3, RZ, 0x17, R2 ;  /* 0x00000017ff037819 */ /* 0x000fc80000011602 */
[----:B------:R-:W-:-:S05]  /*15e0*/  LOP3.LUT R3, R3, 0xff, RZ, 0xc0, !PT ;  /* 0x000000ff03037812 */ /* 0x000fca00078ec0ff */
[----:B------:R-:W-:-:S04]  /*15f0*/  IMAD.IADD R15, R3, 0x1, R12 ;  /* 0x00000001030f7824 */ /* 0x000fc800078e020c */
[----:B------:R-:W-:-:S05]  /*1600*/  VIADD R3, R15, 0xffffffff ;  /* 0xffffffff0f037836 */ /* 0x000fca0000000000 */
[----:B------:R-:W-:-:S13]  /*1610*/  ISETP.GE.U32.AND P0, PT, R3, 0xfe, PT ;  /* 0x000000fe0300780c */ /* 0x000fda0003f06070 */
[----:B------:R-:W-:Y:S05]  /*1620*/  @!P0 BRA `(.L_x_279) ;  /* 0x0000000000808947 */ /* 0x000fea0003800000 */
[----:B------:R-:W-:-:S13]  /*1630*/  ISETP.GT.AND P0, PT, R15, 0xfe, PT ;  /* 0x000000fe0f00780c */ /* 0x000fda0003f04270 */
[----:B------:R-:W-:Y:S05]  /*1640*/  @P0 BRA `(.L_x_280) ;  /* 0x00000000006c0947 */ /* 0x000fea0003800000 */
[----:B------:R-:W-:-:S13]  /*1650*/  ISETP.GE.AND P0, PT, R15, 0x1, PT ;  /* 0x000000010f00780c */ /* 0x000fda0003f06270 */
[----:B------:R-:W-:Y:S05]  /*1660*/  @P0 BRA `(.L_x_281) ;  /* 0x0000000000740947 */ /* 0x000fea0003800000 */
[----:B------:R-:W-:Y:S02]  /*1670*/  ISETP.GE.AND P0, PT, R15, -0x18, PT ;  /* 0xffffffe80f00780c */ /* 0x000fe40003f06270 */
[----:B------:R-:W-:-:S11]  /*1680*/  LOP3.LUT R2, R2, 0x80000000, RZ, 0xc0, !PT ;  /* 0x8000000002027812 */ /* 0x000fd600078ec0ff */
[----:B------:R-:W-:Y:S05]  /*1690*/  @!P0 BRA `(.L_x_281) ;  /* 0x0000000000688947 */ /* 0x000fea0003800000 */
[CCC-:B------:R-:W-:Y:S01]  /*16a0*/  FFMA.RZ R3, R18.reuse, R16.reuse, R13.reuse ;  /* 0x0000001012037223 */ /* 0x1c0fe2000000c00d */
[C---:B------:R-:W-:Y:S02]  /*16b0*/  VIADD R14, R15.reuse, 0x20 ;  /* 0x000000200f0e7836 */ /* 0x040fe40000000000 */
[CCC-:B------:R-:W-:Y:S01]  /*16c0*/  FFMA.RM R12, R18.reuse, R16.reuse, R13.reuse ;  /* 0x00000010120c7223 */ /* 0x1c0fe2000000400d */
[----:B------:R-:W-:Y:S02]  /*16d0*/  ISETP.NE.AND P2, PT, R15, RZ, PT ;  /* 0x000000ff0f00720c */ /* 0x000fe40003f45270 */
[----:B------:R-:W-:Y:S01]  /*16e0*/  LOP3.LUT R11, R3, 0x7fffff, RZ, 0xc0, !PT ;  /* 0x007fffff030b7812 */ /* 0x000fe200078ec0ff */
[----:B------:R-:W-:Y:S01]  /*16f0*/  FFMA.RP R3, R18, R16, R13 ;  /* 0x0000001012037223 */ /* 0x000fe2000000800d */
[----:B------:R-:W-:Y:S01]  /*1700*/  IMAD.MOV R13, RZ, RZ, -R15 ;  /* 0x000000ffff0d7224 */ /* 0x000fe200078e0a0f */
[----:B------:R-:W-:Y:S02]  /*1710*/  ISETP.NE.AND P1, PT, R15, RZ, PT ;  /* 0x000000ff0f00720c */ /* 0x000fe40003f25270 */
[----:B------:R-:W-:-:S02]  /*1720*/  LOP3.LUT R11, R11, 0x800000, RZ, 0xfc, !PT ;  /* 0x008000000b0b7812 */ /* 0x000fc400078efcff */
[----:B------:R-:W-:Y:S02]  /*1730*/  FSETP.NEU.FTZ.AND P0, PT, R3, R12, PT ;  /* 0x0000000c0300720b */ /* 0x000fe40003f1d000 */
[----:B------:R-:W-:Y:S02]  /*1740*/  SHF.L.U32 R14, R11, R14, RZ ;  /* 0x0000000e0b0e7219 */ /* 0x000fe400000006ff */
[----:B------:R-:W-:Y:S02]  /*1750*/  SEL R12, R13, RZ, P2 ;  /* 0x000000ff0d0c7207 */ /* 0x000fe40001000000 */
[----:B------:R-:W-:Y:S02]  /*1760*/  ISETP.NE.AND P1, PT, R14, RZ, P1 ;  /* 0x000000ff0e00720c */ /* 0x000fe40000f25270 */
[----:B------:R-:W-:Y:S02]  /*1770*/  SHF.R.U32.HI R12, RZ, R12, R11 ;  /* 0x0000000cff0c7219 */ /* 0x000fe4000001160b */
[----:B------:R-:W-:-:S02]  /*1780*/  PLOP3.LUT P0, PT, P0, P1, PT, 0xf8, 0x8f ;  /* 0x00000000008f781c */ /* 0x000fc40000703f70 */
[----:B------:R-:W-:Y:S02]  /*1790*/  SHF.R.U32.HI R14, RZ, 0x1, R12 ;  /* 0x00000001ff0e7819 */ /* 0x000fe4000001160c */
[----:B------:R-:W-:-:S04]  /*17a0*/  SEL R3, RZ, 0x1, !P0 ;  /* 0x00000001ff037807 */ /* 0x000fc80004000000 */
[----:B------:R-:W-:-:S04]  /*17b0*/  LOP3.LUT R3, R3, 0x1, R14, 0xf8, !PT ;  /* 0x0000000103037812 */ /* 0x000fc800078ef80e */
[----:B------:R-:W-:-:S05]  /*17c0*/  LOP3.LUT R3, R3, R12, RZ, 0xc0, !PT ;  /* 0x0000000c03037212 */ /* 0x000fca00078ec0ff */
[----:B------:R-:W-:-:S05]  /*17d0*/  IMAD.IADD R3, R14, 0x1, R3 ;  /* 0x000000010e037824 */ /* 0x000fca00078e0203 */
[----:B------:R-:W-:Y:S01]  /*17e0*/  LOP3.LUT R2, R3, R2, RZ, 0xfc, !PT ;  /* 0x0000000203027212 */ /* 0x000fe200078efcff */
[----:B------:R-:W-:Y:S06]  /*17f0*/  BRA `(.L_x_281) ;  /* 0x0000000000107947 */ /* 0x000fec0003800000 */
.L_x_280:
[----:B------:R-:W-:-:S04]  /*1800*/  LOP3.LUT R2, R2, 0x80000000, RZ, 0xc0, !PT ;  /* 0x8000000002027812 */ /* 0x000fc800078ec0ff */
[----:B------:R-:W-:Y:S01]  /*1810*/  LOP3.LUT R2, R2, 0x7f800000, RZ, 0xfc, !PT ;  /* 0x7f80000002027812 */ /* 0x000fe200078efcff */
[----:B------:R-:W-:Y:S06]  /*1820*/  BRA `(.L_x_281) ;  /* 0x0000000000047947 */ /* 0x000fec0003800000 */
.L_x_279:
[----:B------:R-:W-:-:S07]  /*1830*/  IMAD R2, R12, 0x800000, R2 ;  /* 0x008000000c027824 */ /* 0x000fce00078e0202 */
.L_x_281:
[----:B------:R-:W-:Y:S05]  /*1840*/  BSYNC.RECONVERGENT B3 ;  /* 0x0000000000037941 */ /* 0x000fea0003800200 */
.L_x_278:
[----:B------:R-:W-:Y:S05]  /*1850*/  BRA `(.L_x_282) ;  /* 0x0000000000207947 */ /* 0x000fea0003800000 */
.L_x_277:
[----:B------:R-:W-:-:S04]  /*1860*/  LOP3.LUT R2, R13, 0x80000000, R2, 0x48, !PT ;  /* 0x800000000d027812 */ /* 0x000fc800078e4802 */
[----:B------:R-:W-:Y:S01]  /*1870*/  LOP3.LUT R2, R2, 0x7f800000, RZ, 0xfc, !PT ;  /* 0x7f80000002027812 */ /* 0x000fe200078efcff */
[----:B------:R-:W-:Y:S06]  /*1880*/  BRA `(.L_x_282) ;  /* 0x0000000000147947 */ /* 0x000fec0003800000 */
.L_x_276:
[----:B------:R-:W-:Y:S01]  /*1890*/  LOP3.LUT R2, R13, 0x80000000, R2, 0x48, !PT ;  /* 0x800000000d027812 */ /* 0x000fe200078e4802 */
[----:B------:R-:W-:Y:S06]  /*18a0*/  BRA `(.L_x_282) ;  /* 0x00000000000c7947 */ /* 0x000fec0003800000 */
.L_x_275:
[----:B------:R-:W0:Y:S01]  /*18b0*/  MUFU.RSQ R2, -QNAN ;  /* 0xffc0000000027908 */ /* 0x000e220000001400 */
[----:B------:R-:W-:Y:S05]  /*18c0*/  BRA `(.L_x_282) ;  /* 0x0000000000047947 */ /* 0x000fea0003800000 */
.L_x_274:
[----:B------:R-:W-:-:S07]  /*18d0*/  FADD.FTZ R2, R0, R3 ;  /* 0x0000000300027221 */ /* 0x000fce0000010000 */
.L_x_282:
[----:B------:R-:W-:Y:S05]  /*18e0*/  BSYNC.RECONVERGENT B2 ;  /* 0x0000000000027941 */ /* 0x000fea0003800200 */
.L_x_272:
[----:B------:R-:W-:-:S04]  /*18f0*/  IMAD.MOV.U32 R11, RZ, RZ, 0x0 ;  /* 0x00000000ff0b7424 */ /* 0x000fc800078e00ff */
[----:B0-----:R-:W-:Y:S05]  /*1900*/  RET.REL.NODEC R10 `(_Z25update_vector_adam_kernelPaP9AdamParamiiiPKijf) ;  /* 0xffffffe40abc7950 */ /* 0x001fea0003c3ffff */
.L_x_283:
        /* <DEDUP_REMOVED lines=15> */
.L_x_411:


//--------------------- .text._Z25update_matrix_adam_kernelPaP9AdamParamiiiiiPKijf --------------------------
	.section	.text._Z25update_matrix_adam_kernelPaP9AdamParamiiiiiPKijf,"ax",@progbits
	.align	128
        .global         _Z25update_matrix_adam_kernelPaP9AdamParamiiiiiPKijf
        .type           _Z25update_matrix_adam_kernelPaP9AdamParamiiiiiPKijf,@function
        .size           _Z25update_matrix_adam_kernelPaP9AdamParamiiiiiPKijf,(.L_x_413 - _Z25update_matrix_adam_kernelPaP9AdamParamiiiiiPKijf)
        .other          _Z25update_matrix_adam_kernelPaP9AdamParamiiiiiPKijf,@"STO_CUDA_ENTRY STV_DEFAULT"
_Z25update_matrix_adam_kernelPaP9AdamParamiiiiiPKijf:
.text._Z25update_matrix_adam_kernelPaP9AdamParamiiiiiPKijf:
[----:B------:R-:W-:Y:S01]  /*0000*/  LDC R1, c[0x0][0x37c] ;  /* 0x0000df00ff017b82 */ /* 0x000fe20000000800 */
[----:B------:R-:W0:Y:S07]  /*0010*/  S2R R6, SR_TID.X ;  /* 0x0000000000067919 */ /* 0x000e2e0000002100 */
[----:B------:R-:W1:Y:S01]  /*0020*/  S2UR UR4, SR_CTAID.X ;  /* 0x00000000000479c3 */ /* 0x000e620000002500 */
[----:B------:R-:W2:Y:S01]  /*0030*/  LDCU.64 UR8, c[0x0][0x358] ;  /* 0x00006b00ff0877ac */ /* 0x000ea20008000a00 */
[----:B------:R-:W-:Y:S06]  /*0040*/  BSSY.RECONVERGENT B0, `(.L_x_284) ;  /* 0x0000114000007945 */ /* 0x000fec0003800200 */
[----:B------:R-:W1:Y:S08]  /*0050*/  LDC R7, c[0x0][0x360] ;  /* 0x0000d800ff077b82 */ /* 0x000e700000000800 */
[----:B------:R-:W3:Y:S01]  /*0060*/  LDC.64 R2, c[0x0][0x390] ;  /* 0x0000e400ff027b82 */ /* 0x000ee20000000a00 */
[----:B0-----:R-:W-:Y:S01]  /*0070*/  ISETP.NE.AND P0, PT, R6, RZ, PT ;  /* 0x000000ff0600720c */ /* 0x001fe20003f05270 */
[----:B-1----:R-:W-:-:S02]  /*0080*/  IMAD R7, R7, UR4, R6 ;  /* 0x0000000407077c24 */ /* 0x002fc4000f8e0206 */
[----:B---3--:R-:W-:-:S10]  /*0090*/  IMAD R2, R3, R2, RZ ;  /* 0x0000000203027224 */ /* 0x008fd400078e02ff */
[----:B------:R-:W0:Y:S01]  /*00a0*/  @!P0 S2R R5, SR_CgaCtaId ;  /* 0x0000000000058919 */ /* 0x000e220000008800 */
[----:B------:R-:W-:-:S04]  /*00b0*/  @!P0 MOV R0, 0x400 ;  /* 0x0000040000008802 */ /* 0x000fc80000000f00 */
[----:B0-----:R-:W-:-:S05]  /*00c0*/  @!P0 LEA R0, R5, R0, 0x18 ;  /* 0x0000000005008211 */ /* 0x001fca00078ec0ff */
[----:B------:R0:W-:Y:S01]  /*00d0*/  @!P0 STS [R0], RZ ;  /* 0x000000ff00008388 */ /* 0x0001e20000000800 */
[----:B------:R-:W-:Y:S01]  /*00e0*/  BAR.SYNC.DEFER_BLOCKING 0x0 ;  /* 0x0000000000007b1d */ /* 0x000fe20000010000 */
[----:B------:R-:W-:-:S13]  /*00f0*/  ISETP.GE.AND P0, PT, R7, R2, PT ;  /* 0x000000020700720c */ /* 0x000fda0003f06270 */
[----:B0-2---:R-:W-:Y:S05]  /*0100*/  @P0 BRA `(.L_x_285) ;  /* 0x00000010001c0947 */ /* 0x005fea0003800000 */
[----:B------:R-:W-:Y:S01]  /*0110*/  IABS R9, R3 ;  /* 0x0000000300097213 */ /* 0x000fe20000000000 */
[----:B------:R-:W0:Y:S01]  /*0120*/  LDCU UR4, c[0x0][0x3b0] ;  /* 0x00007600ff0477ac */ /* 0x000e220008000800 */
[----:B------:R-:W-:Y:S02]  /*0130*/  SHF.R.S32.HI R2, RZ, 0x2, R7 ;  /* 0x00000002ff027819 */ /* 0x000fe40000011407 */
[----:B------:R-:W1:Y:S01]  /*0140*/  I2F.RP R0, R9 ;  /* 0x0000000900007306 */ /* 0x000e620000209400 */
[----:B------:R-:W0:Y:S01]  /*0150*/  LDCU UR5, c[0x0][0x3a0] ;  /* 0x00007400ff0577ac */ /* 0x000e220008000800 */
[----:B------:R-:W2:Y:S06]  /*0160*/  LDCU.64 UR6, c[0x0][0x3a8] ;  /* 0x00007500ff0677ac */ /* 0x000eac0008000a00 */
[----:B-1----:R-:W1:Y:S01]  /*0170*/  MUFU.RCP R0, R0 ;  /* 0x0000000000007308 */ /* 0x002e620000001000 */
[----:B0-----:R-:W-:-:S02]  /*0180*/  UIADD3 UR4, UPT, UPT, UR4, UR5, URZ ;  /* 0x0000000504047290 */ /* 0x001fc4000fffe0ff */
[----:B--2---:R-:W-:Y:S01]  /*0190*/  UIADD3 UR5, UP0, UPT, UR6, 0x8, URZ ;  /* 0x0000000806057890 */ /* 0x004fe2000ff1e0ff */
[----:B-1----:R-:W-:-:S04]  /*01a0*/  VIADD R4, R0, 0xffffffe ;  /* 0x0ffffffe00047836 */ /* 0x002fc80000000000 */
[----:B------:R0:W1:Y:S02]  /*01b0*/  F2I.FTZ.U32.TRUNC.NTZ R5, R4 ;  /* 0x0000000400057305 */ /* 0x000064000021f000 */
[----:B0-----:R-:W-:Y:S02]  /*01c0*/  IMAD.MOV.U32 R4, RZ, RZ, RZ ;  /* 0x000000ffff047224 */ /* 0x001fe400078e00ff */
[----:B-1----:R-:W-:-:S04]  /*01d0*/  IMAD.MOV R8, RZ, RZ, -R5 ;  /* 0x000000ffff087224 */ /* 0x002fc800078e0a05 */
[----:B------:R-:W-:Y:S01]  /*01e0*/  IMAD R11, R8, R9, RZ ;  /* 0x00000009080b7224 */ /* 0x000fe200078e02ff */
[----:B------:R-:W-:-:S03]  /*01f0*/  IABS R8, R2 ;  /* 0x0000000200087213 */ /* 0x000fc60000000000 */
[----:B------:R-:W-:-:S06]  /*0200*/  IMAD.HI.U32 R5, R5, R11, R4 ;  /* 0x0000000b05057227 */ /* 0x000fcc00078e0004 */
[----:B------:R-:W-:-:S04]  /*0210*/  IMAD.HI.U32 R5, R5, R8, RZ ;  /* 0x0000000805057227 */ /* 0x000fc800078e00ff */
[----:B------:R-:W-:-:S04]  /*0220*/  IMAD.MOV R0, RZ, RZ, -R5 ;  /* 0x000000ffff007224 */ /* 0x000fc800078e0a05 */
[----:B------:R-:W-:-:S05]  /*0230*/  IMAD R0, R9, R0, R8 ;  /* 0x0000000009007224 */ /* 0x000fca00078e0208 */
[----:B------:R-:W-:-:S13]  /*0240*/  ISETP.GT.U32.AND P1, PT, R9, R0, PT ;  /* 0x000000000900720c */ /* 0x000fda0003f24070 */
[----:B------:R-:W-:Y:S02]  /*0250*/  @!P1 IMAD.IADD R0, R0, 0x1, -R9 ;  /* 0x0000000100009824 */ /* 0x000fe400078e0a09 */
[----:B------:R-:W-:Y:S01]  /*0260*/  @!P1 VIADD R5, R5, 0x1 ;  /* 0x0000000105059836 */ /* 0x000fe20000000000 */
[----:B------:R-:W-:Y:S02]  /*0270*/  ISETP.NE.AND P1, PT, R3, RZ, PT ;  /* 0x000000ff0300720c */ /* 0x000fe40003f25270 */
[----:B------:R-:W-:Y:S02]  /*0280*/  ISETP.GE.U32.AND P0, PT, R0, R9, PT ;  /* 0x000000090000720c */ /* 0x000fe40003f06070 */
[----:B------:R-:W0:Y:S01]  /*0290*/  LDC.64 R8, c[0x0][0x398] ;  /* 0x0000e600ff087b82 */ /* 0x000e220000000a00 */
[----:B------:R-:W-:-:S04]  /*02a0*/  LOP3.LUT R0, R2, R3, RZ, 0x3c, !PT ;  /* 0x0000000302007212 */ /* 0x000fc800078e3cff */
[----:B------:R-:W-:-:S06]  /*02b0*/  ISETP.GE.AND P2, PT, R0, RZ, PT ;  /* 0x000000ff0000720c */ /* 0x000fcc0003f46270 */
[----:B------:R-:W-:-:S07]  /*02c0*/  @P0 VIADD R5, R5, 0x1 ;  /* 0x0000000105050836 */ /* 0x000fce0000000000 */
[----:B------:R-:W-:Y:S01]  /*02d0*/  @!P2 IMAD.MOV R5, RZ, RZ, -R5 ;  /* 0x000000ffff05a224 */ /* 0x000fe200078e0a05 */
[----:B------:R-:W-:Y:S01]  /*02e0*/  @!P1 LOP3.LUT R5, RZ, R3, RZ, 0x33, !PT ;  /* 0x00000003ff059212 */ /* 0x000fe200078e33ff */
[----:B0-----:R-:W-:-:S04]  /*02f0*/  VIADD R0, R9, UR4 ;  /* 0x0000000409007c36 */ /* 0x001fc80008000000 */
[----:B------:R-:W-:Y:S02]  /*0300*/  IMAD.MOV R4, RZ, RZ, -R5 ;  /* 0x000000ffff047224 */ /* 0x000fe400078e0a05 */
[----:B------:R-:W-:Y:S01]  /*0310*/  IMAD R5, R5, 0x78dde6e4, R0 ;  /* 0x78dde6e405057824 */ /* 0x000fe200078e0200 */
[----:B------:R-:W-:Y:S01]  /*0320*/  LOP3.LUT R0, R7, 0x3, RZ, 0xc0, !PT ;  /* 0x0000000307007812 */ /* 0x000fe200078ec0ff */
[----:B------:R-:W-:Y:S01]  /*0330*/  VIADD R9, R8, UR4 ;  /* 0x0000000408097c36 */ /* 0x000fe20008000000 */
[----:B------:R-:W-:Y:S01]  /*0340*/  UIADD3.X UR4, UPT, UPT, URZ, UR7, URZ, UP0, !UPT ;  /* 0x00000007ff047290 */ /* 0x000fe200087fe4ff */
[----:B------:R-:W-:Y:S02]  /*0350*/  IMAD R2, R3, R4, R2 ;  /* 0x0000000403027224 */ /* 0x000fe400078e0202 */
[----:B------:R-:W-:Y:S02]  /*0360*/  IMAD R5, R0, -0x61c88647, R5 ;  /* 0x9e3779b900057824 */ /* 0x000fe400078e0205 */
[----:B------:R-:W-:-:S02]  /*0370*/  IMAD R2, R2, -0x61c88647, R9 ;  /* 0x9e3779b902027824 */ /* 0x000fc400078e0209 */
[----:B------:R-:W-:Y:S02]  /*0380*/  IMAD.MOV.U32 R0, RZ, RZ, RZ ;  /* 0x000000ffff007224 */ /* 0x000fe400078e00ff */
[----:B------:R-:W-:Y:S02]  /*0390*/  IMAD.U32 R9, RZ, RZ, UR5 ;  /* 0x00000005ff097e24 */ /* 0x000fe4000f8e00ff */
[----:B------:R-:W-:Y:S02]  /*03a0*/  VIADD R4, R5, 0x1 ;  /* 0x0000000105047836 */ /* 0x000fe40000000000 */
[----:B------:R-:W-:Y:S02]  /*03b0*/  VIADD R8, R2, 0x1 ;  /* 0x0000000102087836 */ /* 0x000fe40000000000 */
[----:B------:R-:W-:Y:S01]  /*03c0*/  IMAD.U32 R3, RZ, RZ, UR4 ;  /* 0x00000004ff037e24 */ /* 0x000fe2000f8e00ff */
[----:B------:R-:W-:-:S06]  /*03d0*/  UMOV UR4, URZ ;  /* 0x000000ff00047c82 */ /* 0x000fcc0008000000 */
.L_x_290:
[----:B------:R-:W-:-:S05]  /*03e0*/  IMAD.MOV.U32 R2, RZ, RZ, R9 ;  /* 0x000000ffff027224 */ /* 0x000fca00078e0009 */
[----:B------:R-:W2:Y:S04]  /*03f0*/  LDG.E R13, desc[UR8][R2.64+-0x8] ;  /* 0xfffff808020d7981 */ /* 0x000ea8000c1e1900 */
[----:B------:R-:W3:Y:S04]  /*0400*/  LDG.E R9, desc[UR8][R2.64+-0x4] ;  /* 0xfffffc0802097981 */ /* 0x000ee8000c1e1900 */
[----:B------:R-:W4:Y:S04]  /*0410*/  LDG.E R11, desc[UR8][R2.64] ;  /* 0x00000008020b7981 */ /* 0x000f28000c1e1900 */
[----:B------:R-:W5:Y:S01]  /*0420*/  LDG.E R5, desc[UR8][R2.64+0x4] ;  /* 0x0000040802057981 */ /* 0x000f62000c1e1900 */
[----:B------:R-:W-:-:S04]  /*0430*/  UIADD3 UR4, UPT, UPT, UR4, 0x4, URZ ;  /* 0x0000000404047890 */ /* 0x000fc8000fffe0ff */
[----:B------:R-:W-:Y:S01]  /*0440*/  UISETP.NE.AND UP0, UPT, UR4, 0x2000, UPT ;  /* 0x000020000400788c */ /* 0x000fe2000bf05270 */
[----:B--2---:R-:W-:Y:S02]  /*0450*/  ISETP.NE.AND P3, PT, R13, RZ, PT ;  /* 0x000000ff0d00720c */ /* 0x004fe40003f65270 */
[----:B---3--:R-:W-:Y:S02]  /*0460*/  ISETP.NE.AND P0, PT, R9, RZ, PT ;  /* 0x000000ff0900720c */ /* 0x008fe40003f05270 */
[----:B----4-:R-:W-:Y:S02]  /*0470*/  ISETP.NE.AND P1, PT, R11, RZ, PT ;  /* 0x000000ff0b00720c */ /* 0x010fe40003f25270 */
[----:B-----5:R-:W-:-:S07]  /*0480*/  ISETP.NE.AND P2, PT, R5, RZ, PT ;  /* 0x000000ff0500720c */ /* 0x020fce0003f45270 */
[----:B------:R-:W-:Y:S06]  /*0490*/  @!P3 BRA `(.L_x_286) ;  /* 0x000000000078b947 */ /* 0x000fec0003800000 */
[----:B------:R-:W-:Y:S02]  /*04a0*/  VIADD R10, R8, 0xffffffff ;  /* 0xffffffff080a7836 */ /* 0x000fe40000000000 */
[----:B------:R-:W-:-:S03]  /*04b0*/  VIADD R12, R4, 0xffffffff ;  /* 0xffffffff040c7836 */ /* 0x000fc60000000000 */
[----:B------:R-:W-:Y:S02]  /*04c0*/  SHF.R.U32.HI R15, RZ, 0x10, R10 ;  /* 0x00000010ff0f7819 */ /* 0x000fe4000001160a */
[----:B------:R-:W-:Y:S02]  /*04d0*/  SHF.R.U32.HI R17, RZ, 0x10, R12 ;  /* 0x00000010ff117819 */ /* 0x000fe4000001160c */
[----:B------:R-:W-:Y:S02]  /*04e0*/  LOP3.LUT R15, R15, R10, RZ, 0x3c, !PT ;  /* 0x0000000a0f0f7212 */ /* 0x000fe400078e3cff */
[----:B------:R-:W-:-:S03]  /*04f0*/  LOP3.LUT R17, R17, R12, RZ, 0x3c, !PT ;  /* 0x0000000c11117212 */ /* 0x000fc600078e3cff */
[----:B------:R-:W-:Y:S02]  /*0500*/  IMAD R15, R15, -0x7a143595, RZ ;  /* 0x85ebca6b0f0f7824 */ /* 0x000fe400078e02ff */
[----:B------:R-:W-:-:S03]  /*0510*/  IMAD R17, R17, -0x7a143595, RZ ;  /* 0x85ebca6b11117824 */ /* 0x000fc600078e02ff */
        /* <DEDUP_REMOVED lines=9> */
[----:B------:R-:W-:Y:S02]  /*05b0*/  LOP3.LUT R17, R17, R12, RZ, 0x3c, !PT ;  /* 0x0000000c11117212 */ /* 0x000fe400078e3cff */
[----:B------:R-:W-:Y:S02]  /*05c0*/  LOP3.LUT R10, R15, 0x1, RZ, 0xc0, !PT ;  /* 0x000000010f0a7812 */ /* 0x000fe400078ec0ff */
[----:B------:R-:W-:-:S02]  /*05d0*/  LOP3.LUT R12, R17, 0x1, RZ, 0xc0, !PT ;  /* 0x00000001110c7812 */ /* 0x000fc400078ec0ff */
[----:B------:R-:W-:Y:S02]  /*05e0*/  ISETP.NE.U32.AND P3, PT, R10, 0x1, PT ;  /* 0x000000010a00780c */ /* 0x000fe40003f65070 */
[----:B------:R-:W-:Y:S02]  /*05f0*/  ISETP.NE.U32.AND P4, PT, R12, 0x1, PT ;  /* 0x000000010c00780c */ /* 0x000fe40003f85070 */
[----:B------:R-:W-:Y:S02]  /*0600*/  SHF.R.U32.HI R15, RZ, 0x1, R15 ;  /* 0x00000001ff0f7819 */ /* 0x000fe4000001160f */
[----:B------:R-:W-:Y:S02]  /*0610*/  SHF.R.U32.HI R17, RZ, 0x1, R17 ;  /* 0x00000001ff117819 */ /* 0x000fe40000011611 */
[----:B------:R-:W-:Y:S02]  /*0620*/  LOP3.LUT R15, R15, 0xf, RZ, 0xc0, !PT ;  /* 0x0000000f0f0f7812 */ /* 0x000fe400078ec0ff */
[----:B------:R-:W-:-:S03]  /*0630*/  LOP3.LUT R10, R17, 0xf, RZ, 0xc0, !PT ;  /* 0x0000000f110a7812 */ /* 0x000fc600078ec0ff */
[----:B------:R-:W-:Y:S02]  /*0640*/  @P3 IMAD.MOV R15, RZ, RZ, -R15 ;  /* 0x000000ffff0f3224 */ /* 0x000fe400078e0a0f */
[----:B------:R-:W-:-:S04]  /*0650*/  @P4 IMAD.MOV R10, RZ, RZ, -R10 ;  /* 0x000000ffff0a4224 */ /* 0x000fc800078e0a0a */
[----:B------:R-:W-:-:S04]  /*0660*/  IMAD R10, R15, R10, RZ ;  /* 0x0000000a0f0a7224 */ /* 0x000fc800078e02ff */
[----:B------:R-:W-:-:S07]  /*0670*/  IMAD R0, R13, R10, R0 ;  /* 0x0000000a0d007224 */ /* 0x000fce00078e0200 */
.L_x_286:
[----:B------:R-:W-:Y:S05]  /*0680*/  @!P0 BRA `(.L_x_287) ;  /* 0x0000000000708947 */ /* 0x000fea0003800000 */
        /* <DEDUP_REMOVED lines=28> */
.L_x_287:
[----:B------:R-:W-:Y:S05]  /*0850*/  @!P1 BRA `(.L_x_288) ;  /* 0x0000000000789947 */ /* 0x000fea0003800000 */
        /* <DEDUP_REMOVED lines=30> */
.L_x_288:
        /* <DEDUP_REMOVED lines=31> */
.L_x_289:
[----:B------:R-:W-:Y:S01]  /*0c30*/  IADD3 R9, P0, PT, R2, 0x10, RZ ;  /* 0x0000001002097810 */ /* 0x000fe20007f1e0ff */
[----:B------:R-:W-:Y:S02]  /*0c40*/  VIADD R4, R4, 0x4 ;  /* 0x0000000404047836 */ /* 0x000fe40000000000 */
[----:B------:R-:W-:Y:S02]  /*0c50*/  VIADD R8, R8, 0x4 ;  /* 0x0000000408087836 */ /* 0x000fe40000000000 */
[----:B------:R-:W-:Y:S01]  /*0c60*/  IMAD.X R3, RZ, RZ, R3, P0 ;  /* 0x000000ffff037224 */ /* 0x000fe200000e0603 */
[----:B------:R-:W-:Y:S07]  /*0c70*/  BRA.U UP0, `(.L_x_290) ;  /* 0xfffffff500d87547 */ /* 0x000fee000b83ffff */
        /* <DEDUP_REMOVED lines=17> */
[----:B-----5:R-:W-:Y:S05]  /*0d90*/  CALL.REL.NOINC `($__internal_4_$__cuda_sm20_sqrt_rn_f32_slowpath) ;  /* 0x00000004004c7944 */ /* 0x020fea0003c00000 */
[----:B------:R-:W-:Y:S01]  /*0da0*/  IMAD.MOV.U32 R2, RZ, RZ, R10 ;  /* 0x000000ffff027224 */ /* 0x000fe200078e000a */
[----:B------:R-:W-:Y:S06]  /*0db0*/  BRA `(.L_x_293) ;  /* 0x0000000000107947 */ /* 0x000fec0003800000 */
.L_x_292:
[----:B------:R-:W-:Y:S01]  /*0dc0*/  FMUL.FTZ R2, R9, R10 ;  /* 0x0000000a09027220 */ /* 0x000fe20000410000 */
[----:B------:R-:W-:-:S03]  /*0dd0*/  FMUL.FTZ R10, R10, 0.5 ;  /* 0x3f0000000a0a7820 */ /* 0x000fc60000410000 */
[----:B------:R-:W-:-:S04]  /*0de0*/  FFMA R3, -R2, R2, R9 ;  /* 0x0000000202037223 */ /* 0x000fc80000000109 */
[----:B------:R-:W-:-:S07]  /*0df0*/  FFMA R2, R3, R10, R2 ;  /* 0x0000000a03027223 */ /* 0x000fce0000000002 */
.L_x_293:
[----:B------:R-:W-:Y:S05]  /*0e00*/  BSYNC.RECONVERGENT B1 ;  /* 0x0000000000017941 */ /* 0x000fea0003800200 */
.L_x_291:
        /* <DEDUP_REMOVED lines=11> */
[----:B-----5:R-:W-:Y:S05]  /*0ec0*/  CALL.REL.NOINC `($__internal_5_$__cuda_sm3x_div_rn_noftz_f32_slowpath) ;  /* 0x0000000400607944 */ /* 0x020fea0003c00000 */
[----:B------:R-:W-:-:S07]  /*0ed0*/  IMAD.MOV.U32 R10, RZ, RZ, R2 ;  /* 0x000000ffff0a7224 */ /* 0x000fce00078e0002 */
.L_x_295:
[----:B------:R-:W-:Y:S05]  /*0ee0*/  BSYNC.RECONVERGENT B1 ;  /* 0x0000000000017941 */ /* 0x000fea0003800200 */
.L_x_294:
        /* <DEDUP_REMOVED lines=18> */
.L_x_297:
        /* <DEDUP_REMOVED lines=10> */
.L_x_299:
[----:B------:R-:W-:Y:S05]  /*10b0*/  BSYNC.RELIABLE B1 ;  /* 0x0000000000017941 */ /* 0x000fea0003800100 */
.L_x_296:
        /* <DEDUP_REMOVED lines=9> */
.L_x_298:
[----:B------:R0:W-:Y:S04]  /*1150*/  STG.E desc[UR8][R4.64], R0 ;  /* 0x0000000004007986 */ /* 0x0001e8000c101908 */
[----:B------:R0:W-:Y:S04]  /*1160*/  STG.E desc[UR8][R4.64+0x4], R9 ;  /* 0x0000040904007986 */ /* 0x0001e8000c101908 */
[----:B------:R0:W-:Y:S02]  /*1170*/  STG.E desc[UR8][R4.64+0x8], R11 ;  /* 0x0000080b04007986 */ /* 0x0001e4000c101908 */
.L_x_285:
[----:B------:R-:W-:Y:S05]  /*1180*/  BSYNC.RECONVERGENT B0 ;  /* 0x0000000000007941 */ /* 0x000fea0003800200 */
.L_x_284:
        /* <DEDUP_REMOVED lines=20> */
        .weak           $__internal_4_$__cuda_sm20_sqrt_rn_f32_slowpath
        .type           $__internal_4_$__cuda_sm20_sqrt_rn_f32_slowpath,@function
        .size           $__internal_4_$__cuda_sm20_sqrt_rn_f32_slowpath,($__internal_5_$__cuda_sm3x_div_rn_noftz_f32_slowpath - $__internal_4_$__cuda_sm20_sqrt_rn_f32_slowpath)
$__internal_4_$__cuda_sm20_sqrt_rn_f32_slowpath:
        /* <DEDUP_REMOVED lines=20> */
.L_x_300:
[----:B------:R-:W-:Y:S02]  /*1410*/  IMAD.MOV.U32 R10, RZ, RZ, R3 ;  /* 0x000000ffff0a7224 */ /* 0x000fe400078e0003 */
[----:B------:R-:W-:Y:S02]  /*1420*/  IMAD.MOV.U32 R2, RZ, RZ, R14 ;  /* 0x000000ffff027224 */ /* 0x000fe400078e000e */
[----:B------:R-:W-:-:S04]  /*1430*/  IMAD.MOV.U32 R3, RZ, RZ, 0x0 ;  /* 0x00000000ff037424 */ /* 0x000fc800078e00ff */
[----:B------:R-:W-:Y:S05]  /*1440*/  RET.REL.NODEC R2 `(_Z25update_matrix_adam_kernelPaP9AdamParamiiiiiPKijf) ;  /* 0xffffffe802ec7950 */ /* 0x000fea0003c3ffff */
        .weak           $__internal_5_$__cuda_sm3x_div_rn_noftz_f32_slowpath
        .type           $__internal_5_$__cuda_sm3x_div_rn_noftz_f32_slowpath,@function
        .size           $__internal_5_$__cuda_sm3x_div_rn_noftz_f32_slowpath,(.L_x_413 - $__internal_5_$__cuda_sm3x_div_rn_noftz_f32_slowpath)
$__internal_5_$__cuda_sm3x_div_rn_noftz_f32_slowpath:
        /* <DEDUP_REMOVED lines=36> */
.L_x_302:
        /* <DEDUP_REMOVED lines=51> */
.L_x_309:
[----:B------:R-:W-:-:S04]  /*19c0*/  LOP3.LUT R2, R2, 0x80000000, RZ, 0xc0, !PT ;  /* 0x8000000002027812 */ /* 0x000fc800078ec0ff */
[----:B------:R-:W-:Y:S01]  /*19d0*/  LOP3.LUT R2, R2, 0x7f800000, RZ, 0xfc, !PT ;  /* 0x7f80000002027812 */ /* 0x000fe200078efcff */
[----:B------:R-:W-:Y:S06]  /*19e0*/  BRA `(.L_x_310) ;  /* 0x0000000000047947 */ /* 0x000fec0003800000 */
.L_x_308:
[----:B------:R-:W-:-:S07]  /*19f0*/  IMAD R2, R12, 0x800000, R2 ;  /* 0x008000000c027824 */ /* 0x000fce00078e0202 */
.L_x_310:
[----:B------:R-:W-:Y:S05]  /*1a00*/  BSYNC.RECONVERGENT B3 ;  /* 0x0000000000037941 */ /* 0x000fea0003800200 */
.L_x_307:
[----:B------:R-:W-:Y:S05]  /*1a10*/  BRA `(.L_x_311) ;  /* 0x0000000000207947 */ /* 0x000fea0003800000 */
.L_x_306:
[----:B------:R-:W-:-:S04]  /*1a20*/  LOP3.LUT R2, R13, 0x80000000, R2, 0x48, !PT ;  /* 0x800000000d027812 */ /* 0x000fc800078e4802 */
[----:B------:R-:W-:Y:S01]  /*1a30*/  LOP3.LUT R2, R2, 0x7f800000, RZ, 0xfc, !PT ;  /* 0x7f80000002027812 */ /* 0x000fe200078efcff */
[----:B------:R-:W-:Y:S06]  /*1a40*/  BRA `(.L_x_311) ;  /* 0x0000000000147947 */ /* 0x000fec0003800000 */
.L_x_305:
[----:B------:R-:W-:Y:S01]  /*1a50*/  LOP3.LUT R2, R13, 0x80000000, R2, 0x48, !PT ;  /* 0x800000000d027812 */ /* 0x000fe200078e4802 */
[----:B------:R-:W-:Y:S06]  /*1a60*/  BRA `(.L_x_311) ;  /* 0x00000000000c7947 */ /* 0x000fec0003800000 */
.L_x_304:
[----:B------:R-:W0:Y:S01]  /*1a70*/  MUFU.RSQ R2, -QNAN ;  /* 0xffc0000000027908 */ /* 0x000e220000001400 */
[----:B------:R-:W-:Y:S05]  /*1a80*/  BRA `(.L_x_311) ;  /* 0x0000000000047947 */ /* 0x000fea0003800000 */
.L_x_303:
[----:B------:R-:W-:-:S07]  /*1a90*/  FADD.FTZ R2, R0, R3 ;  /* 0x0000000300027221 */ /* 0x000fce0000010000 */
.L_x_311:
[----:B------:R-:W-:Y:S05]  /*1aa0*/  BSYNC.RECONVERGENT B2 ;  /* 0x0000000000027941 */ /* 0x000fea0003800200 */
.L_x_301:
[----:B------:R-:W-:-:S04]  /*1ab0*/  IMAD.MOV.U32 R11, RZ, RZ, 0x0 ;  /* 0x00000000ff0b7424 */ /* 0x000fc800078e00ff */
[----:B0-----:R-:W-:Y:S05]  /*1ac0*/  RET.REL.NODEC R10 `(_Z25update_matrix_adam_kernelPaP9AdamParamiiiiiPKijf) ;  /* 0xffffffe40a4c7950 */ /* 0x001fea0003c3ffff */
.L_x_312:
        /* <DEDUP_REMOVED lines=11> */
.L_x_413:


//--------------------- .text._Z22compute_fitness_kernelPKiPii --------------------------
	.section	.text._Z22compute_fitness_kernelPKiPii,"ax",@progbits
	.align	128
        .global         _Z22compute_fitness_kernelPKiPii
        .type           _Z22compute_fitness_kernelPKiPii,@function
        .size           _Z22compute_fitness_kernelPKiPii,(.L_x_426 - _Z22compute_fitness_kernelPKiPii)
        .other          _Z22compute_fitness_kernelPKiPii,@"STO_CUDA_ENTRY STV_DEFAULT"
_Z22compute_fitness_kernelPKiPii:
.text._Z22compute_fitness_kernelPKiPii:
[----:B------:R-:W-:Y:S01]  /*0000*/  LDC R1, c[0x0][0x37c] ;  /* 0x0000df00ff017b82 */ /* 0x000fe20000000800 */
[----:B------:R-:W0:Y:S07]  /*0010*/  S2R R0, SR_TID.X ;  /* 0x0000000000007919 */ /* 0x000e2e0000002100 */
[----:B------:R-:W0:Y:S01]  /*0020*/  S2UR UR4, SR_CTAID.X ;  /* 0x00000000000479c3 */ /* 0x000e220000002500 */
[----:B------:R-:W1:Y:S07]  /*0030*/  LDCU UR5, c[0x0][0x390] ;  /* 0x00007200ff0577ac */ /* 0x000e6e0008000800 */
[----:B------:R-:W0:Y:S02]  /*0040*/  LDC R7, c[0x0][0x360] ;  /* 0x0000d800ff077b82 */ /* 0x000e240000000800 */
[----:B0-----:R-:W-:-:S05]  /*0050*/  IMAD R7, R7, UR4, R0 ;  /* 0x0000000407077c24 */ /* 0x001fca000f8e0200 */
[----:B-1----:R-:W-:-:S13]  /*0060*/  ISETP.GE.AND P0, PT, R7, UR5, PT ;  /* 0x0000000507007c0c */ /* 0x002fda000bf06270 */
[----:B------:R-:W-:Y:S05]  /*0070*/  @P0 EXIT ;  /* 0x000000000000094d */ /* 0x000fea0003800000 */
[----:B------:R-:W0:Y:S01]  /*0080*/  LDC.64 R2, c[0x0][0x380] ;  /* 0x0000e000ff027b82 */ /* 0x000e220000000a00 */
[----:B------:R-:W1:Y:S01]  /*0090*/  LDCU.64 UR4, c[0x0][0x358] ;  /* 0x00006b00ff0477ac */ /* 0x000e620008000a00 */
[----:B------:R-:W-:-:S04]  /*00a0*/  IMAD.SHL.U32 R5, R7, 0x2, RZ ;  /* 0x0000000207057824 */ /* 0x000fc800078e00ff */
[----:B0-----:R-:W-:Y:S02]  /*00b0*/  IMAD.WIDE R2, R5, 0x4, R2 ;  /* 0x0000000405027825 */ /* 0x001fe400078e0202 */
[----:B------:R-:W0:Y:S03]  /*00c0*/  LDC.64 R4, c[0x0][0x388] ;  /* 0x0000e200ff047b82 */ /* 0x000e260000000a00 */
[----:B-1----:R-:W2:Y:S04]  /*00d0*/  LDG.E R0, desc[UR4][R2.64] ;  /* 0x0000000402007981 */ /* 0x002ea8000c1e1900 */
[----:B------:R-:W2:Y:S01]  /*00e0*/  LDG.E R9, desc[UR4][R2.64+0x4] ;  /* 0x0000040402097981 */ /* 0x000ea2000c1e1900 */
[----:B0-----:R-:W-:Y:S01]  /*00f0*/  IMAD.WIDE R4, R7, 0x4, R4 ;  /* 0x0000000407047825 */ /* 0x001fe200078e0204 */
[----:B--2---:R-:W-:-:S02]  /*0100*/  ISETP.GT.AND P0, PT, R9, R0, PT ;  /* 0x000000000900720c */ /* 0x004fc40003f04270 */
[----:B------:R-:W-:Y:S02]  /*0110*/  ISETP.GE.AND P1, PT, R9, R0, PT ;  /* 0x000000000900720c */ /* 0x000fe40003f26270 */
[----:B------:R-:W-:-:S04]  /*0120*/  SEL R0, RZ, 0x1, !P0 ;  /* 0x00000001ff007807 */ /* 0x000fc80004000000 */
[----:B------:R-:W-:-:S05]  /*0130*/  SEL R7, R0, 0xffffffff, P1 ;  /* 0xffffffff00077807 */ /* 0x000fca0000800000 */
[----:B------:R-:W-:Y:S01]  /*0140*/  STG.E desc[UR4][R4.64], R7 ;  /* 0x0000000704007986 */ /* 0x000fe2000c101904 */
[----:B------:R-:W-:Y:S05]  /*0150*/  EXIT ;  /* 0x000000000000794d */ /* 0x000fea0003800000 */
.L_x_313:
        /* <DEDUP_REMOVED lines=10> */
.L_x_426:


//--------------------- .text._Z21train_sequence_kernelPKhliPK16TransformerModelPaPiji --------------------------
	.section	.text._Z21train_sequence_kernelPKhliPK16TransformerModelPaPiji,"ax",@progbits
	.align	128
        .global         _Z21train_sequence_kernelPKhliPK16TransformerModelPaPiji
        .type           _Z21train_sequence_kernelPKhliPK16TransformerModelPaPiji,@function
        .size           _Z21train_sequence_kernelPKhliPK16TransformerModelPaPiji,(.L_x_415 - _Z21train_sequence_kernelPKhliPK16TransformerModelPaPiji)
        .other          _Z21train_sequence_kernelPKhliPK16TransformerModelPaPiji,@"STO_CUDA_ENTRY STV_DEFAULT"
_Z21train_sequence_kernelPKhliPK16TransformerModelPaPiji:
.text._Z21train_sequence_kernelPKhliPK16TransformerModelPaPiji:
[----:B------:R-:W-:Y:S01]  /*0000*/  LDC R1, c[0x0][0x37c] ;  /* 0x0000df00ff017b82 */ /* 0x000fe20000000800 */
[----:B------:R-:W0:Y:S07]  /*0010*/  S2R R0, SR_CTAID.X ;  /* 0x0000000000007919 */ /* 0x000e2e0000002500 */
[----:B------:R-:W0:Y:S02]  /*0020*/  LDC R3, c[0x0][0x3b4] ;  /* 0x0000ed00ff037b82 */ /* 0x000e240000000800 */
[----:B0-----:R-:W-:-:S05]  /*0030*/  IMAD.IADD R38, R0, 0x1, R3 ;  /* 0x0000000100267824 */ /* 0x001fca00078e0203 */
[----:B------:R-:W-:-:S13]  /*0040*/  ISETP.GT.AND P0, PT, R38, 0x3fff, PT ;  /* 0x00003fff2600780c */ /* 0x000fda0003f04270 */
[----:B------:R-:W-:Y:S05]  /*0050*/  @P0 EXIT ;  /* 0x000000000000094d */ /* 0x000fea0003800000 */
[----:B------:R-:W0:Y:S02]  /*0060*/  S2R R2, SR_TID.X ;  /* 0x0000000000027919 */ /* 0x000e240000002100 */
[----:B0-----:R-:W-:-:S13]  /*0070*/  ISETP.GT.U32.AND P0, PT, R2, 0x1ff, PT ;  /* 0x000001ff0200780c */ /* 0x001fda0003f04070 */
[----:B------:R-:W-:Y:S05]  /*0080*/  @P0 EXIT ;  /* 0x000000000000094d */ /* 0x000fea0003800000 */
[----:B------:R-:W0:Y:S01]  /*0090*/  LDCU.64 UR6, c[0x0][0x388] ;  /* 0x00007100ff0677ac */ /* 0x000e220008000a00 */
[----:B------:R-:W-:Y:S01]  /*00a0*/  LEA.HI R37, R38, R38, RZ, 0x1 ;  /* 0x0000002626257211 */ /* 0x000fe200078f08ff */
[----:B------:R-:W1:Y:S03]  /*00b0*/  LDCU UR10, c[0x0][0x390] ;  /* 0x00007200ff0a77ac */ /* 0x000e660008000800 */
[----:B------:R-:W-:Y:S01]  /*00c0*/  SHF.R.S32.HI R37, RZ, 0x1, R37 ;  /* 0x00000001ff257819 */ /* 0x000fe20000011425 */
[----:B------:R-:W2:Y:S03]  /*00d0*/  LDCU.64 UR12, c[0x0][0x358] ;  /* 0x00006b00ff0c77ac */ /* 0x000ea60008000a00 */
[----:B------:R-:W-:Y:S01]  /*00e0*/  SHF.R.S32.HI R3, RZ, 0x1f, R37 ;  /* 0x0000001fff037819 */ /* 0x000fe20000011425 */
[----:B0-----:R-:W-:-:S04]  /*00f0*/  USHF.R.S32.HI UR5, URZ, 0x1f, UR7 ;  /* 0x0000001fff057899 */ /* 0x001fc80008011407 */
[----:B------:R-:W-:Y:S01]  /*0100*/  ULEA.HI UR5, UP0, UR5, UR6, URZ, 0xd ;  /* 0x0000000605057291 */ /* 0x000fe2000f8168ff */
[----:B-1----:R-:W-:Y:S01]  /*0110*/  IMAD.U32 R6, RZ, RZ, UR10 ;  /* 0x0000000aff067e24 */ /* 0x002fe2000f8e00ff */
[----:B------:R-:W-:Y:S02]  /*0120*/  USHF.R.S32.HI UR8, URZ, 0x1f, UR10 ;  /* 0x0000001fff087899 */ /* 0x000fe4000801140a */
[----:B------:R-:W-:-:S04]  /*0130*/  UIADD3.X UR4, UPT, UPT, URZ, UR7, URZ, UP0, !UPT ;  /* 0x00000007ff047290 */ /* 0x000fc800087fe4ff */
[----:B------:R-:W-:Y:S01]  /*0140*/  USHF.R.S32.HI UR9, URZ, 0xd, UR4 ;  /* 0x0000000dff097899 */ /* 0x000fe20008011404 */
[----:B------:R-:W-:Y:S01]  /*0150*/  IMAD.U32 R7, RZ, RZ, UR8 ;  /* 0x00000008ff077e24 */ /* 0x000fe2000f8e00ff */
[----:B------:R-:W-:Y:S02]  /*0160*/  USHF.R.S64 UR5, UR5, 0xd, UR4 ;  /* 0x0000000d05057899 */ /* 0x000fe40008001004 */
[----:B------:R-:W-:Y:S02]  /*0170*/  UIADD3 UR4, UP0, UPT, UR6, -0x80, URZ ;  /* 0xffffff8006047890 */ /* 0x000fe4000ff1e0ff */
[C---:B------:R-:W-:Y:S02]  /*0180*/  IMAD R4, R37.reuse, UR9, RZ ;  /* 0x0000000925047c24 */ /* 0x040fe4000f8e02ff */
[----:B------:R-:W-:-:S04]  /*0190*/  IMAD.WIDE.U32 R6, R37, UR5, R6 ;  /* 0x0000000525067c25 */ /* 0x000fc8000f8e0006 */
[----:B------:R-:W-:Y:S01]  /*01a0*/  IMAD R3, R3, UR5, R4 ;  /* 0x0000000503037c24 */ /* 0x000fe2000f8e0204 */
[----:B------:R-:W-:-:S03]  /*01b0*/  UIADD3.X UR5, UPT, UPT, UR7, -0x1, URZ, UP0, !UPT ;  /* 0xffffffff07057890 */ /* 0x000fc600087fe4ff */
[----:B------:R-:W-:-:S05]  /*01c0*/  IMAD.IADD R14, R7, 0x1, R3 ;  /* 0x00000001070e7824 */ /* 0x000fca00078e0203 */
[----:B------:R-:W-:-:S04]  /*01d0*/  LOP3.LUT R3, R14, UR5, RZ, 0xfc, !PT ;  /* 0x000000050e037c12 */ /* 0x000fc8000f8efcff */
[----:B------:R-:W-:-:S13]  /*01e0*/  ISETP.NE.U32.AND P0, PT, R3, RZ, PT ;  /* 0x000000ff0300720c */ /* 0x000fda0003f05070 */
[----:B--2---:R-:W-:Y:S05]  /*01f0*/  @P0 BRA `(.L_x_314) ;  /* 0x00000000004c0947 */ /* 0x004fea0003800000 */
[----:B------:R-:W0:Y:S01]  /*0200*/  I2F.U32.RP R3, UR4 ;  /* 0x0000000400037d06 */ /* 0x000e220008209000 */
[----:B------:R-:W-:Y:S01]  /*0210*/  ISETP.NE.U32.AND P1, PT, RZ, UR4, PT ;  /* 0x00000004ff007c0c */ /* 0x000fe2000bf25070 */
[----:B------:R-:W-:-:S06]  /*0220*/  IMAD.MOV.U32 R45, RZ, RZ, RZ ;  /* 0x000000ffff2d7224 */ /* 0x000fcc00078e00ff */
[----:B0-----:R-:W0:Y:S02]  /*0230*/  MUFU.RCP R3, R3 ;  /* 0x0000000300037308 */ /* 0x001e240000001000 */
[----:B0-----:R-:W-:-:S06]  /*0240*/  VIADD R4, R3, 0xffffffe ;  /* 0x0ffffffe03047836 */ /* 0x001fcc0000000000 */
[----:B------:R0:W1:Y:S02]  /*0250*/  F2I.FTZ.U32.TRUNC.NTZ R5, R4 ;  /* 0x0000000400057305 */ /* 0x000064000021f000 */
[----:B0-----:R-:W-:Y:S02]  /*0260*/  IMAD.MOV.U32 R4, RZ, RZ, RZ ;  /* 0x000000ffff047224 */ /* 0x001fe400078e00ff */
[----:B-1----:R-:W-:-:S04]  /*0270*/  IMAD.MOV R7, RZ, RZ, -R5 ;  /* 0x000000ffff077224 */ /* 0x002fc800078e0a05 */
[----:B------:R-:W-:-:S04]  /*0280*/  IMAD R7, R7, UR4, RZ ;  /* 0x0000000407077c24 */ /* 0x000fc8000f8e02ff */
[----:B------:R-:W-:-:S06]  /*0290*/  IMAD.HI.U32 R5, R5, R7, R4 ;  /* 0x0000000705057227 */ /* 0x000fcc00078e0004 */
[----:B------:R-:W-:-:S04]  /*02a0*/  IMAD.HI.U32 R5, R5, R6, RZ ;  /* 0x0000000605057227 */ /* 0x000fc800078e00ff */
[----:B------:R-:W-:-:S04]  /*02b0*/  IMAD.MOV R5, RZ, RZ, -R5 ;  /* 0x000000ffff057224 */ /* 0x000fc800078e0a05 */
[----:B------:R-:W-:-:S05]  /*02c0*/  IMAD R44, R5, UR4, R6 ;  /* 0x00000004052c7c24 */ /* 0x000fca000f8e0206 */
[----:B------:R-:W-:-:S13]  /*02d0*/  ISETP.GE.U32.AND P0, PT, R44, UR4, PT ;  /* 0x000000042c007c0c */ /* 0x000fda000bf06070 */
[----:B------:R-:W-:-:S05]  /*02e0*/  @P0 VIADD R44, R44, -UR4 ;  /* 0x800000042c2c0c36 */ /* 0x000fca0008000000 */
[----:B------:R-:W-:-:S13]  /*02f0*/  ISETP.GE.U32.AND P0, PT, R44, UR4, PT ;  /* 0x000000042c007c0c */ /* 0x000fda000bf06070 */
[----:B------:R-:W-:Y:S01]  /*0300*/  @P0 VIADD R44, R44, -UR4 ;  /* 0x800000042c2c0c36 */ /* 0x000fe20008000000 */
[----:B------:R-:W-:Y:S01]  /*0310*/  @!P1 LOP3.LUT R44, RZ, UR4, RZ, 0x33, !PT ;  /* 0x00000004ff2c9c12 */ /* 0x000fe2000f8e33ff */
[----:B------:R-:W-:Y:S06]  /*0320*/  BRA `(.L_x_315) ;  /* 0x0000000000087947 */ /* 0x000fec0003800000 */
.L_x_314:
[----:B------:R-:W-:-:S07]  /*0330*/  MOV R8, 0x350 ;  /* 0x0000035000087802 */ /* 0x000fce0000000f00 */
[----:B------:R-:W-:Y:S05]  /*0340*/  CALL.REL.NOINC `($__internal_7_$__cuda_sm20_rem_s64) ;  /* 0x0000007c00707944 */ /* 0x000fea0003c00000 */
.L_x_315:
[----:B------:R-:W0:Y:S01]  /*0350*/  LDCU.64 UR4, c[0x0][0x398] ;  /* 0x00007300ff0477ac */ /* 0x000e220008000a00 */
[----:B------:R-:W1:Y:S08]  /*0360*/  LDC R4, c[0x0][0x3b0] ;  /* 0x0000ec00ff047b82 */ /* 0x000e700000000800 */
[----:B------:R-:W2:Y:S01]  /*0370*/  LDC.64 R6, c[0x0][0x398] ;  /* 0x0000e600ff067b82 */ /* 0x000ea20000000a00 */
[----:B0-----:R-:W-:-:S05]  /*0380*/  IADD3 R42, P0, PT, R2, UR4, RZ ;  /* 0x00000004022a7c10 */ /* 0x001fca000ff1e0ff */
[----:B------:R-:W-:-:S05]  /*0390*/  IMAD.X R43, RZ, RZ, UR5, P0 ;  /* 0x00000005ff2b7e24 */ /* 0x000fca00080e06ff */
[----:B------:R-:W3:Y:S01]  /*03a0*/  LDG.E.U8.CONSTANT R5, desc[UR12][R42.64+0x20000] ;  /* 0x0200000c2a057981 */ /* 0x000ee2000c1e9100 */
[----:B-1----:R-:W-:Y:S01]  /*03b0*/  IMAD.IADD R37, R37, 0x1, R4 ;  /* 0x0000000125257824 */ /* 0x002fe200078e0204 */
[----:B------:R-:W-:Y:S01]  /*03c0*/  LOP3.LUT R4, R38, 0x1, RZ, 0xc0, !PT ;  /* 0x0000000126047812 */ /* 0x000fe200078ec0ff */
[----:B------:R-:W0:Y:S01]  /*03d0*/  S2UR UR7, SR_CgaCtaId ;  /* 0x00000000000779c3 */ /* 0x000e220000008800 */
[----:B------:R-:W-:Y:S01]  /*03e0*/  IMAD.MOV.U32 R36, RZ, RZ, -0x1 ;  /* 0xffffffffff247424 */ /* 0x000fe200078e00ff */
[----:B------:R-:W-:Y:S01]  /*03f0*/  UMOV UR4, 0x400 ;  /* 0x0000040000047882 */ /* 0x000fe20000000000 */
[----:B------:R-:W-:Y:S01]  /*0400*/  IMAD R8, R2, -0x61c88647, R37 ;  /* 0x9e3779b902087824 */ /* 0x000fe200078e0225 */
[----:B------:R-:W-:Y:S01]  /*0410*/  ISETP.NE.U32.AND P0, PT, R4, 0x1, PT ;  /* 0x000000010400780c */ /* 0x000fe20003f05070 */
[----:B--2---:R-:W-:Y:S01]  /*0420*/  IMAD.WIDE.U32 R6, R2, 0x4, R6 ;  /* 0x0000000402067825 */ /* 0x004fe200078e0006 */
[----:B------:R-:W-:Y:S01]  /*0430*/  UIADD3 UR5, UPT, UPT, UR4, 0x60, URZ ;  /* 0x0000006004057890 */ /* 0x000fe2000fffe0ff */
[----:B------:R-:W-:-:S02]  /*0440*/  SHF.R.U32.HI R32, RZ, 0x3, R2 ;  /* 0x00000003ff207819 */ /* 0x000fc40000011602 */
[----:B------:R-:W-:Y:S01]  /*0450*/  VIADD R9, R8, 0x32 ;  /* 0x0000003208097836 */ /* 0x000fe20000000000 */
[----:B------:R-:W-:Y:S01]  /*0460*/  IADD3 R3, P1, PT, R6, 0x323200, RZ ;  /* 0x0032320006037810 */ /* 0x000fe20007f3e0ff */
[C---:B------:R-:W-:Y:S01]  /*0470*/  VIADD R11, R8.reuse, 0x38e ;  /* 0x0000038e080b7836 */ /* 0x040fe20000000000 */
[----:B------:R-:W-:Y:S02]  /*0480*/  SHF.R.U32.HI R13, RZ, 0x10, R8 ;  /* 0x00000010ff0d7819 */ /* 0x000fe40000011608 */
[----:B------:R-:W-:Y:S01]  /*0490*/  SHF.R.U32.HI R6, RZ, 0x10, R9 ;  /* 0x00000010ff067819 */ /* 0x000fe20000011609 */
[----:B------:R-:W-:Y:S01]  /*04a0*/  IMAD.X R4, RZ, RZ, R7, P1 ;  /* 0x000000ffff047224 */ /* 0x000fe200008e0607 */
[----:B------:R-:W-:Y:S01]  /*04b0*/  LOP3.LUT R13, R13, R8, RZ, 0x3c, !PT ;  /* 0x000000080d0d7212 */ /* 0x000fe200078e3cff */
[----:B------:R-:W-:Y:S01]  /*04c0*/  VIADD R7, R8, 0x200 ;  /* 0x0000020008077836 */ /* 0x000fe20000000000 */
[----:B------:R-:W-:Y:S01]  /*04d0*/  LOP3.LUT R6, R6, R9, RZ, 0x3c, !PT ;  /* 0x0000000906067212 */ /* 0x000fe200078e3cff */
[----:B------:R-:W-:Y:S01]  /*04e0*/  VIADD R9, R8, 0x384 ;  /* 0x0000038408097836 */ /* 0x000fe20000000000 */
[----:B------:R-:W-:Y:S01]  /*04f0*/  SHF.R.U32.HI R8, RZ, 0x10, R11 ;  /* 0x00000010ff087819 */ /* 0x000fe2000001160b */
[----:B------:R-:W-:Y:S01]  /*0500*/  IMAD R13, R13, -0x7a143595, RZ ;  /* 0x85ebca6b0d0d7824 */ /* 0x000fe200078e02ff */
[----:B------:R-:W-:Y:S01]  /*0510*/  SHF.R.U32.HI R10, RZ, 0x10, R7 ;  /* 0x00000010ff0a7819 */ /* 0x000fe20000011607 */
[----:B------:R-:W-:Y:S01]  /*0520*/  IMAD R6, R6, -0x7a143595, RZ ;  /* 0x85ebca6b06067824 */ /* 0x000fe200078e02ff */
[----:B------:R-:W-:Y:S01]  /*0530*/  SHF.R.U32.HI R12, RZ, 0x10, R9 ;  /* 0x00000010ff0c7819 */ /* 0x000fe20000011609 */
[----:B0-----:R-:W-:Y:S01]  /*0540*/  ULEA UR6, UR7, UR5, 0x18 ;  /* 0x0000000507067291 */ /* 0x001fe2000f8ec0ff */
[----:B------:R-:W-:Y:S01]  /*0550*/  LOP3.LUT R10, R10, R7, RZ, 0x3c, !PT ;  /* 0x000000070a0a7212 */ /* 0x000fe200078e3cff */
[----:B------:R-:W-:Y:S01]  /*0560*/  ULEA UR7, UR7, UR4, 0x18 ;  /* 0x0000000407077291 */ /* 0x000fe2000f8ec0ff */
[----:B------:R-:W-:Y:S01]  /*0570*/  SHF.R.U32.HI R7, RZ, 0xd, R6 ;  /* 0x0000000dff077819 */ /* 0x000fe20000011606 */
[----:B------:R-:W-:Y:S01]  /*0580*/  UIADD3 UR4, UPT, UPT, UR6, 0x400, URZ ;  /* 0x0000040006047890 */ /* 0x000fe2000fffe0ff */
[----:B------:R-:W-:Y:S01]  /*0590*/  LOP3.LUT R12, R12, R9, RZ, 0x3c, !PT ;  /* 0x000000090c0c7212 */ /* 0x000fe200078e3cff */
[----:B------:R-:W-:Y:S01]  /*05a0*/  IMAD R10, R10, -0x7a143595, RZ ;  /* 0x85ebca6b0a0a7824 */ /* 0x000fe200078e02ff */
[----:B------:R-:W-:Y:S01]  /*05b0*/  LOP3.LUT R8, R8, R11, RZ, 0x3c, !PT ;  /* 0x0000000b08087212 */ /* 0x000fe200078e3cff */
[----:B------:R-:W-:Y:S01]  /*05c0*/  VIADD R33, R2, UR6 ;  /* 0x0000000602217c36 */ /* 0x000fe20008000000 */
[----:B------:R-:W-:Y:S01]  /*05d0*/  LOP3.LUT R7, R7, R6, RZ, 0x3c, !PT ;  /* 0x0000000607077212 */ /* 0x000fe200078e3cff */
[----:B------:R-:W-:Y:S01]  /*05e0*/  IMAD R12, R12, -0x7a143595, RZ ;  /* 0x85ebca6b0c0c7824 */ /* 0x000fe200078e02ff */
[----:B------:R-:W-:Y:S01]  /*05f0*/  SHF.R.U32.HI R6, RZ, 0xd, R13 ;  /* 0x0000000dff067819 */ /* 0x000fe2000001160d */
[----:B------:R-:W-:Y:S01]  /*0600*/  IMAD R8, R8, -0x7a143595, RZ ;  /* 0x85ebca6b08087824 */ /* 0x000fe200078e02ff */
[----:B------:R-:W-:Y:S01]  /*0610*/  SHF.R.U32.HI R9, RZ, 0xd, R10 ;  /* 0x0000000dff097819 */ /* 0x000fe2000001160a */
[----:B------:R-:W-:Y:S01]  /*0620*/  IMAD R7, R7, -0x3d4d51cb, RZ ;  /* 0xc2b2ae3507077824 */ /* 0x000fe200078e02ff */
[----:B------:R-:W-:-:S02]  /*0630*/  LOP3.LUT R14, R6, R13, RZ, 0x3c, !PT ;  /* 0x0000000d060e7212 */ /* 0x000fc400078e3cff */
[----:B------:R-:W-:Y:S02]  /*0640*/  LOP3.LUT R9, R9, R10, RZ, 0x3c, !PT ;  /* 0x0000000a09097212 */ /* 0x000fe400078e3cff */
[----:B------:R-:W-:Y:S01]  /*0650*/  SHF.R.U32.HI R11, RZ, 0xd, R12 ;  /* 0x0000000dff0b7819 */ /* 0x000fe2000001160c */
[----:B------:R-:W-:Y:S01]  /*0660*/  IMAD R14, R14, -0x3d4d51cb, RZ ;  /* 0xc2b2ae350e0e7824 */ /* 0x000fe200078e02ff */
[----:B------:R-:W-:Y:S01]  /*0670*/  SHF.R.U32.HI R13, RZ, 0xd, R8 ;  /* 0x0000000dff0d7819 */ /* 0x000fe20000011608 */
[----:B------:R-:W-:Y:S01]  /*0680*/  IMAD R9, R9, -0x3d4d51cb, RZ ;  /* 0xc2b2ae3509097824 */ /* 0x000fe200078e02ff */
[----:B------:R-:W-:Y:S02]  /*0690*/  SHF.R.U32.HI R6, RZ, 0x10, R7 ;  /* 0x00000010ff067819 */ /* 0x000fe40000011607 */
[----:B------:R-:W-:Y:S02]  /*06a0*/  LOP3.LUT R11, R11, R12, RZ, 0x3c, !PT ;  /* 0x0000000c0b0b7212 */ /* 0x000fe400078e3cff */
[----:B------:R-:W-:-:S02]  /*06b0*/  LOP3.LUT R13, R13, R8, RZ, 0x3c, !PT ;  /* 0x000000080d0d7212 */ /* 0x000fc400078e3cff */
[----:B------:R-:W-:Y:S01]  /*06c0*/  LOP3.LUT R6, R6, R7, RZ, 0x3c, !PT ;  /* 0x0000000706067212 */ /* 0x000fe200078e3cff */
[----:B------:R-:W-:Y:S01]  /*06d0*/  IMAD R11, R11, -0x3d4d51cb, RZ ;  /* 0xc2b2ae350b0b7824 */ /* 0x000fe200078e02ff */
[----:B------:R-:W-:Y:S01]  /*06e0*/  SHF.R.U32.HI R8, RZ, 0x10, R9 ;  /* 0x00000010ff087819 */ /* 0x000fe20000011609 */
[----:B------:R-:W-:Y:S01]  /*06f0*/  IMAD R13, R13, -0x3d4d51cb, RZ ;  /* 0xc2b2ae350d0d7824 */ /* 0x000fe200078e02ff */
[----:B------:R-:W-:Y:S02]  /*0700*/  LOP3.LUT R12, R6, 0x1, RZ, 0xc0, !PT ;  /* 0x00000001060c7812 */ /* 0x000fe400078ec0ff */
[----:B------:R-:W-:Y:S02]  /*0710*/  SHF.R.U32.HI R7, RZ, 0x10, R14 ;  /* 0x00000010ff077819 */ /* 0x000fe4000001160e */
[----:B------:R-:W-:Y:S02]  /*0720*/  ISETP.NE.U32.AND P1, PT, R12, 0x1, PT ;  /* 0x000000010c00780c */ /* 0x000fe40003f25070 */
[----:B------:R-:W-:-:S02]  /*0730*/  SHF.R.U32.HI R6, RZ, 0x1, R6 ;  /* 0x00000001ff067819 */ /* 0x000fc40000011606 */
[----:B------:R-:W-:Y:S02]  /*0740*/  LOP3.LUT R8, R8, R9, RZ, 0x3c, !PT ;  /* 0x0000000908087212 */ /* 0x000fe400078e3cff */
[----:B------:R-:W-:Y:S02]  /*0750*/  SHF.R.U32.HI R10, RZ, 0x10, R11 ;  /* 0x00000010ff0a7819 */ /* 0x000fe4000001160b */
[----:B------:R-:W-:Y:S02]  /*0760*/  SHF.R.U32.HI R12, RZ, 0x10, R13 ;  /* 0x00000010ff0c7819 */ /* 0x000fe4000001160d */
[----:B------:R-:W-:Y:S02]  /*0770*/  LOP3.LUT R14, R7, R14, RZ, 0x3c, !PT ;  /* 0x0000000e070e7212 */ /* 0x000fe400078e3cff */
[----:B------:R-:W-:Y:S02]  /*0780*/  LOP3.LUT R7, R6, 0xf, RZ, 0xc0, !PT ;  /* 0x0000000f06077812 */ /* 0x000fe400078ec0ff */
[----:B------:R-:W-:-:S02]  /*0790*/  LOP3.LUT R6, R8, 0x1, RZ, 0xc0, !PT ;  /* 0x0000000108067812 */ /* 0x000fc400078ec0ff */
[----:B------:R-:W-:Y:S01]  /*07a0*/  LOP3.LUT R10, R10, R11, RZ, 0x3c, !PT ;  /* 0x0000000b0a0a7212 */ /* 0x000fe200078e3cff */
[----:B------:R-:W-:Y:S01]  /*07b0*/  @P1 IMAD.MOV R7, RZ, RZ, -R7 ;  /* 0x000000ffff071224 */ /* 0x000fe200078e0a07 */
[----:B------:R-:W-:Y:S02]  /*07c0*/  LOP3.LUT R12, R12, R13, RZ, 0x3c, !PT ;  /* 0x0000000d0c0c7212 */ /* 0x000fe400078e3cff */
[----:B------:R-:W-:Y:S02]  /*07d0*/  SEL R36, R36, 0x1, !P0 ;  /* 0x0000000124247807 */ /* 0x000fe40004000000 */
[----:B------:R-:W-:Y:S02]  /*07e0*/  ISETP.NE.U32.AND P0, PT, R6, 0x1, PT ;  /* 0x000000010600780c */ /* 0x000fe40003f05070 */
[----:B------:R-:W-:Y:S01]  /*07f0*/  LOP3.LUT R9, R14, 0x1, RZ, 0xc0, !PT ;  /* 0x000000010e097812 */ /* 0x000fe200078ec0ff */
[----:B------:R-:W-:Y:S01]  /*0800*/  IMAD R7, R36, R7, RZ ;  /* 0x0000000724077224 */ /* 0x000fe200078e02ff */
[----:B------:R-:W-:-:S02]  /*0810*/  LOP3.LUT R6, R12, 0x1, RZ, 0xc0, !PT ;  /* 0x000000010c067812 */ /* 0x000fc400078ec0ff */
[----:B------:R-:W-:Y:S02]  /*0820*/  ISETP.NE.U32.AND P3, PT, R9, 0x1, PT ;  /* 0x000000010900780c */ /* 0x000fe40003f65070 */
[----:B------:R-:W-:Y:S01]  /*0830*/  ISETP.NE.U32.AND P2, PT, R6, 0x1, PT ;  /* 0x000000010600780c */ /* 0x000fe20003f45070 */
[----:B------:R-:W-:Y:S01]  /*0840*/  IMAD.MOV.U32 R6, RZ, RZ, RZ ;  /* 0x000000ffff067224 */ /* 0x000fe200078e00ff */
[----:B------:R-:W-:Y:S02]  /*0850*/  SHF.R.U32.HI R14, RZ, 0x1, R14 ;  /* 0x00000001ff0e7819 */ /* 0x000fe4000001160e */
[----:B------:R-:W-:Y:S02]  /*0860*/  SHF.R.U32.HI R12, RZ, 0x1, R12 ;  /* 0x00000001ff0c7819 */ /* 0x000fe4000001160c */
[----:B------:R-:W-:Y:S02]  /*0870*/  SHF.R.U32.HI R8, RZ, 0x1, R8 ;  /* 0x00000001ff087819 */ /* 0x000fe40000011608 */
[----:B------:R-:W-:-:S02]  /*0880*/  LOP3.LUT R15, R14, 0xf, RZ, 0xc0, !PT ;  /* 0x0000000f0e0f7812 */ /* 0x000fc400078ec0ff */
[----:B------:R-:W-:Y:S02]  /*0890*/  LOP3.LUT R13, R12, 0xf, RZ, 0xc0, !PT ;  /* 0x0000000f0c0d7812 */ /* 0x000fe400078ec0ff */
[----:B------:R-:W-:Y:S01]  /*08a0*/  LOP3.LUT R35, R8, 0xf, RZ, 0xc0, !PT ;  /* 0x0000000f08237812 */ /* 0x000fe200078ec0ff */
[----:B------:R-:W-:Y:S01]  /*08b0*/  @P3 IMAD.MOV R15, RZ, RZ, -R15 ;  /* 0x000000ffff0f3224 */ /* 0x000fe200078e0a0f */
[----:B------:R-:W-:Y:S01]  /*08c0*/  LOP3.LUT R32, R32, 0x7c, RZ, 0xc0, !PT ;  /* 0x0000007c20207812 */ /* 0x000fe200078ec0ff */
[----:B------:R-:W-:Y:S01]  /*08d0*/  @P2 IMAD.MOV R13, RZ, RZ, -R13 ;  /* 0x000000ffff0d2224 */ /* 0x000fe200078e0a0d */
[----:B------:R-:W-:Y:S01]  /*08e0*/  LEA R11, R2, UR4, 0x2 ;  /* 0x00000004020b7c11 */ /* 0x000fe2000f8e10ff */
[----:B------:R-:W-:Y:S01]  /*08f0*/  @P0 IMAD.MOV R35, RZ, RZ, -R35 ;  /* 0x000000ffff230224 */ /* 0x000fe200078e0a23 */
[----:B------:R-:W-:Y:S01]  /*0900*/  UMOV UR4, URZ ;  /* 0x000000ff00047c82 */ /* 0x000fe20008000000 */
[----:B------:R-:W-:Y:S01]  /*0910*/  IMAD R8, R36, R15, RZ ;  /* 0x0000000f24087224 */ /* 0x000fe200078e02ff */
[----:B---3--:R-:W-:-:S02]  /*0920*/  PRMT R34, R5, 0x8880, RZ ;  /* 0x0000888005227816 */ /* 0x008fc400000000ff */
[----:B------:R-:W-:Y:S02]  /*0930*/  LOP3.LUT R5, R10, 0x1, RZ, 0xc0, !PT ;  /* 0x000000010a057812 */ /* 0x000fe400078ec0ff */
[----:B------:R-:W-:Y:S02]  /*0940*/  SHF.R.U32.HI R10, RZ, 0x1, R10 ;  /* 0x00000001ff0a7819 */ /* 0x000fe4000001160a */
[----:B------:R-:W-:Y:S02]  /*0950*/  ISETP.NE.U32.AND P1, PT, R5, 0x1, PT ;  /* 0x000000010500780c */ /* 0x000fe40003f25070 */
[----:B------:R-:W-:Y:S01]  /*0960*/  LOP3.LUT R9, R10, 0xf, RZ, 0xc0, !PT ;  /* 0x0000000f0a097812 */ /* 0x000fe200078ec0ff */
[----:B------:R-:W-:Y:S01]  /*0970*/  IMAD R10, R36, R13, RZ ;  /* 0x0000000d240a7224 */ /* 0x000fe200078e02ff */
[----:B------:R-:W-:Y:S02]  /*0980*/  LEA.HI.SX32 R34, R7, R34, 0x1e ;  /* 0x0000002207227211 */ /* 0x000fe400078ff2ff */
[----:B------:R-:W-:-:S02]  /*0990*/  SHF.R.U32.HI R7, RZ, 0x4, R2 ;  /* 0x00000004ff077819 */ /* 0x000fc40000011602 */
[----:B------:R-:W-:Y:S02]  /*09a0*/  LOP3.LUT R5, R2, 0x1f, RZ, 0xc0, !PT ;  /* 0x0000001f02057812 */ /* 0x000fe400078ec0ff */
[----:B------:R-:W-:-:S03]  /*09b0*/  LOP3.LUT R7, R7, 0x3c, RZ, 0xc0, !PT ;  /* 0x0000003c07077812 */ /* 0x000fc600078ec0ff */
[----:B------:R-:W-:-:S04]  /*09c0*/  @P1 IMAD.MOV R9, RZ, RZ, -R9 ;  /* 0x000000ffff091224 */ /* 0x000fc800078e0a09 */
[----:B------:R-:W-:-:S07]  /*09d0*/  IMAD R9, R36, R9, RZ ;  /* 0x0000000924097224 */ /* 0x000fce00078e02ff */
.L_x_406:
[----:B0-----:R-:W0:Y:S01]  /*09e0*/  LDC.64 R46, c[0x0][0x380] ;  /* 0x0000e000ff2e7b82 */ /* 0x001e220000000a00 */
[----:B-1----:R-:W1:Y:S01]  /*09f0*/  LDCU.64 UR8, c[0x0][0x398] ;  /* 0x00007300ff0877ac */ /* 0x002e620008000a00 */
[----:B0-----:R-:W-:-:S04]  /*0a00*/  IADD3 R46, P0, P1, R44, UR4, R46 ;  /* 0x000000042c2e7c10 */ /* 0x001fc8000f91e02e */
[----:B------:R-:W-:-:S05]  /*0a10*/  IADD3.X R47, PT, PT, R45, R47, RZ, P0, P1 ;  /* 0x0000002f2d2f7210 */ /* 0x000fca00007e24ff */
[----:B--2---:R-:W2:Y:S02]  /*0a20*/  LDG.E.U8.CONSTANT R14, desc[UR12][R46.64] ;  /* 0x0000000c2e0e7981 */ /* 0x004ea4000c1e9100 */
[----:B--2---:R-:W-:-:S05]  /*0a30*/  IMAD R12, R2, 0x100, R14 ;  /* 0x00000100020c7824 */ /* 0x004fca00078e020e */
[----:B-1----:R-:W-:-:S05]  /*0a40*/  IADD3 R12, P0, PT, R12, UR8, RZ ;  /* 0x000000080c0c7c10 */ /* 0x002fca000ff1e0ff */
[----:B------:R-:W-:-:S05]  /*0a50*/  IMAD.X R13, RZ, RZ, UR9, P0 ;  /* 0x00000009ff0d7e24 */ /* 0x000fca00080e06ff */
[----:B------:R-:W2:Y:S01]  /*0a60*/  LDG.E.U8.CONSTANT R12, desc[UR12][R12.64] ;  /* 0x0000000c0c0c7981 */ /* 0x000ea2000c1e9100 */
[----:B------:R-:W-:Y:S01]  /*0a70*/  IMAD R14, R14, -0x61c88647, R37 ;  /* 0x9e3779b90e0e7824 */ /* 0x000fe200078e0225 */
[----:B------:R-:W-:Y:S02]  /*0a80*/  UIADD3 UR5, UPT, UPT, UR4, 0x1, URZ ;  /* 0x0000000104057890 */ /* 0x000fe4000fffe0ff */
[----:B------:R-:W-:Y:S01]  /*0a90*/  IMAD.U32 R29, RZ, RZ, UR4 ;  /* 0x00000004ff1d7e24 */ /* 0x000fe2000f8e00ff */
[----:B------:R-:W0:Y:S01]  /*0aa0*/  S2R R28, SR_LANEID ;  /* 0x00000000001c7919 */ /* 0x000e220000000000 */
[----:B------:R-:W-:Y:S01]  /*0ab0*/  UMOV UR4, 0x900 ;  /* 0x0000090000047882 */ /* 0x000fe20000000000 */
[----:B------:R-:W-:Y:S01]  /*0ac0*/  SHF.R.U32.HI R15, RZ, 0x10, R14 ;  /* 0x00000010ff0f7819 */ /* 0x000fe2000001160e */
[----:B------:R-:W-:Y:S01]  /*0ad0*/  IMAD.MOV.U32 R30, RZ, RZ, RZ ;  /* 0x000000ffff1e7224 */ /* 0x000fe200078e00ff */
[----:B------:R-:W-:Y:S02]  /*0ae0*/  ULOP3.LUT UR11, UR5, 0x3, URZ, 0xc0, !UPT ;  /* 0x00000003050b7892 */ /* 0x000fe4000f8ec0ff */
[----:B------:R-:W-:Y:S01]  /*0af0*/  LOP3.LUT R15, R15, R14, RZ, 0x3c, !PT ;  /* 0x0000000e0f0f7212 */ /* 0x000fe200078e3cff */
[----:B------:R-:W-:-:S02]  /*0b00*/  ULOP3.LUT UR14, UR5, 0x7ffffffc, URZ, 0xc0, !UPT ;  /* 0x7ffffffc050e7892 */ /* 0x000fc4000f8ec0ff */
[----:B------:R-:W-:Y:S02]  /*0b10*/  UISETP.NE.AND UP0, UPT, UR5, 0x80, UPT ;  /* 0x000000800500788c */ /* 0x000fe4000bf05270 */
        /* <DEDUP_REMOVED lines=10> */
[----:B------:R-:W-:Y:S01]  /*0bc0*/  @P0 IMAD.MOV R15, RZ, RZ, -R15 ;  /* 0x000000ffff0f0224 */ /* 0x000fe200078e0a0f */
[----:B--2---:R-:W-:Y:S01]  /*0bd0*/  PRMT R13, R12, 0x8880, RZ ;  /* 0x000088800c0d7816 */ /* 0x004fe200000000ff */
[----:B------:R-:W-:-:S04]  /*0be0*/  IMAD R12, R36, R35, RZ ;  /* 0x00000023240c7224 */ /* 0x000fc800078e02ff */
[----:B------:R-:W-:Y:S02]  /*0bf0*/  IMAD R12, R15, R12, RZ ;  /* 0x0000000c0f0c7224 */ /* 0x000fe400078e02ff */
[----:B------:R-:W-:-:S05]  /*0c00*/  IMAD.IADD R13, R34, 0x1, R13 ;  /* 0x00000001220d7824 */ /* 0x000fca00078e020d */
[----:B------:R-:W-:-:S04]  /*0c10*/  LEA.HI.SX32 R12, R12, R13, 0x1c ;  /* 0x0000000d0c0c7211 */ /* 0x000fc800078fe2ff */
[----:B------:R-:W-:-:S04]  /*0c20*/  VIMNMX R12, PT, PT, R12, -0x7f, !PT ;  /* 0xffffff810c0c7848 */ /* 0x000fc80007fe0100 */
[----:B------:R-:W-:Y:S02]  /*0c30*/  VIMNMX R13, PT, PT, R12, 0x7f, PT ;  /* 0x0000007f0c0d7848 */ /* 0x000fe40003fe0100 */
[----:B------:R-:W-:-:S03]  /*0c40*/  LOP3.LUT R12, R2, 0x3e, RZ, 0xc0, !PT ;  /* 0x0000003e020c7812 */ /* 0x000fc600078ec0ff */
[----:B------:R1:W-:Y:S02]  /*0c50*/  STS.U8 [R2+UR6], R13 ;  /* 0x0000000d02007988 */ /* 0x0003e40008000006 */
[----:B------:R-:W-:-:S05]  /*0c60*/  IMAD R12, R29, 0x40, R12 ;  /* 0x000000401d0c7824 */ /* 0x000fca00078e020c */
[----:B------:R-:W-:Y:S01]  /*0c70*/  LEA R31, R12, UR4, 0x2 ;  /* 0x000000040c1f7c11 */ /* 0x000fe2000f8e10ff */
[----:B------:R-:W-:Y:S01]  /*0c80*/  UMOV UR4, UR5 ;  /* 0x0000000500047c82 */ /* 0x000fe20008000000 */
[----:B0--34-:R-:W-:Y:S06]  /*0c90*/  BAR.SYNC.DEFER_BLOCKING 0x0 ;  /* 0x0000000000007b1d */ /* 0x019fec0000010000 */
.L_x_388:
[----:B------:R-:W-:Y:S01]  /*0ca0*/  IMAD.WIDE.U32 R50, R30, 0x200, R42 ;  /* 0x000002001e327825 */ /* 0x000fe200078e002a */
[----:B0-----:R-:W0:Y:S04]  /*0cb0*/  LDS.S8 R12, [R2+UR6] ;  /* 0x00000006020c7984 */ /* 0x001e280008000200 */
[----:B------:R2:W5:Y:S04]  /*0cc0*/  LDG.E.U8.CONSTANT R48, desc[UR12][R50.64+0x20200] ;  /* 0x0202000c32307981 */ /* 0x000568000c1e9100 */
[----:B------:R2:W5:Y:S01]  /*0cd0*/  LDG.E.U8.CONSTANT R40, desc[UR12][R50.64+0x21a00] ;  /* 0x021a000c32287981 */ /* 0x000562000c1e9100 */
[----:B------:R-:W3:Y:S01]  /*0ce0*/  S2UR UR10, SR_CgaCtaId ;  /* 0x00000000000a79c3 */ /* 0x000ee20000008800 */
[----:B------:R-:W-:Y:S01]  /*0cf0*/  ISETP.NE.AND P0, PT, R28, RZ, PT ;  /* 0x000000ff1c00720c */ /* 0x000fe20003f05270 */
[----:B------:R-:W-:Y:S01]  /*0d00*/  UMOV UR9, 0x400 ;  /* 0x0000040000097882 */ /* 0x000fe20000000000 */
[----:B------:R-:W-:Y:S01]  /*0d10*/  ISETP.NE.AND P1, PT, R2, RZ, PT ;  /* 0x000000ff0200720c */ /* 0x000fe20003f25270 */
[----:B------:R-:W-:Y:S01]  /*0d20*/  BSSY.RECONVERGENT B0, `(.L_x_316) ;  /* 0x0000019000007945 */ /* 0x000fe20003800200 */
[----:B---3--:R-:W-:Y:S01]  /*0d30*/  ULEA UR15, UR10, UR9, 0x18 ;  /* 0x000000090a0f7291 */ /* 0x008fe2000f8ec0ff */
[----:B0-----:R-:W-:-:S04]  /*0d40*/  PRMT R12, R12, 0x9910, RZ ;  /* 0x000099100c0c7816 */ /* 0x001fc800000000ff */
[----:B------:R-:W-:-:S04]  /*0d50*/  IABS R12, R12 ;  /* 0x0000000c000c7213 */ /* 0x000fc80000000000 */
[----:B------:R-:W0:Y:S02]  /*0d60*/  REDUX.SUM.S32 UR5, R12 ;  /* 0x000000000c0573c4 */ /* 0x000e24000000c200 */
[----:B0-----:R-:W-:-:S05]  /*0d70*/  IMAD.U32 R39, RZ, RZ, UR5 ;  /* 0x00000005ff277e24 */ /* 0x001fca000f8e00ff */
[----:B------:R2:W-:Y:S01]  /*0d80*/  @!P0 STS [R32+UR7+0x10], R39 ;  /* 0x0000102720008988 */ /* 0x0005e20008000807 */
[----:B------:R-:W-:Y:S06]  /*0d90*/  BAR.SYNC.DEFER_BLOCKING 0x0 ;  /* 0x0000000000007b1d */ /* 0x000fec0000010000 */
[----:B-1----:R-:W-:Y:S05]  /*0da0*/  @P1 BRA `(.L_x_317) ;  /* 0x0000000000401947 */ /* 0x002fea0003800000 */
[----:B------:R-:W0:Y:S01]  /*0db0*/  S2UR UR8, SR_CgaCtaId ;  /* 0x00000000000879c3 */ /* 0x000e220000008800 */
[----:B------:R-:W-:Y:S02]  /*0dc0*/  UMOV UR5, 0x400 ;  /* 0x0000040000057882 */ /* 0x000fe40000000000 */
[----:B0-----:R-:W-:-:S09]  /*0dd0*/  ULEA UR5, UR8, UR5, 0x18 ;  /* 0x0000000508057291 */ /* 0x001fd2000f8ec0ff */
[----:B-1----:R-:W0:Y:S04]  /*0de0*/  LDS.128 R12, [UR5+0x10] ;  /* 0x00001005ff0c7984 */ /* 0x002e280008000c00 */
[----:B------:R-:W1:Y:S04]  /*0df0*/  LDS.128 R16, [UR5+0x20] ;  /* 0x00002005ff107984 */ /* 0x000e680008000c00 */
[----:B------:R-:W3:Y:S04]  /*0e00*/  LDS.128 R20, [UR5+0x30] ;  /* 0x00003005ff147984 */ /* 0x000ee80008000c00 */
[----:B------:R-:W4:Y:S01]  /*0e10*/  LDS.128 R24, [UR5+0x40] ;  /* 0x00004005ff187984 */ /* 0x000f220008000c00 */
[----:B0-----:R-:W-:-:S04]  /*0e20*/  IADD3 R13, PT, PT, R14, R13, R39 ;  /* 0x0000000d0e0d7210 */ /* 0x001fc80007ffe027 */
[----:B-1----:R-:W-:-:S04]  /*0e30*/  IADD3 R13, PT, PT, R16, R13, R15 ;  /* 0x0000000d100d7210 */ /* 0x002fc80007ffe00f */
[----:B------:R-:W-:-:S04]  /*0e40*/  IADD3 R13, PT, PT, R18, R13, R17 ;  /* 0x0000000d120d7210 */ /* 0x000fc80007ffe011 */
[----:B---3--:R-:W-:-:S04]  /*0e50*/  IADD3 R13, PT, PT, R20, R13, R19 ;  /* 0x0000000d140d7210 */ /* 0x008fc80007ffe013 */
[----:B------:R-:W-:-:S04]  /*0e60*/  IADD3 R13, PT, PT, R22, R13, R21 ;  /* 0x0000000d160d7210 */ /* 0x000fc80007ffe015 */
[----:B----4-:R-:W-:-:S04]  /*0e70*/  IADD3 R13, PT, PT, R24, R13, R23 ;  /* 0x0000000d180d7210 */ /* 0x010fc80007ffe017 */
[----:B------:R-:W-:-:S05]  /*0e80*/  IADD3 R26, PT, PT, R26, R13, R25 ;  /* 0x0000000d1a1a7210 */ /* 0x000fca0007ffe019 */
[----:B------:R-:W-:-:S05]  /*0e90*/  IMAD.IADD R26, R26, 0x1, R27 ;  /* 0x000000011a1a7824 */ /* 0x000fca00078e021b */
[----:B------:R0:W-:Y:S02]  /*0ea0*/  STS [UR5+0x54], R26 ;  /* 0x0000541aff007988 */ /* 0x0001e40008000805 */
.L_x_317:
[----:B------:R-:W-:Y:S05]  /*0eb0*/  BSYNC.RECONVERGENT B0 ;  /* 0x0000000000007941 */ /* 0x000fea0003800200 */
.L_x_316:
[----:B------:R-:W-:Y:S01]  /*0ec0*/  BAR.SYNC.DEFER_BLOCKING 0x0 ;  /* 0x0000000000007b1d */ /* 0x000fe20000010000 */
[----:B------:R-:W-:-:S04]  /*0ed0*/  IMAD R41, R30, 0x3e8, R37 ;  /* 0x000003e81e297824 */ /* 0x000fc800078e0225 */
[----:B--2---:R-:W-:Y:S01]  /*0ee0*/  IMAD R39, R2, -0x61c88647, R41 ;  /* 0x9e3779b902277824 */ /* 0x004fe200078e0229 */
[----:B------:R-:W-:Y:S01]  /*0ef0*/  BSSY.RECONVERGENT B0, `(.L_x_318) ;  /* 0x0000074000007945 */ /* 0x000fe20003800200 */
[----:B------:R-:W1:Y:S01]  /*0f00*/  LDS R12, [UR15+0x54] ;  /* 0x0000540fff0c7984 */ /* 0x000e620008000800 */
[----:B------:R-:W-:Y:S06]  /*0f10*/  BAR.SYNC.DEFER_BLOCKING 0x0 ;  /* 0x0000000000007b1d */ /* 0x000fec0000010000 */
[----:B------:R-:W2:Y:S01]  /*0f20*/  LDS.S8 R18, [R2+UR6] ;  /* 0x0000000602127984 */ /* 0x000ea20008000200 */
[----:B-1----:R-:W-:Y:S01]  /*0f30*/  SHF.R.S32.HI R13, RZ, 0x1f, R12 ;  /* 0x0000001fff0d7819 */ /* 0x002fe2000001140c */
[----:B------:R-:W-:-:S03]  /*0f40*/  VIADD R14, R12, 0x1ff ;  /* 0x000001ff0c0e7836 */ /* 0x000fc60000000000 */
[----:B------:R-:W-:Y:S01]  /*0f50*/  LEA.HI R13, R13, R12, RZ, 0x9 ;  /* 0x0000000c0d0d7211 */ /* 0x000fe200078f48ff */
[----:B------:R-:W-:Y:S01]  /*0f60*/  VIADD R12, R39, 0x64 ;  /* 0x00000064270c7836 */ /* 0x000fe20000000000 */
[----:B------:R-:W-:Y:S02]  /*0f70*/  ISETP.GE.U32.AND P2, PT, R14, 0x3ff, PT ;  /* 0x000003ff0e00780c */ /* 0x000fe40003f46070 */
[----:B------:R-:W-:Y:S02]  /*0f80*/  SHF.R.S32.HI R13, RZ, 0x9, R13 ;  /* 0x00000009ff0d7819 */ /* 0x000fe4000001140d */
[----:B------:R-:W-:Y:S02]  /*0f90*/  SHF.R.U32.HI R15, RZ, 0x10, R12 ;  /* 0x00000010ff0f7819 */ /* 0x000fe4000001160c */
[----:B------:R-:W-:Y:S02]  /*0fa0*/  SEL R14, R13, 0x1, P2 ;  /* 0x000000010d0e7807 */ /* 0x000fe40001000000 */
[----:B------:R-:W-:-:S02]  /*0fb0*/  LOP3.LUT R15, R15, R12, RZ, 0x3c, !PT ;  /* 0x0000000c0f0f7212 */ /* 0x000fc400078e3cff */
[----:B------:R-:W-:-:S03]  /*0fc0*/  IABS R13, R14 ;  /* 0x0000000e000d7213 */ /* 0x000fc60000000000 */
[----:B------:R-:W-:Y:S02]  /*0fd0*/  IMAD R12, R15, -0x7a143595, RZ ;  /* 0x85ebca6b0f0c7824 */ /* 0x000fe400078e02ff */
[----:B------:R-:W-:-:S03]  /*0fe0*/  IMAD.MOV.U32 R15, RZ, RZ, R13 ;  /* 0x000000ffff0f7224 */ /* 0x000fc600078e000d */
[----:B------:R-:W-:Y:S01]  /*0ff0*/  SHF.R.U32.HI R13, RZ, 0xd, R12 ;  /* 0x0000000dff0d7819 */ /* 0x000fe2000001160c */
[----:B------:R-:W1:Y:S03]  /*1000*/  I2F.RP R16, R15 ;  /* 0x0000000f00107306 */ /* 0x000e660000209400 */
[----:B------:R-:W-:-:S05]  /*1010*/  LOP3.LUT R13, R13, R12, RZ, 0x3c, !PT ;  /* 0x0000000c0d0d7212 */ /* 0x000fca00078e3cff */
[----:B------:R-:W-:-:S05]  /*1020*/  IMAD R13, R13, -0x3d4d51cb, RZ ;  /* 0xc2b2ae350d0d7824 */ /* 0x000fca00078e02ff */
[----:B------:R-:W-:Y:S01]  /*1030*/  SHF.R.U32.HI R12, RZ, 0x10, R13 ;  /* 0x00000010ff0c7819 */ /* 0x000fe2000001160d */
[----:B-1----:R-:W1:Y:S03]  /*1040*/  MUFU.RCP R16, R16 ;  /* 0x0000001000107308 */ /* 0x002e660000001000 */
[----:B------:R-:W-:-:S04]  /*1050*/  LOP3.LUT R12, R12, R13, RZ, 0x3c, !PT ;  /* 0x0000000d0c0c7212 */ /* 0x000fc800078e3cff */
[----:B------:R-:W-:Y:S02]  /*1060*/  LOP3.LUT R13, R12, 0x1, RZ, 0xc0, !PT ;  /* 0x000000010c0d7812 */ /* 0x000fe400078ec0ff */
[----:B------:R-:W-:Y:S02]  /*1070*/  SHF.R.U32.HI R12, RZ, 0x1, R12 ;  /* 0x00000001ff0c7819 */ /* 0x000fe4000001160c */
[----:B------:R-:W-:Y:S02]  /*1080*/  ISETP.NE.U32.AND P2, PT, R13, 0x1, PT ;  /* 0x000000010d00780c */ /* 0x000fe40003f45070 */
[----:B------:R-:W-:Y:S02]  /*1090*/  LOP3.LUT R17, R12, 0xf, RZ, 0xc0, !PT ;  /* 0x0000000f0c117812 */ /* 0x000fe400078ec0ff */
[----:B-----5:R-:W-:Y:S01]  /*10a0*/  PRMT R12, R48, 0x8880, RZ ;  /* 0x00008880300c7816 */ /* 0x020fe200000000ff */
[----:B-1----:R-:W-:Y:S02]  /*10b0*/  VIADD R13, R16, 0xffffffe ;  /* 0x0ffffffe100d7836 */ /* 0x002fe40000000000 */
[----:B------:R-:W-:-:S04]  /*10c0*/  VIADD R16, R39, 0x6e ;  /* 0x0000006e27107836 */ /* 0x000fc80000000000 */
[----:B------:R-:W1:Y:S02]  /*10d0*/  F2I.FTZ.U32.TRUNC.NTZ R13, R13 ;  /* 0x0000000d000d7305 */ /* 0x000e64000021f000 */
[----:B------:R-:W-:Y:S01]  /*10e0*/  @P2 IMAD.MOV R17, RZ, RZ, -R17 ;  /* 0x000000ffff112224 */ /* 0x000fe200078e0a11 */
[----:B------:R-:W-:-:S03]  /*10f0*/  SHF.R.U32.HI R19, RZ, 0x10, R16 ;  /* 0x00000010ff137819 */ /* 0x000fc60000011610 */
[----:B------:R-:W-:Y:S01]  /*1100*/  IMAD R17, R36, R17, RZ ;  /* 0x0000001124117224 */ /* 0x000fe200078e02ff */
[----:B------:R-:W-:-:S04]  /*1110*/  LOP3.LUT R19, R19, R16, RZ, 0x3c, !PT ;  /* 0x0000001013137212 */ /* 0x000fc800078e3cff */
[----:B------:R-:W-:Y:S01]  /*1120*/  LEA.HI.SX32 R17, R17, R12, 0x1e ;  /* 0x0000000c11117211 */ /* 0x000fe200078ff2ff */
[----:B------:R-:W-:Y:S02]  /*1130*/  IMAD R19, R19, -0x7a143595, RZ ;  /* 0x85ebca6b13137824 */ /* 0x000fe400078e02ff */
[----:B-1----:R-:W-:Y:S02]  /*1140*/  IMAD.MOV R20, RZ, RZ, -R13 ;  /* 0x000000ffff147224 */ /* 0x002fe400078e0a0d */
[----:B--2---:R-:W-:Y:S01]  /*1150*/  IMAD R17, R18, R17, RZ ;  /* 0x0000001112117224 */ /* 0x004fe200078e02ff */
[----:B------:R-:W-:Y:S01]  /*1160*/  IABS R18, R14 ;  /* 0x0000000e00127213 */ /* 0x000fe20000000000 */
[----:B------:R-:W-:-:S03]  /*1170*/  IMAD.MOV.U32 R12, RZ, RZ, R20 ;  /* 0x000000ffff0c7224 */ /* 0x000fc600078e0014 */
[----:B------:R-:W-:Y:S01]  /*1180*/  IABS R16, R17 ;  /* 0x0000001100107213 */ /* 0x000fe20000000000 */
[----:B------:R-:W-:Y:S01]  /*1190*/  IMAD R21, R12, R15, RZ ;  /* 0x0000000f0c157224 */ /* 0x000fe200078e02ff */
[----:B------:R-:W-:Y:S01]  /*11a0*/  LOP3.LUT R17, R17, R14, RZ, 0x3c, !PT ;  /* 0x0000000e11117212 */ /* 0x000fe200078e3cff */
[----:B------:R-:W-:Y:S02]  /*11b0*/  IMAD.MOV.U32 R12, RZ, RZ, RZ ;  /* 0x000000ffff0c7224 */ /* 0x000fe400078e00ff */
[----:B------:R-:W-:Y:S01]  /*11c0*/  IMAD.MOV R18, RZ, RZ, -R18 ;  /* 0x000000ffff127224 */ /* 0x000fe200078e0a12 */
[----:B------:R-:W-:Y:S01]  /*11d0*/  ISETP.GE.AND P4, PT, R17, RZ, PT ;  /* 0x000000ff1100720c */ /* 0x000fe20003f86270 */
[----:B------:R-:W-:-:S04]  /*11e0*/  IMAD.HI.U32 R12, R13, R21, R12 ;  /* 0x000000150d0c7227 */ /* 0x000fc800078e000c */
[----:B------:R-:W-:Y:S02]  /*11f0*/  IMAD.MOV.U32 R21, RZ, RZ, R16 ;  /* 0x000000ffff157224 */ /* 0x000fe400078e0010 */
[----:B------:R-:W-:Y:S02]  /*1200*/  VIADD R13, R39, 0xc9 ;  /* 0x000000c9270d7836 */ /* 0x000fe40000000000 */
[----:B------:R-:W-:Y:S01]  /*1210*/  IMAD.HI.U32 R16, R12, R21, RZ ;  /* 0x000000150c107227 */ /* 0x000fe200078e00ff */
[----:B------:R-:W-:Y:S02]  /*1220*/  SHF.R.U32.HI R12, RZ, 0xd, R19 ;  /* 0x0000000dff0c7819 */ /* 0x000fe40000011613 */
[----:B------:R-:W-:Y:S01]  /*1230*/  SHF.R.U32.HI R20, RZ, 0x10, R13 ;  /* 0x00000010ff147819 */ /* 0x000fe2000001160d */
[----:B------:R-:W-:Y:S01]  /*1240*/  IMAD R18, R16, R18, R21 ;  /* 0x0000001210127224 */ /* 0x000fe200078e0215 */
[----:B------:R-:W-:Y:S02]  /*1250*/  LOP3.LUT R12, R12, R19, RZ, 0x3c, !PT ;  /* 0x000000130c0c7212 */ /* 0x000fe400078e3cff */
[----:B------:R-:W-:-:S02]  /*1260*/  LOP3.LUT R20, R20, R13, RZ, 0x3c, !PT ;  /* 0x0000000d14147212 */ /* 0x000fc400078e3cff */
[----:B------:R-:W-:Y:S01]  /*1270*/  ISETP.GT.U32.AND P5, PT, R15, R18, PT ;  /* 0x000000120f00720c */ /* 0x000fe20003fa4070 */
[----:B------:R-:W-:Y:S02]  /*1280*/  IMAD R12, R12, -0x3d4d51cb, RZ ;  /* 0xc2b2ae350c0c7824 */ /* 0x000fe400078e02ff */
[----:B------:R-:W-:-:S03]  /*1290*/  IMAD R20, R20, -0x7a143595, RZ ;  /* 0x85ebca6b14147824 */ /* 0x000fc600078e02ff */
[----:B------:R-:W-:Y:S02]  /*12a0*/  SHF.R.U32.HI R13, RZ, 0x10, R12 ;  /* 0x00000010ff0d7819 */ /* 0x000fe4000001160c */
[----:B------:R-:W-:Y:S02]  /*12b0*/  SHF.R.U32.HI R19, RZ, 0xd, R20 ;  /* 0x0000000dff137819 */ /* 0x000fe40000011614 */
[----:B------:R-:W-:Y:S02]  /*12c0*/  LOP3.LUT R13, R13, R12, RZ, 0x3c, !PT ;  /* 0x0000000c0d0d7212 */ /* 0x000fe400078e3cff */
[----:B------:R-:W-:Y:S01]  /*12d0*/  LOP3.LUT R19, R19, R20, RZ, 0x3c, !PT ;  /* 0x0000001413137212 */ /* 0x000fe200078e3cff */
[----:B------:R-:W-:Y:S01]  /*12e0*/  @!P5 IMAD.IADD R18, R18, 0x1, -R15 ;  /* 0x000000011212d824 */ /* 0x000fe200078e0a0f */
[----:B------:R-:W-:Y:S01]  /*12f0*/  LOP3.LUT R12, R13, 0x1, RZ, 0xc0, !PT ;  /* 0x000000010d0c7812 */ /* 0x000fe200078ec0ff */
[----:B------:R-:W-:Y:S01]  /*1300*/  @!P5 VIADD R16, R16, 0x1 ;  /* 0x000000011010d836 */ /* 0x000fe20000000000 */
[----:B------:R-:W-:Y:S01]  /*1310*/  SHF.R.U32.HI R13, RZ, 0x1, R13 ;  /* 0x00000001ff0d7819 */ /* 0x000fe2000001160d */
[----:B------:R-:W-:Y:S01]  /*1320*/  IMAD R19, R19, -0x3d4d51cb, RZ ;  /* 0xc2b2ae3513137824 */ /* 0x000fe200078e02ff */
[----:B------:R-:W-:-:S02]  /*1330*/  ISETP.NE.U32.AND P3, PT, R12, 0x1, PT ;  /* 0x000000010c00780c */ /* 0x000fc40003f65070 */
[----:B------:R-:W-:Y:S02]  /*1340*/  ISETP.GE.U32.AND P2, PT, R18, R15, PT ;  /* 0x0000000f1200720c */ /* 0x000fe40003f46070 */
[----:B------:R-:W-:Y:S02]  /*1350*/  SHF.R.U32.HI R12, RZ, 0x10, R19 ;  /* 0x00000010ff0c7819 */ /* 0x000fe40000011613 */
[----:B------:R-:W-:Y:S02]  /*1360*/  LOP3.LUT R13, R13, 0xf, RZ, 0xc0, !PT ;  /* 0x0000000f0d0d7812 */ /* 0x000fe400078ec0ff */
[----:B------:R-:W-:Y:S02]  /*1370*/  ISETP.NE.AND P5, PT, R14, RZ, PT ;  /* 0x000000ff0e00720c */ /* 0x000fe40003fa5270 */
[----:B------:R-:W-:Y:S02]  /*1380*/  LOP3.LUT R12, R12, R19, RZ, 0x3c, !PT ;  /* 0x000000130c0c7212 */ /* 0x000fe400078e3cff */
[----:B------:R-:W-:Y:S01]  /*1390*/  PRMT R18, R40, 0x8880, RZ ;  /* 0x0000888028127816 */ /* 0x000fe200000000ff */
[----:B------:R-:W-:Y:S01]  /*13a0*/  @P3 IMAD.MOV R13, RZ, RZ, -R13 ;  /* 0x000000ffff0d3224 */ /* 0x000fe200078e0a0d */
[----:B------:R-:W-:Y:S01]  /*13b0*/  LOP3.LUT R15, R12, 0x1, RZ, 0xc0, !PT ;  /* 0x000000010c0f7812 */ /* 0x000fe200078ec0ff */
[----:B------:R-:W-:Y:S01]  /*13c0*/  @P2 VIADD R16, R16, 0x1 ;  /* 0x0000000110102836 */ /* 0x000fe20000000000 */
[----:B------:R-:W-:Y:S01]  /*13d0*/  SHF.R.U32.HI R12, RZ, 0x1, R12 ;  /* 0x00000001ff0c7819 */ /* 0x000fe2000001160c */
[----:B------:R-:W-:Y:S01]  /*13e0*/  IMAD R13, R36, R13, RZ ;  /* 0x0000000d240d7224 */ /* 0x000fe200078e02ff */
[----:B------:R-:W-:Y:S01]  /*13f0*/  ISETP.NE.U32.AND P2, PT, R15, 0x1, PT ;  /* 0x000000010f00780c */ /* 0x000fe20003f45070 */
[----:B------:R-:W-:Y:S01]  /*1400*/  @!P4 IMAD.MOV R16, RZ, RZ, -R16 ;  /* 0x000000ffff10c224 */ /* 0x000fe200078e0a10 */
[----:B------:R-:W-:-:S02]  /*1410*/  LOP3.LUT R12, R12, 0xf, RZ, 0xc0, !PT ;  /* 0x0000000f0c0c7812 */ /* 0x000fc400078ec0ff */
[----:B------:R-:W-:Y:S02]  /*1420*/  @!P5 LOP3.LUT R16, RZ, R14, RZ, 0x33, !PT ;  /* 0x0000000eff10d212 */ /* 0x000fe400078e33ff */
[----:B------:R-:W-:-:S04]  /*1430*/  LEA.HI.SX32 R13, R13, R18, 0x1e ;  /* 0x000000120d0d7211 */ /* 0x000fc800078ff2ff */
[----:B------:R-:W-:-:S03]  /*1440*/  VIADDMNMX R13, R13, R16, 0xffffff81, !PT ;  /* 0xffffff810d0d7446 */ /* 0x000fc60007800110 */
[----:B------:R-:W-:Y:S01]  /*1450*/  @P2 IMAD.MOV R12, RZ, RZ, -R12 ;  /* 0x000000ffff0c2224 */ /* 0x000fe200078e0a0c */
[----:B------:R-:W-:Y:S01]  /*1460*/  VIMNMX R49, PT, PT, R13, 0x7f, PT ;  /* 0x0000007f0d317848 */ /* 0x000fe20003fe0100 */
[----:B------:R-:W-:-:S04]  /*1470*/  VIADD R13, R39, 0xcb ;  /* 0x000000cb270d7836 */ /* 0x000fc80000000000 */
[----:B------:R-:W-:Y:S01]  /*1480*/  IMAD R12, R49, R12, RZ ;  /* 0x0000000c310c7224 */ /* 0x000fe200078e02ff */
[----:B------:R1:W-:Y:S01]  /*1490*/  STS.U8 [R2+UR6+0x200], R49 ;  /* 0x0002003102007988 */ /* 0x0003e20008000006 */
[----:B------:R-:W-:Y:S02]  /*14a0*/  SHF.R.U32.HI R14, RZ, 0x10, R13 ;  /* 0x00000010ff0e7819 */ /* 0x000fe4000001160d */
[----:B------:R-:W2:Y:S02]  /*14b0*/  REDUX.SUM.S32 UR5, R12 ;  /* 0x000000000c0573c4 */ /* 0x000ea4000000c200 */
[----:B------:R-:W-:-:S05]  /*14c0*/  LOP3.LUT R14, R14, R13, RZ, 0x3c, !PT ;  /* 0x0000000d0e0e7212 */ /* 0x000fca00078e3cff */
[----:B------:R-:W-:-:S05]  /*14d0*/  IMAD R14, R14, -0x7a143595, RZ ;  /* 0x85ebca6b0e0e7824 */ /* 0x000fca00078e02ff */
[----:B------:R-:W-:-:S04]  /*14e0*/  SHF.R.U32.HI R13, RZ, 0xd, R14 ;  /* 0x0000000dff0d7819 */ /* 0x000fc8000001160e */
[----:B------:R-:W-:-:S05]  /*14f0*/  LOP3.LUT R13, R13, R14, RZ, 0x3c, !PT ;  /* 0x0000000e0d0d7212 */ /* 0x000fca00078e3cff */
[----:B------:R-:W-:Y:S02]  /*1500*/  IMAD R40, R13, -0x3d4d51cb, RZ ;  /* 0xc2b2ae350d287824 */ /* 0x000fe400078e02ff */
[----:B--2---:R-:W-:Y:S01]  /*1510*/  IMAD.U32 R53, RZ, RZ, UR5 ;  /* 0x00000005ff357e24 */ /* 0x004fe2000f8e00ff */
[----:B------:R-:W-:Y:S06]  /*1520*/  BAR.SYNC.DEFER_BLOCKING 0x0 ;  /* 0x0000000000007b1d */ /* 0x000fec0000010000 */
[----:B------:R1:W-:Y:S02]  /*1530*/  @!P0 STS [R32+UR7+0x10], R53 ;  /* 0x0000103520008988 */ /* 0x0003e40008000807 */
[----:B------:R-:W-:Y:S06]  /*1540*/  BAR.SYNC.DEFER_BLOCKING 0x0 ;  /* 0x0000000000007b1d */ /* 0x000fec0000010000 */
[----:B------:R-:W-:Y:S05]  /*1550*/  @P1 BRA `(.L_x_319) ;  /* 0x0000000000341947 */ /* 0x000fea0003800000 */
[----:B------:R-:W2:Y:S04]  /*1560*/  LDS.128 R12, [UR15+0x10] ;  /* 0x0000100fff0c7984 */ /* 0x000ea80008000c00 */
[----:B------:R-:W3:Y:S04]  /*1570*/  LDS.128 R16, [UR15+0x20] ;  /* 0x0000200fff107984 */ /* 0x000ee80008000c00 */
[----:B------:R-:W4:Y:S04]  /*1580*/  LDS.128 R20, [UR15+0x30] ;  /* 0x0000300fff147984 */ /* 0x000f280008000c00 */
[----:B0-----:R-:W0:Y:S01]  /*1590*/  LDS.128 R24, [UR15+0x40] ;  /* 0x0000400fff187984 */ /* 0x001e220008000c00 */
[----:B--2---:R-:W-:-:S04]  /*15a0*/  IADD3 R13, PT, PT, R14, R13, R53 ;  /* 0x0000000d0e0d7210 */ /* 0x004fc80007ffe035 */
[----:B---3--:R-:W-:-:S04]  /*15b0*/  IADD3 R13, PT, PT, R16, R13, R15 ;  /* 0x0000000d100d7210 */ /* 0x008fc80007ffe00f */
[----:B------:R-:W-:-:S04]  /*15c0*/  IADD3 R13, PT, PT, R18, R13, R17 ;  /* 0x0000000d120d7210 */ /* 0x000fc80007ffe011 */
[----:B----4-:R-:W-:-:S04]  /*15d0*/  IADD3 R13, PT, PT, R20, R13, R19 ;  /* 0x0000000d140d7210 */ /* 0x010fc80007ffe013 */
[----:B------:R-:W-:-:S04]  /*15e0*/  IADD3 R13, PT, PT, R22, R13, R21 ;  /* 0x0000000d160d7210 */ /* 0x000fc80007ffe015 */
[----:B0-----:R-:W-:-:S04]  /*15f0*/  IADD3 R13, PT, PT, R24, R13, R23 ;  /* 0x0000000d180d7210 */ /* 0x001fc80007ffe017 */
[----:B------:R-:W-:-:S05]  /*1600*/  IADD3 R26, PT, PT, R26, R13, R25 ;  /* 0x0000000d1a1a7210 */ /* 0x000fca0007ffe019 */
[----:B------:R-:W-:-:S05]  /*1610*/  IMAD.IADD R26, R26, 0x1, R27 ;  /* 0x000000011a1a7824 */ /* 0x000fca00078e021b */
[----:B------:R2:W-:Y:S02]  /*1620*/  STS [UR15+0x54], R26 ;  /* 0x0000541aff007988 */ /* 0x0005e4000800080f */
.L_x_319:
[----:B------:R-:W-:Y:S05]  /*1630*/  BSYNC.RECONVERGENT B0 ;  /* 0x0000000000007941 */ /* 0x000fea0003800200 */
.L_x_318:
[----:B------:R-:W-:Y:S01]  /*1640*/  VIADD R12, R39, 0xcd ;  /* 0x000000cd270c7836 */ /* 0x000fe20000000000 */
[----:B------:R-:W-:Y:S01]  /*1650*/  SHF.R.U32.HI R13, RZ, 0x10, R40 ;  /* 0x00000010ff0d7819 */ /* 0x000fe20000011628 */
[----:B------:R-:W-:Y:S03]  /*1660*/  BAR.SYNC.DEFER_BLOCKING 0x0 ;  /* 0x0000000000007b1d */ /* 0x000fe60000010000 */
[----:B------:R-:W-:Y:S02]  /*1670*/  SHF.R.U32.HI R15, RZ, 0x10, R12 ;  /* 0x00000010ff0f7819 */ /* 0x000fe4000001160c */
[----:B------:R-:W-:Y:S01]  /*1680*/  LOP3.LUT R13, R13, R40, RZ, 0x3c, !PT ;  /* 0x000000280d0d7212 */ /* 0x000fe200078e3cff */
[----:B------:R-:W-:Y:S01]  /*1690*/  BSSY.RECONVERGENT B0, `(.L_x_320) ;  /* 0x0000028000007945 */ /* 0x000fe20003800200 */
[----:B------:R-:W-:Y:S02]  /*16a0*/  LOP3.LUT R15, R15, R12, RZ, 0x3c, !PT ;  /* 0x0000000c0f0f7212 */ /* 0x000fe400078e3cff */
[----:B------:R-:W-:-:S02]  /*16b0*/  LOP3.LUT R12, R13, 0x1, RZ, 0xc0, !PT ;  /* 0x000000010d0c7812 */ /* 0x000fc400078ec0ff */
[----:B------:R-:W-:Y:S01]  /*16c0*/  SHF.R.U32.HI R13, RZ, 0x1, R13 ;  /* 0x00000001ff0d7819 */ /* 0x000fe2000001160d */
[----:B------:R-:W-:Y:S01]  /*16d0*/  IMAD R15, R15, -0x7a143595, RZ ;  /* 0x85ebca6b0f0f7824 */ /* 0x000fe200078e02ff */
[----:B------:R-:W-:-:S04]  /*16e0*/  ISETP.NE.U32.AND P2, PT, R12, 0x1, PT ;  /* 0x000000010c00780c */ /* 0x000fc80003f45070 */
[----:B------:R-:W-:-:S04]  /*16f0*/  SHF.R.U32.HI R12, RZ, 0xd, R15 ;  /* 0x0000000dff0c7819 */ /* 0x000fc8000001160f */
[----:B------:R-:W-:Y:S02]  /*1700*/  LOP3.LUT R15, R12, R15, RZ, 0x3c, !PT ;  /* 0x0000000f0c0f7212 */ /* 0x000fe400078e3cff */
[----:B------:R-:W-:Y:S01]  /*1710*/  LOP3.LUT R12, R13, 0xf, RZ, 0xc0, !PT ;  /* 0x0000000f0d0c7812 */ /* 0x000fe200078ec0ff */
[----:B------:R-:W3:Y:S02]  /*1720*/  LDS R40, [UR15+0x54] ;  /* 0x0000540fff287984 */ /* 0x000ee40008000800 */
[----:B------:R-:W-:Y:S02]  /*1730*/  IMAD R15, R15, -0x3d4d51cb, RZ ;  /* 0xc2b2ae350f0f7824 */ /* 0x000fe400078e02ff */
[----:B------:R-:W-:-:S03]  /*1740*/  @P2 IMAD.MOV R12, RZ, RZ, -R12 ;  /* 0x000000ffff0c2224 */ /* 0x000fc600078e0a0c */
[----:B------:R-:W-:Y:S01]  /*1750*/  SHF.R.U32.HI R14, RZ, 0x10, R15 ;  /* 0x00000010ff0e7819 */ /* 0x000fe2000001160f */
[----:B------:R-:W-:-:S03]  /*1760*/  IMAD R12, R49, R12, RZ ;  /* 0x0000000c310c7224 */ /* 0x000fc600078e02ff */
[----:B------:R-:W-:Y:S01]  /*1770*/  LOP3.LUT R14, R14, R15, RZ, 0x3c, !PT ;  /* 0x0000000f0e0e7212 */ /* 0x000fe200078e3cff */
[----:B------:R-:W4:Y:S03]  /*1780*/  REDUX.SUM.S32 UR5, R12 ;  /* 0x000000000c0573c4 */ /* 0x000f26000000c200 */
[----:B------:R-:W-:Y:S02]  /*1790*/  LOP3.LUT R13, R14, 0x1, RZ, 0xc0, !PT ;  /* 0x000000010e0d7812 */ /* 0x000fe400078ec0ff */
[----:B------:R-:W-:-:S03]  /*17a0*/  SHF.R.U32.HI R14, RZ, 0x1, R14 ;  /* 0x00000001ff0e7819 */ /* 0x000fc6000001160e */
[----:B------:R-:W-:Y:S01]  /*17b0*/  BAR.SYNC.DEFER_BLOCKING 0x0 ;  /* 0x0000000000007b1d */ /* 0x000fe20000010000 */
[----:B------:R-:W-:Y:S02]  /*17c0*/  ISETP.NE.U32.AND P2, PT, R13, 0x1, PT ;  /* 0x000000010d00780c */ /* 0x000fe40003f45070 */
[----:B------:R-:W-:-:S11]  /*17d0*/  LOP3.LUT R14, R14, 0xf, RZ, 0xc0, !PT ;  /* 0x0000000f0e0e7812 */ /* 0x000fd600078ec0ff */
[----:B------:R-:W-:-:S04]  /*17e0*/  @P2 IMAD.MOV R14, RZ, RZ, -R14 ;  /* 0x000000ffff0e2224 */ /* 0x000fc800078e0a0e */
[----:B-1----:R-:W-:Y:S02]  /*17f0*/  IMAD R49, R49, R14, RZ ;  /* 0x0000000e31317224 */ /* 0x002fe400078e02ff */
[----:B----4-:R-:W-:-:S05]  /*1800*/  IMAD.U32 R53, RZ, RZ, UR5 ;  /* 0x00000005ff357e24 */ /* 0x010fca000f8e00ff */
[----:B------:R1:W-:Y:S01]  /*1810*/  @!P0 STS [R32+UR7+0x10], R53 ;  /* 0x0000103520008988 */ /* 0x0003e20008000807 */
[----:B------:R-:W-:Y:S06]  /*1820*/  BAR.SYNC.DEFER_BLOCKING 0x0 ;  /* 0x0000000000007b1d */ /* 0x000fec0000010000 */
[----:B---3--:R-:W-:Y:S05]  /*1830*/  @P1 BRA `(.L_x_321) ;  /* 0x0000000000341947 */ /* 0x008fea0003800000 */
[----:B------:R-:W3:Y:S04]  /*1840*/  LDS.128 R12, [UR15+0x10] ;  /* 0x0000100fff0c7984 */ /* 0x000ee80008000c00 */
[----:B------:R-:W4:Y:S04]  /*1850*/  LDS.128 R16, [UR15+0x20] ;  /* 0x0000200fff107984 */ /* 0x000f280008000c00 */
[----:B------:R-:W5:Y:S04]  /*1860*/  LDS.128 R20, [UR15+0x30] ;  /* 0x0000300fff147984 */ /* 0x000f680008000c00 */
[----:B0-2---:R-:W0:Y:S01]  /*1870*/  LDS.128 R24, [UR15+0x40] ;  /* 0x0000400fff187984 */ /* 0x005e220008000c00 */
[----:B---3--:R-:W-:-:S04]  /*1880*/  IADD3 R13, PT, PT, R14, R13, R53 ;  /* 0x0000000d0e0d7210 */ /* 0x008fc80007ffe035 */
[----:B----4-:R-:W-:-:S04]  /*1890*/  IADD3 R13, PT, PT, R16, R13, R15 ;  /* 0x0000000d100d7210 */ /* 0x010fc80007ffe00f */
[----:B------:R-:W-:-:S04]  /*18a0*/  IADD3 R13, PT, PT, R18, R13, R17 ;  /* 0x0000000d120d7210 */ /* 0x000fc80007ffe011 */
[----:B-----5:R-:W-:-:S04]  /*18b0*/  IADD3 R13, PT, PT, R20, R13, R19 ;  /* 0x0000000d140d7210 */ /* 0x020fc80007ffe013 */
[----:B------:R-:W-:-:S04]  /*18c0*/  IADD3 R13, PT, PT, R22, R13, R21 ;  /* 0x0000000d160d7210 */ /* 0x000fc80007ffe015 */
[----:B0-----:R-:W-:-:S04]  /*18d0*/  IADD3 R13, PT, PT, R24, R13, R23 ;  /* 0x0000000d180d7210 */ /* 0x001fc80007ffe017 */
[----:B------:R-:W-:-:S05]  /*18e0*/  IADD3 R26, PT, PT, R26, R13, R25 ;  /* 0x0000000d1a1a7210 */ /* 0x000fca0007ffe019 */
[----:B------:R-:W-:-:S05]  /*18f0*/  IMAD.IADD R26, R26, 0x1, R27 ;  /* 0x000000011a1a7824 */ /* 0x000fca00078e021b */
[----:B------:R3:W-:Y:S02]  /*1900*/  STS [UR15+0x54], R26 ;  /* 0x0000541aff007988 */ /* 0x0007e4000800080f */
.L_x_321:
[----:B------:R-:W-:Y:S05]  /*1910*/  BSYNC.RECONVERGENT B0 ;  /* 0x0000000000007941 */ /* 0x000fea0003800200 */
.L_x_320:
[----:B------:R-:W-:Y:S08]  /*1920*/  BAR.SYNC.DEFER_BLOCKING 0x0 ;  /* 0x0000000000007b1d */ /* 0x000ff00000010000 */
[----:B------:R-:W1:Y:S01]  /*1930*/  REDUX.SUM.S32 UR5, R49 ;  /* 0x00000000310573c4 */ /* 0x000e62000000c200 */
[----:B------:R-:W-:Y:S01]  /*1940*/  BSSY.RECONVERGENT B0, `(.L_x_322) ;  /* 0x0000014000007945 */ /* 0x000fe20003800200 */
[----:B------:R-:W4:Y:S01]  /*1950*/  LDS R48, [UR15+0x54] ;  /* 0x0000540fff307984 */ /* 0x000f220008000800 */
[----:B-1----:R-:W-:-:S05]  /*1960*/  IMAD.U32 R53, RZ, RZ, UR5 ;  /* 0x00000005ff357e24 */ /* 0x002fca000f8e00ff */
[----:B------:R-:W-:Y:S06]  /*1970*/  BAR.SYNC.DEFER_BLOCKING 0x0 ;  /* 0x0000000000007b1d */ /* 0x000fec0000010000 */
[----:B------:R1:W-:Y:S02]  /*1980*/  @!P0 STS [R32+UR7+0x10], R53 ;  /* 0x0000103520008988 */ /* 0x0003e40008000807 */
[----:B------:R-:W-:Y:S06]  /*1990*/  BAR.SYNC.DEFER_BLOCKING 0x0 ;  /* 0x0000000000007b1d */ /* 0x000fec0000010000 */
[----:B------:R-:W-:Y:S05]  /*19a0*/  @P1 BRA `(.L_x_323) ;  /* 0x0000000000341947 */ /* 0x000fea0003800000 */
[----:B------:R-:W5:Y:S04]  /*19b0*/  LDS.128 R12, [UR15+0x10] ;  /* 0x0000100fff0c7984 */ /* 0x000f680008000c00 */
[----:B------:R-:W1:Y:S04]  /*19c0*/  LDS.128 R16, [UR15+0x20] ;  /* 0x0000200fff107984 */ /* 0x000e680008000c00 */
[----:B------:R-:W4:Y:S04]  /*19d0*/  LDS.128 R20, [UR15+0x30] ;  /* 0x0000300fff147984 */ /* 0x000f280008000c00 */
[----:B0-23--:R-:W0:Y:S01]  /*19e0*/  LDS.128 R24, [UR15+0x40] ;  /* 0x0000400fff187984 */ /* 0x00de220008000c00 */
[----:B-----5:R-:W-:-:S04]  /*19f0*/  IADD3 R13, PT, PT, R14, R13, R53 ;  /* 0x0000000d0e0d7210 */ /* 0x020fc80007ffe035 */
[----:B-1----:R-:W-:-:S04]  /*1a00*/  IADD3 R13, PT, PT, R16, R13, R15 ;  /* 0x0000000d100d7210 */ /* 0x002fc80007ffe00f */
[----:B------:R-:W-:-:S04]  /*1a10*/  IADD3 R13, PT, PT, R18, R13, R17 ;  /* 0x0000000d120d7210 */ /* 0x000fc80007ffe011 */
[----:B----4-:R-:W-:-:S04]  /*1a20*/  IADD3 R13, PT, PT, R20, R13, R19 ;  /* 0x0000000d140d7210 */ /* 0x010fc80007ffe013 */
[----:B------:R-:W-:-:S04]  /*1a30*/  IADD3 R13, PT, PT, R22, R13, R21 ;  /* 0x0000000d160d7210 */ /* 0x000fc80007ffe015 */
[----:B0-----:R-:W-:-:S04]  /*1a40*/  IADD3 R13, PT, PT, R24, R13, R23 ;  /* 0x0000000d180d7210 */ /* 0x001fc80007ffe017 */
[----:B------:R-:W-:-:S05]  /*1a50*/  IADD3 R26, PT, PT, R26, R13, R25 ;  /* 0x0000000d1a1a7210 */ /* 0x000fca0007ffe019 */
[----:B------:R-:W-:-:S05]  /*1a60*/  IMAD.IADD R26, R26, 0x1, R27 ;  /* 0x000000011a1a7824 */ /* 0x000fca00078e021b */
[----:B------:R0:W-:Y:S02]  /*1a70*/  STS [UR15+0x54], R26 ;  /* 0x0000541aff007988 */ /* 0x0001e4000800080f */
.L_x_323:
[----:B------:R-:W-:Y:S05]  /*1a80*/  BSYNC.RECONVERGENT B0 ;  /* 0x0000000000007941 */ /* 0x000fea0003800200 */
.L_x_322:
[----:B------:R-:W-:Y:S01]  /*1a90*/  BAR.SYNC.DEFER_BLOCKING 0x0 ;  /* 0x0000000000007b1d */ /* 0x000fe20000010000 */
[----:B------:R-:W-:Y:S01]  /*1aa0*/  UIADD3 UR9, UPT, UPT, UR9, 0x60, URZ ;  /* 0x0000006009097890 */ /* 0x000fe2000fffe0ff */
[C---:B------:R-:W-:Y:S02]  /*1ab0*/  LEA R12, P0, R30.reuse, R3, 0x12 ;  /* 0x000000031e0c7211 */ /* 0x040fe400078090ff */
[----:B------:R-:W-:Y:S01]  /*1ac0*/  CS2R R22, SRZ ;  /* 0x0000000000167805 */ /* 0x000fe2000001ff00 */
[----:B------:R-:W-:Y:S01]  /*1ad0*/  IMAD.MOV.U32 R24, RZ, RZ, RZ ;  /* 0x000000ffff187224 */ /* 0x000fe200078e00ff */
[----:B------:R-:W-:Y:S01]  /*1ae0*/  ULEA UR9, UR10, UR9, 0x18 ;  /* 0x000000090a097291 */ /* 0x000fe2000f8ec0ff */
[----:B------:R-:W-:Y:S01]  /*1af0*/  LEA.HI.X R13, R30, R4, RZ, 0x12, P0 ;  /* 0x000000041e0d7211 */ /* 0x000fe200000f94ff */
[----:B------:R-:W-:Y:S02]  /*1b00*/  UMOV UR8, 0x200 ;  /* 0x0000020000087882 */ /* 0x000fe40000000000 */
[----:B------:R-:W-:Y:S01]  /*1b10*/  UIADD3 UR5, UPT, UPT, UR9, 0x23c, URZ ;  /* 0x0000023c09057890 */ /* 0x000fe2000fffe0ff */
[----:B------:R-:W0:Y:S01]  /*1b20*/  LDS R21, [UR15+0x54] ;  /* 0x0000540fff157984 */ /* 0x000e220008000800 */
[----:B------:R-:W-:Y:S10]  /*1b30*/  BAR.SYNC.DEFER_BLOCKING 0x0 ;  /* 0x0000000000007b1d */ /* 0x000ff40000010000 */
.L_x_324:
[----:B------:R-:W5:Y:S04]  /*1b40*/  LDG.E.CONSTANT R14, desc[UR12][R12.64+-0x300000] ;  /* 0xd000000c0c0e7981 */ /* 0x000f68000c1e9900 */
[----:B0-23--:R-:W1:Y:S04]  /*1b50*/  LDG.E.CONSTANT R26, desc[UR12][R12.64] ;  /* 0x0000000c0c1a7981 */ /* 0x00de68000c1e9900 */
[----:B------:R-:W2:Y:S04]  /*1b60*/  LDG.E.CONSTANT R27, desc[UR12][R12.64+0x300000] ;  /* 0x3000000c0c1b7981 */ /* 0x000ea8000c1e9900 */
[----:B------:R-:W3:Y:S04]  /*1b70*/  LDG.E.CONSTANT R52, desc[UR12][R12.64+0x800] ;  /* 0x0008000c0c347981 */ /* 0x000ee8000c1e9900 */
[----:B------:R-:W4:Y:S04]  /*1b80*/  LDG.E.CONSTANT R49, desc[UR12][R12.64+-0x2ff800] ;  /* 0xd008000c0c317981 */ /* 0x000f28000c1e9900 */
[----:B------:R-:W4:Y:S04]  /*1b90*/  LDG.E.CONSTANT R15, desc[UR12][R12.64+0x300800] ;  /* 0x3008000c0c0f7981 */ /* 0x000f28000c1e9900 */
[----:B------:R-:W5:Y:S04]  /*1ba0*/  LDS R25, [UR5+-0x3c] ;  /* 0xffffc405ff197984 */ /* 0x000f680008000800 */
[----:B------:R-:W4:Y:S04]  /*1bb0*/  LDG.E.CONSTANT R18, desc[UR12][R12.64+0x1000] ;  /* 0x0010000c0c127981 */ /* 0x000f28000c1e9900 */
[----:B------:R-:W4:Y:S04]  /*1bc0*/  LDG.E.CONSTANT R19, desc[UR12][R12.64+0x301000] ;  /* 0x3010000c0c137981 */ /* 0x000f28000c1e9900 */
[----:B------:R-:W4:Y:S04]  /*1bd0*/  LDG.E.CONSTANT R17, desc[UR12][R12.64+-0x2ff000] ;  /* 0xd010000c0c117981 */ /* 0x000f28000c1e9900 */
[----:B------:R-:W4:Y:S04]  /*1be0*/  LDG.E.CONSTANT R20, desc[UR12][R12.64+0x1800] ;  /* 0x0018000c0c147981 */ /* 0x000f28000c1e9900 */
[----:B------:R-:W4:Y:S04]  /*1bf0*/  LDG.E.CONSTANT R16, desc[UR12][R12.64+-0x2fe800] ;  /* 0xd018000c0c107981 */ /* 0x000f28000c1e9900 */
[----:B------:R-:W3:Y:S04]  /*1c00*/  LDS R55, [UR5+-0x38] ;  /* 0xffffc805ff377984 */ /* 0x000ee80008000800 */
[----:B------:R-:W-:Y:S01]  /*1c10*/  LDS R57, [UR5+-0x2c] ;  /* 0xffffd405ff397984 */ /* 0x000fe20008000800 */
[----:B-----5:R-:W-:-:S03]  /*1c20*/  IDP.4A.S8.S8 R54, R25, R14, R23 ;  /* 0x0000000e19367226 */ /* 0x020fc60000000617 */
[----:B------:R-:W5:Y:S01]  /*1c30*/  LDG.E.CONSTANT R23, desc[UR12][R12.64+-0x2fe000] ;  /* 0xd020000c0c177981 */ /* 0x000f62000c1e9900 */
[----:B-1----:R-:W-:-:S03]  /*1c40*/  IDP.4A.S8.S8 R53, R25, R26, R24 ;  /* 0x0000001a19357226 */ /* 0x002fc60000000618 */
[----:B------:R-:W5:Y:S01]  /*1c50*/  LDG.E.CONSTANT R24, desc[UR12][R12.64+0x2000] ;  /* 0x0020000c0c187981 */ /* 0x000f62000c1e9900 */
[----:B--2---:R-:W-:-:S03]  /*1c60*/  IDP.4A.S8.S8 R56, R25, R27, R22 ;  /* 0x0000001b19387226 */ /* 0x004fc60000000616 */
[----:B------:R-:W2:Y:S04]  /*1c70*/  LDG.E.CONSTANT R22, desc[UR12][R12.64+0x301800] ;  /* 0x3018000c0c167981 */ /* 0x000ea8000c1e9900 */
[----:B------:R-:W2:Y:S04]  /*1c80*/  LDG.E.CONSTANT R25, desc[UR12][R12.64+0x302000] ;  /* 0x3020000c0c197981 */ /* 0x000ea8000c1e9900 */
[----:B------:R-:W2:Y:S04]  /*1c90*/  LDG.E.CONSTANT R26, desc[UR12][R12.64+-0x2fd800] ;  /* 0xd028000c0c1a7981 */ /* 0x000ea8000c1e9900 */
[----:B------:R-:W2:Y:S04]  /*1ca0*/  LDG.E.CONSTANT R27, desc[UR12][R12.64+0x2800] ;  /* 0x0028000c0c1b7981 */ /* 0x000ea8000c1e9900 */
[----:B------:R-:W2:Y:S01]  /*1cb0*/  LDG.E.CONSTANT R14, desc[UR12][R12.64+0x302800] ;  /* 0x3028000c0c0e7981 */ /* 0x000ea2000c1e9900 */
[----:B---3--:R-:W-:-:S03]  /*1cc0*/  IDP.4A.S8.S8 R53, R55, R52, R53 ;  /* 0x0000003437357226 */ /* 0x008fc60000000635 */
[----:B------:R-:W0:Y:S01]  /*1cd0*/  LDS R52, [UR5+-0x34] ;  /* 0xffffcc05ff347984 */ /* 0x000e220008000800 */
[----:B----4-:R-:W-:-:S03]  /*1ce0*/  IDP.4A.S8.S8 R54, R55, R49, R54 ;  /* 0x0000003137367226 */ /* 0x010fc60000000636 */
[----:B------:R-:W1:Y:S01]  /*1cf0*/  LDS R49, [UR5+-0x30] ;  /* 0xffffd005ff317984 */ /* 0x000e620008000800 */
[----:B------:R-:W-:-:S03]  /*1d00*/  IDP.4A.S8.S8 R56, R55, R15, R56 ;  /* 0x0000000f37387226 */ /* 0x000fc60000000638 */
[----:B------:R-:W3:Y:S01]  /*1d10*/  LDG.E.CONSTANT R15, desc[UR12][R12.64+-0x2fd000] ;  /* 0xd030000c0c0f7981 */ /* 0x000ee2000c1e9900 */
[C---:B0-----:R-:W-:Y:S02]  /*1d20*/  IDP.4A.S8.S8 R18, R52.reuse, R18, R53 ;  /* 0x0000001234127226 */ /* 0x041fe40000000635 */
[C---:B------:R-:W-:Y:S01]  /*1d30*/  IDP.4A.S8.S8 R56, R52.reuse, R19, R56 ;  /* 0x0000001334387226 */ /* 0x040fe20000000638 */
[----:B------:R-:W0:Y:S01]  /*1d40*/  LDS R53, [UR5+-0x28] ;  /* 0xffffd805ff357984 */ /* 0x000e220008000800 */
[----:B------:R-:W-:Y:S02]  /*1d50*/  IDP.4A.S8.S8 R17, R52, R17, R54 ;  /* 0x0000001134117226 */ /* 0x000fe40000000636 */
[C---:B-1----:R-:W-:Y:S01]  /*1d60*/  IDP.4A.S8.S8 R55, R49.reuse, R20, R18 ;  /* 0x0000001431377226 */ /* 0x042fe20000000612 */
[----:B------:R-:W4:Y:S01]  /*1d70*/  LDG.E.CONSTANT R19, desc[UR12][R12.64+0x3000] ;  /* 0x0030000c0c137981 */ /* 0x000f22000c1e9900 */
[----:B------:R-:W-:-:S03]  /*1d80*/  IDP.4A.S8.S8 R54, R49, R16, R17 ;  /* 0x0000001031367226 */ /* 0x000fc60000000611 */
[----:B------:R-:W4:Y:S04]  /*1d90*/  LDG.E.CONSTANT R20, desc[UR12][R12.64+0x303000] ;  /* 0x3030000c0c147981 */ /* 0x000f28000c1e9900 */
[----:B------:R-:W4:Y:S04]  /*1da0*/  LDG.E.CONSTANT R16, desc[UR12][R12.64+0x303800] ;  /* 0x3038000c0c107981 */ /* 0x000f28000c1e9900 */
[----:B------:R-:W4:Y:S04]  /*1db0*/  LDG.E.CONSTANT R52, desc[UR12][R12.64+-0x2fc800] ;  /* 0xd038000c0c347981 */ /* 0x000f28000c1e9900 */
[----:B------:R-:W4:Y:S04]  /*1dc0*/  LDG.E.CONSTANT R17, desc[UR12][R12.64+0x3800] ;  /* 0x0038000c0c117981 */ /* 0x000f28000c1e9900 */
[----:B------:R-:W4:Y:S01]  /*1dd0*/  LDG.E.CONSTANT R18, desc[UR12][R12.64+0x5000] ;  /* 0x0050000c0c127981 */ /* 0x000f22000c1e9900 */
[----:B-----5:R-:W-:-:S02]  /*1de0*/  IDP.4A.S8.S8 R23, R57, R23, R54 ;  /* 0x0000001739177226 */ /* 0x020fc40000000636 */
[----:B------:R-:W-:Y:S02]  /*1df0*/  IDP.4A.S8.S8 R24, R57, R24, R55 ;  /* 0x0000001839187226 */ /* 0x000fe40000000637 */
[----:B------:R-:W3:Y:S01]  /*1e00*/  LDS R55, [UR5+-0x24] ;  /* 0xffffdc05ff377984 */ /* 0x000ee20008000800 */
[----:B--2---:R-:W-:-:S03]  /*1e10*/  IDP.4A.S8.S8 R22, R49, R22, R56 ;  /* 0x0000001631167226 */ /* 0x004fc60000000638 */
[----:B------:R-:W2:Y:S01]  /*1e20*/  LDG.E.CONSTANT R49, desc[UR12][R12.64+0x4800] ;  /* 0x0048000c0c317981 */ /* 0x000ea2000c1e9900 */
[----:B------:R-:W-:-:S03]  /*1e30*/  IDP.4A.S8.S8 R25, R57, R25, R22 ;  /* 0x0000001939197226 */ /* 0x000fc60000000616 */
[----:B------:R-:W5:Y:S01]  /*1e40*/  LDG.E.CONSTANT R22, desc[UR12][R12.64+-0x2fc000] ;  /* 0xd040000c0c167981 */ /* 0x000f62000c1e9900 */
[----:B0-----:R-:W-:-:S03]  /*1e50*/  IDP.4A.S8.S8 R54, R53, R26, R23 ;  /* 0x0000001a35367226 */ /* 0x001fc60000000617 */
[----:B------:R-:W2:Y:S01]  /*1e60*/  LDG.E.CONSTANT R23, desc[UR12][R12.64+0x4000] ;  /* 0x0040000c0c177981 */ /* 0x000ea2000c1e9900 */
[----:B------:R-:W-:-:S03]  /*1e70*/  IDP.4A.S8.S8 R56, R53, R27, R24 ;  /* 0x0000001b35387226 */ /* 0x000fc60000000618 */
[----:B------:R-:W2:Y:S04]  /*1e80*/  LDG.E.CONSTANT R24, desc[UR12][R12.64+0x304000] ;  /* 0x3040000c0c187981 */ /* 0x000ea8000c1e9900 */
[----:B------:R-:W2:Y:S01]  /*1e90*/  LDG.E.CONSTANT R26, desc[UR12][R12.64+-0x2fb800] ;  /* 0xd048000c0c1a7981 */ /* 0x000ea2000c1e9900 */
[----:B------:R-:W-:-:S03]  /*1ea0*/  IDP.4A.S8.S8 R53, R53, R14, R25 ;  /* 0x0000000e35357226 */ /* 0x000fc60000000619 */
[----:B------:R-:W2:Y:S04]  /*1eb0*/  LDG.E.CONSTANT R27, desc[UR12][R12.64+0x304800] ;  /* 0x3048000c0c1b7981 */ /* 0x000ea8000c1e9900 */
[----:B------:R-:W2:Y:S04]  /*1ec0*/  LDG.E.CONSTANT R25, desc[UR12][R12.64+-0x2fb000] ;  /* 0xd050000c0c197981 */ /* 0x000ea8000c1e9900 */
[----:B------:R-:W2:Y:S01]  /*1ed0*/  LDG.E.CONSTANT R14, desc[UR12][R12.64+0x305000] ;  /* 0x3050000c0c0e7981 */ /* 0x000ea2000c1e9900 */
[----:B---3--:R-:W-:-:S03]  /*1ee0*/  IDP.4A.S8.S8 R15, R55, R15, R54 ;  /* 0x0000000f370f7226 */ /* 0x008fc60000000636 */
[----:B------:R-:W0:Y:S01]  /*1ef0*/  LDS R54, [UR5+-0x20] ;  /* 0xffffe005ff367984 */ /* 0x000e220008000800 */
[----:B----4-:R-:W-:-:S03]  /*1f00*/  IDP.4A.S8.S8 R56, R55, R19, R56 ;  /* 0x0000001337387226 */ /* 0x010fc60000000638 */
[----:B------:R-:W-:Y:S01]  /*1f10*/  LDS R19, [UR5+-0x14] ;  /* 0xffffec05ff137984 */ /* 0x000fe20008000800 */
[----:B------:R-:W-:-:S03]  /*1f20*/  IDP.4A.S8.S8 R55, R55, R20, R53 ;  /* 0x0000001437377226 */ /* 0x000fc60000000635 */
[----:B------:R-:W5:Y:S04]  /*1f30*/  LDS R53, [UR5+-0x1c] ;  /* 0xffffe405ff357984 */ /* 0x000f680008000800 */
[----:B------:R-:W1:Y:S01]  /*1f40*/  LDS R20, [UR5+-0x18] ;  /* 0xffffe805ff147984 */ /* 0x000e620008000800 */
[----:B0-----:R-:W-:-:S03]  /*1f50*/  IDP.4A.S8.S8 R55, R54, R16, R55 ;  /* 0x0000001036377226 */ /* 0x001fc60000000637 */
[----:B------:R-:W3:Y:S01]  /*1f60*/  LDG.E.CONSTANT R16, desc[UR12][R12.64+0x5800] ;  /* 0x0058000c0c107981 */ /* 0x000ee2000c1e9900 */
[----:B------:R-:W-:-:S03]  /*1f70*/  IDP.4A.S8.S8 R52, R54, R52, R15 ;  /* 0x0000003436347226 */ /* 0x000fc6000000060f */
[----:B------:R-:W4:Y:S01]  /*1f80*/  LDG.E.CONSTANT R15, desc[UR12][R12.64+-0x2fa800] ;  /* 0xd058000c0c0f7981 */ /* 0x000f22000c1e9900 */
[----:B------:R-:W-:-:S03]  /*1f90*/  IDP.4A.S8.S8 R56, R54, R17, R56 ;  /* 0x0000001136387226 */ /* 0x000fc60000000638 */
[----:B------:R-:W4:Y:S01]  /*1fa0*/  LDG.E.CONSTANT R17, desc[UR12][R12.64+0x305800] ;  /* 0x3058000c0c117981 */ /* 0x000f22000c1e9900 */
[----:B-----5:R-:W-:-:S03]  /*1fb0*/  IDP.4A.S8.S8 R57, R53, R22, R52 ;  /* 0x0000001635397226 */ /* 0x020fc60000000634 */
[----:B------:R-:W5:Y:S01]  /*1fc0*/  LDG.E.CONSTANT R22, desc[UR12][R12.64+0x6000] ;  /* 0x0060000c0c167981 */ /* 0x000f62000c1e9900 */
[----:B--2---:R-:W-:-:S03]  /*1fd0*/  IDP.4A.S8.S8 R56, R53, R23, R56 ;  /* 0x0000001735387226 */ /* 0x004fc60000000638 */
[----:B------:R-:W2:Y:S01]  /*1fe0*/  LDG.E.CONSTANT R23, desc[UR12][R12.64+0x306000] ;  /* 0x3060000c0c177981 */ /* 0x000ea2000c1e9900 */
[----:B------:R-:W-:Y:S02]  /*1ff0*/  IDP.4A.S8.S8 R24, R53, R24, R55 ;  /* 0x0000001835187226 */ /* 0x000fe40000000637 */
[C---:B-1----:R-:W-:Y:S01]  /*2000*/  IDP.4A.S8.S8 R49, R20.reuse, R49, R56 ;  /* 0x0000003114317226 */ /* 0x042fe20000000638 */
[----:B------:R-:W3:Y:S01]  /*2010*/  LDS R55, [UR5+-0x10] ;  /* 0xfffff005ff377984 */ /* 0x000ee20008000800 */
[C---:B------:R-:W-:Y:S02]  /*2020*/  IDP.4A.S8.S8 R26, R20.reuse, R26, R57 ;  /* 0x0000001a141a7226 */ /* 0x040fe40000000639 */
[----:B------:R-:W-:Y:S02]  /*2030*/  IDP.4A.S8.S8 R52, R20, R27, R24 ;  /* 0x0000001b14347226 */ /* 0x000fe40000000618 */
[----:B------:R-:W2:Y:S01]  /*2040*/  LDG.E.CONSTANT R20, desc[UR12][R12.64+-0x2fa000] ;  /* 0xd060000c0c147981 */ /* 0x000ea2000c1e9900 */
[----:B------:R-:W-:-:S03]  /*2050*/  IDP.4A.S8.S8 R54, R19, R25, R26 ;  /* 0x0000001913367226 */ /* 0x000fc6000000061a */
[----:B------:R-:W2:Y:S01]  /*2060*/  LDG.E.CONSTANT R25, desc[UR12][R12.64+-0x2f9800] ;  /* 0xd068000c0c197981 */ /* 0x000ea2000c1e9900 */
[----:B------:R-:W-:-:S03]  /*2070*/  IDP.4A.S8.S8 R53, R19, R18, R49 ;  /* 0x0000001213357226 */ /* 0x000fc60000000631 */
[----:B------:R-:W2:Y:S04]  /*2080*/  LDG.E.CONSTANT R24, desc[UR12][R12.64+0x6800] ;  /* 0x0068000c0c187981 */ /* 0x000ea8000c1e9900 */
[----:B------:R-:W2:Y:S01]  /*2090*/  LDG.E.CONSTANT R27, desc[UR12][R12.64+0x306800] ;  /* 0x3068000c0c1b7981 */ /* 0x000ea2000c1e9900 */
[----:B------:R-:W-:-:S03]  /*20a0*/  IDP.4A.S8.S8 R56, R19, R14, R52 ;  /* 0x0000000e13387226 */ /* 0x000fc60000000634 */
[----:B------:R-:W2:Y:S04]  /*20b0*/  LDG.E.CONSTANT R26, desc[UR12][R12.64+-0x2f9000] ;  /* 0xd070000c0c1a7981 */ /* 0x000ea8000c1e9900 */
[----:B------:R-:W2:Y:S04]  /*20c0*/  LDG.E.CONSTANT R18, desc[UR12][R12.64+0x7000] ;  /* 0x0070000c0c127981 */ /* 0x000ea8000c1e9900 */
[----:B------:R-:W2:Y:S04]  /*20d0*/  LDG.E.CONSTANT R49, desc[UR12][R12.64+0x307000] ;  /* 0x3070000c0c317981 */ /* 0x000ea8000c1e9900 */
[----:B------:R-:W2:Y:S04]  /*20e0*/  LDG.E.CONSTANT R52, desc[UR12][R12.64+-0x2f8800] ;  /* 0xd078000c0c347981 */ /* 0x000ea8000c1e9900 */
[----:B------:R-:W2:Y:S04]  /*20f0*/  LDG.E.CONSTANT R19, desc[UR12][R12.64+0x7800] ;  /* 0x0078000c0c137981 */ /* 0x000ea8000c1e9900 */
[----:B------:R0:W2:Y:S01]  /*2100*/  LDG.E.CONSTANT R14, desc[UR12][R12.64+0x307800] ;  /* 0x3078000c0c0e7981 */ /* 0x0000a2000c1e9900 */
[----:B---3--:R-:W-:-:S03]  /*2110*/  IDP.4A.S8.S8 R53, R55, R16, R53 ;  /* 0x0000001037357226 */ /* 0x008fc60000000635 */
[----:B------:R-:W5:Y:S01]  /*2120*/  LDS R16, [UR5+-0xc] ;  /* 0xfffff405ff107984 */ /* 0x000f620008000800 */
[----:B----4-:R-:W-:-:S03]  /*2130*/  IDP.4A.S8.S8 R57, R55, R15, R54 ;  /* 0x0000000f37397226 */ /* 0x010fc60000000636 */
[----:B------:R-:W1:Y:S01]  /*2140*/  LDS R54, [UR5+-0x8] ;  /* 0xfffff805ff367984 */ /* 0x000e620008000800 */
[----:B------:R-:W-:-:S03]  /*2150*/  IDP.4A.S8.S8 R56, R55, R17, R56 ;  /* 0x0000001137387226 */ /* 0x000fc60000000638 */
[----:B------:R-:W3:Y:S04]  /*2160*/  LDS R17, [UR5+-0x4] ;  /* 0xfffffc05ff117984 */ /* 0x000ee80008000800 */
[----:B------:R-:W4:Y:S01]  /*2170*/  LDS R15, [UR5] ;  /* 0x00000005ff0f7984 */ /* 0x000f220008000800 */
[----:B------:R-:W-:-:S04]  /*2180*/  UIADD3 UR8, UPT, UPT, UR8, 0x40, URZ ;  /* 0x0000004008087890 */ /* 0x000fc8000fffe0ff */
[----:B------:R-:W-:Y:S01]  /*2190*/  UISETP.NE.AND UP1, UPT, UR8, 0x400, UPT ;  /* 0x000004000800788c */ /* 0x000fe2000bf25270 */
[----:B0-----:R-:W-:Y:S01]  /*21a0*/  IADD3 R12, P0, PT, R12, 0x8000, RZ ;  /* 0x000080000c0c7810 */ /* 0x001fe20007f1e0ff */
[----:B------:R-:W-:-:S04]  /*21b0*/  UIADD3 UR5, UPT, UPT, UR5, 0x40, URZ ;  /* 0x0000004005057890 */ /* 0x000fc8000fffe0ff */
[----:B------:R-:W-:Y:S02]  /*21c0*/  IMAD.X R13, RZ, RZ, R13, P0 ;  /* 0x000000ffff0d7224 */ /* 0x000fe400000e060d */
[C---:B-----5:R-:W-:Y:S02]  /*21d0*/  IDP.4A.S8.S8 R53, R16.reuse, R22, R53 ;  /* 0x0000001610357226 */ /* 0x060fe40000000635 */
[C---:B--2---:R-:W-:Y:S02]  /*21e0*/  IDP.4A.S8.S8 R56, R16.reuse, R23, R56 ;  /* 0x0000001710387226 */ /* 0x044fe40000000638 */
[----:B------:R-:W-:-:S04]  /*21f0*/  IDP.4A.S8.S8 R20, R16, R20, R57 ;  /* 0x0000001410147226 */ /* 0x000fc80000000639 */
[C---:B-1----:R-:W-:Y:S02]  /*2200*/  IDP.4A.S8.S8 R20, R54.reuse, R25, R20 ;  /* 0x0000001936147226 */ /* 0x042fe40000000614 */
[C---:B------:R-:W-:Y:S02]  /*2210*/  IDP.4A.S8.S8 R24, R54.reuse, R24, R53 ;  /* 0x0000001836187226 */ /* 0x040fe40000000635 */
[----:B------:R-:W-:Y:S02]  /*2220*/  IDP.4A.S8.S8 R56, R54, R27, R56 ;  /* 0x0000001b36387226 */ /* 0x000fe40000000638 */
[C---:B---3--:R-:W-:Y:S02]  /*2230*/  IDP.4A.S8.S8 R20, R17.reuse, R26, R20 ;  /* 0x0000001a11147226 */ /* 0x048fe40000000614 */
[C---:B------:R-:W-:Y:S02]  /*2240*/  IDP.4A.S8.S8 R24, R17.reuse, R18, R24 ;  /* 0x0000001211187226 */ /* 0x040fe40000000618 */
[----:B------:R-:W-:-:S02]  /*2250*/  IDP.4A.S8.S8 R49, R17, R49, R56 ;  /* 0x0000003111317226 */ /* 0x000fc40000000638 */
[C---:B----4-:R-:W-:Y:S02]  /*2260*/  IDP.4A.S8.S8 R23, R15.reuse, R52, R20 ;  /* 0x000000340f177226 */ /* 0x050fe40000000614 */
[C---:B------:R-:W-:Y:S02]  /*2270*/  IDP.4A.S8.S8 R24, R15.reuse, R19, R24 ;  /* 0x000000130f187226 */ /* 0x040fe40000000618 */
[----:B------:R-:W-:Y:S01]  /*2280*/  IDP.4A.S8.S8 R22, R15, R14, R49 ;  /* 0x0000000e0f167226 */ /* 0x000fe20000000631 */
[----:B------:R-:W-:Y:S06]  /*2290*/  BRA.U UP1, `(.L_x_324) ;  /* 0xfffffff901287547 */ /* 0x000fec000b83ffff */
[C---:B------:R-:W-:Y:S01]  /*22a0*/  VIADD R12, R39.reuse, 0xca ;  /* 0x000000ca270c7836 */ /* 0x040fe20000000000 */
[----:B------:R-:W-:Y:S01]  /*22b0*/  LOP3.LUT P1, RZ, R2, 0x1, RZ, 0xc0, !PT ;  /* 0x0000000102ff7812 */ /* 0x000fe2000782c0ff */
[----:B------:R-:W-:Y:S01]  /*22c0*/  VIADD R18, R39, 0xcc ;  /* 0x000000cc27127836 */ /* 0x000fe20000000000 */
[----:B------:R-:W0:Y:S02]  /*22d0*/  LDCU.64 UR8, c[0x0][0x3a0] ;  /* 0x00007400ff0877ac */ /* 0x000e240008000a00 */
[----:B------:R-:W-:Y:S02]  /*22e0*/  SHF.R.U32.HI R13, RZ, 0x10, R12 ;  /* 0x00000010ff0d7819 */ /* 0x000fe4000001160c */
[----:B------:R-:W-:Y:S02]  /*22f0*/  SHF.R.U32.HI R19, RZ, 0x10, R18 ;  /* 0x00000010ff137819 */ /* 0x000fe40000011612 */
[----:B------:R-:W-:Y:S01]  /*2300*/  LOP3.LUT R13, R13, R12, RZ, 0x3c, !PT ;  /* 0x0000000c0d0d7212 */ /* 0x000fe200078e3cff */
[----:B------:R-:W-:Y:S01]  /*2310*/  VIADD R12, R39, 0xc8 ;  /* 0x000000c8270c7836 */ /* 0x000fe20000000000 */
[----:B------:R-:W-:-:S03]  /*2320*/  LOP3.LUT R19, R19, R18, RZ, 0x3c, !PT ;  /* 0x0000001213137212 */ /* 0x000fc600078e3cff */
[----:B------:R-:W-:Y:S01]  /*2330*/  IMAD R14, R13, -0x7a143595, RZ ;  /* 0x85ebca6b0d0e7824 */ /* 0x000fe200078e02ff */
[----:B------:R-:W-:Y:S01]  /*2340*/  SHF.R.U32.HI R13, RZ, 0x10, R12 ;  /* 0x00000010ff0d7819 */ /* 0x000fe2000001160c */
[----:B------:R-:W-:-:S03]  /*2350*/  IMAD R19, R19, -0x7a143595, RZ ;  /* 0x85ebca6b13137824 */ /* 0x000fc600078e02ff */
[----:B------:R-:W-:Y:S02]  /*2360*/  SHF.R.U32.HI R15, RZ, 0xd, R14 ;  /* 0x0000000dff0f7819 */ /* 0x000fe4000001160e */
[----:B------:R-:W-:Y:S02]  /*2370*/  LOP3.LUT R13, R13, R12, RZ, 0x3c, !PT ;  /* 0x0000000c0d0d7212 */ /* 0x000fe400078e3cff */
[----:B------:R-:W-:-:S03]  /*2380*/  LOP3.LUT R15, R15, R14, RZ, 0x3c, !PT ;  /* 0x0000000e0f0f7212 */ /* 0x000fc600078e3cff */
[----:B------:R-:W-:Y:S02]  /*2390*/  IMAD R13, R13, -0x7a143595, RZ ;  /* 0x85ebca6b0d0d7824 */ /* 0x000fe400078e02ff */
[----:B------:R-:W-:-:S05]  /*23a0*/  IMAD R15, R15, -0x3d4d51cb, RZ ;  /* 0xc2b2ae350f0f7824 */ /* 0x000fca00078e02ff */
[----:B------:R-:W-:-:S04]  /*23b0*/  SHF.R.U32.HI R12, RZ, 0x10, R15 ;  /* 0x00000010ff0c7819 */ /* 0x000fc8000001160f */
[----:B------:R-:W-:Y:S02]  /*23c0*/  LOP3.LUT R15, R12, R15, RZ, 0x3c, !PT ;  /* 0x0000000f0c0f7212 */ /* 0x000fe400078e3cff */
[----:B------:R-:W-:Y:S02]  /*23d0*/  SHF.R.U32.HI R12, RZ, 0xd, R13 ;  /* 0x0000000dff0c7819 */ /* 0x000fe4000001160d */
[----:B------:R-:W-:Y:S02]  /*23e0*/  LOP3.LUT R14, R15, 0x1, RZ, 0xc0, !PT ;  /* 0x000000010f0e7812 */ /* 0x000fe400078ec0ff */
[----:B------:R-:W-:Y:S02]  /*23f0*/  LOP3.LUT R12, R12, R13, RZ, 0x3c, !PT ;  /* 0x0000000d0c0c7212 */ /* 0x000fe400078e3cff */
[----:B------:R-:W-:Y:S02]  /*2400*/  ISETP.NE.U32.AND P0, PT, R14, 0x1, PT ;  /* 0x000000010e00780c */ /* 0x000fe40003f05070 */
[----:B------:R-:W-:Y:S01]  /*2410*/  SHF.R.U32.HI R16, RZ, 0x1, R15 ;  /* 0x00000001ff107819 */ /* 0x000fe2000001160f */
[----:B------:R-:W-:-:S02]  /*2420*/  IMAD R14, R12, -0x3d4d51cb, RZ ;  /* 0xc2b2ae350c0e7824 */ /* 0x000fc400078e02ff */
[----:B------:R-:W1:Y:S01]  /*2430*/  LDC.64 R12, c[0x3][R31] ;  /* 0x00c000001f0c7b82 */ /* 0x000e620000000a00 */
[----:B------:R-:W-:Y:S02]  /*2440*/  LOP3.LUT R17, R16, 0xf, RZ, 0xc0, !PT ;  /* 0x0000000f10117812 */ /* 0x000fe400078ec0ff */
[----:B------:R-:W-:-:S04]  /*2450*/  SHF.R.U32.HI R15, RZ, 0x10, R14 ;  /* 0x00000010ff0f7819 */ /* 0x000fc8000001160e */
[----:B------:R-:W-:Y:S01]  /*2460*/  LOP3.LUT R15, R15, R14, RZ, 0x3c, !PT ;  /* 0x0000000e0f0f7212 */ /* 0x000fe200078e3cff */
[----:B------:R-:W-:-:S03]  /*2470*/  @P0 IMAD.MOV R17, RZ, RZ, -R17 ;  /* 0x000000ffff110224 */ /* 0x000fc600078e0a11 */
[----:B------:R-:W-:Y:S01]  /*2480*/  LOP3.LUT R14, R15, 0x1, RZ, 0xc0, !PT ;  /* 0x000000010f0e7812 */ /* 0x000fe200078ec0ff */
[----:B------:R-:W-:Y:S01]  /*2490*/  IMAD R17, R36, R17, RZ ;  /* 0x0000001124117224 */ /* 0x000fe200078e02ff */
[----:B------:R-:W-:Y:S02]  /*24a0*/  SHF.R.U32.HI R15, RZ, 0x1, R15 ;  /* 0x00000001ff0f7819 */ /* 0x000fe4000001160f */
[----:B------:R-:W-:Y:S01]  /*24b0*/  ISETP.NE.U32.AND P0, PT, R14, 0x1, PT ;  /* 0x000000010e00780c */ /* 0x000fe20003f05070 */
[----:B------:R-:W-:Y:S01]  /*24c0*/  IMAD R17, R48, R17, RZ ;  /* 0x0000001130117224 */ /* 0x000fe200078e02ff */
[----:B------:R-:W-:Y:S02]  /*24d0*/  SHF.R.U32.HI R14, RZ, 0xd, R19 ;  /* 0x0000000dff0e7819 */ /* 0x000fe40000011613 */
[----:B------:R-:W-:Y:S02]  /*24e0*/  LOP3.LUT R15, R15, 0xf, RZ, 0xc0, !PT ;  /* 0x0000000f0f0f7812 */ /* 0x000fe400078ec0ff */
[----:B------:R-:W-:-:S02]  /*24f0*/  LOP3.LUT R14, R14, R19, RZ, 0x3c, !PT ;  /* 0x000000130e0e7212 */ /* 0x000fc400078e3cff */
[----:B------:R-:W-:-:S03]  /*2500*/  LEA.HI.SX32 R27, R17, R24, 0x1c ;  /* 0x00000018111b7211 */ /* 0x000fc600078fe2ff */
[----:B------:R-:W-:Y:S02]  /*2510*/  IMAD R14, R14, -0x3d4d51cb, RZ ;  /* 0xc2b2ae350e0e7824 */ /* 0x000fe400078e02ff */
[----:B------:R-:W-:Y:S01]  /*2520*/  @P0 IMAD.MOV R15, RZ, RZ, -R15 ;  /* 0x000000ffff0f0224 */ /* 0x000fe200078e0a0f */
[----:B------:R-:W2:Y:S02]  /*2530*/  SHFL.BFLY PT, R26, R27, 0x1, 0x1f ;  /* 0x0c201f001b1a7f89 */ /* 0x000ea400000e0000 */
[----:B------:R-:W-:Y:S01]  /*2540*/  SHF.R.U32.HI R17, RZ, 0x10, R14 ;  /* 0x00000010ff117819 */ /* 0x000fe2000001160e */
[----:B------:R-:W-:-:S03]  /*2550*/  IMAD R15, R36, R15, RZ ;  /* 0x0000000f240f7224 */ /* 0x000fc600078e02ff */
[----:B------:R-:W-:Y:S01]  /*2560*/  LOP3.LUT R17, R17, R14, RZ, 0x3c, !PT ;  /* 0x0000000e11117212 */ /* 0x000fe200078e3cff */
[----:B------:R-:W-:Y:S02]  /*2570*/  IMAD R40, R40, R15, RZ ;  /* 0x0000000f28287224 */ /* 0x000fe400078e02ff */
[----:B------:R-:W-:Y:S01]  /*2580*/  IMAD.MOV.U32 R15, RZ, RZ, RZ ;  /* 0x000000ffff0f7224 */ /* 0x000fe200078e00ff */
[----:B------:R-:W-:Y:S02]  /*2590*/  LOP3.LUT R14, R17, 0x1, RZ, 0xc0, !PT ;  /* 0x00000001110e7812 */ /* 0x000fe400078ec0ff */
[----:B------:R-:W-:Y:S02]  /*25a0*/  LEA.HI.SX32 R23, R40, R23, 0x1c ;  /* 0x0000001728177211 */ /* 0x000fe400078fe2ff */
[----:B------:R-:W-:Y:S01]  /*25b0*/  ISETP.NE.U32.AND P0, PT, R14, 0x1, PT ;  /* 0x000000010e00780c */ /* 0x000fe20003f05070 */
[----:B------:R-:W-:Y:S01]  /*25c0*/  IMAD.SHL.U32 R14, R30, 0x20000, RZ ;  /* 0x000200001e0e7824 */ /* 0x000fe200078e00ff */
[----:B------:R-:W-:Y:S01]  /*25d0*/  SHF.R.U32.HI R17, RZ, 0x1, R17 ;  /* 0x00000001ff117819 */ /* 0x000fe20000011611 */
[----:B------:R-:W3:Y:S02]  /*25e0*/  SHFL.BFLY PT, R24, R23, 0x1, 0x1f ;  /* 0x0c201f0017187f89 */ /* 0x000ee400000e0000 */
[----:B------:R-:W-:Y:S01]  /*25f0*/  IMAD.WIDE.U32 R14, R0, 0x180000, R14 ;  /* 0x00180000000e7825 */ /* 0x000fe200078e000e */
[----:B------:R-:W-:-:S03]  /*2600*/  LOP3.LUT R25, R17, 0xf, RZ, 0xc0, !PT ;  /* 0x0000000f11197812 */ /* 0x000fc600078ec0ff */
[----:B-1----:R-:W-:-:S04]  /*2610*/  @P1 IMAD.WIDE R16, R12, R27, RZ ;  /* 0x0000001b0c101225 */ /* 0x002fc800078e02ff */
[----:B--2---:R-:W-:-:S04]  /*2620*/  @!P1 IMAD.WIDE R18, R26, R13, RZ ;  /* 0x0000000d1a129225 */ /* 0x004fc800078e02ff */
[----:B------:R-:W-:Y:S01]  /*2630*/  @P0 IMAD.MOV R25, RZ, RZ, -R25 ;  /* 0x000000ffff190224 */ /* 0x000fe200078e0a19 */
[----:B0-----:R-:W-:Y:S01]  /*2640*/  IADD3 R20, P0, PT, R14, UR8, RZ ;  /* 0x000000080e147c10 */ /* 0x001fe2000ff1e0ff */
[----:B------:R-:W-:-:S04]  /*2650*/  @!P1 IMAD.WIDE R18, R27, R12, -R18 ;  /* 0x0000000c1b129225 */ /* 0x000fc800078e0a12 */
[----:B------:R-:W-:Y:S02]  /*2660*/  IMAD R40, R36, R25, RZ ;  /* 0x0000001924287224 */ /* 0x000fe400078e02ff */
[----:B------:R-:W-:-:S04]  /*2670*/  @P1 IMAD.WIDE R18, R13, R26, R16 ;  /* 0x0000001a0d121225 */ /* 0x000fc800078e0210 */
[----:B------:R-:W-:Y:S01]  /*2680*/  IMAD R25, R21, R40, RZ ;  /* 0x0000002815197224 */ /* 0x000fe200078e02ff */
[----:B------:R-:W-:Y:S01]  /*2690*/  SHF.R.U64 R16, R18, 0x10, R19 ;  /* 0x0000001012107819 */ /* 0x000fe20000001213 */
[----:B---3--:R-:W-:Y:S01]  /*26a0*/  @!P1 IMAD.WIDE R18, R24, R13, RZ ;  /* 0x0000000d18129225 */ /* 0x008fe200078e02ff */
[----:B------:R-:W-:Y:S02]  /*26b0*/  IADD3.X R21, PT, PT, R15, UR9, RZ, P0, !PT ;  /* 0x000000090f157c10 */ /* 0x000fe400087fe4ff */
[----:B------:R-:W-:Y:S01]  /*26c0*/  LEA.HI.SX32 R17, R25, R22, 0x1c ;  /* 0x0000001619117211 */ /* 0x000fe200078fe2ff */
[----:B------:R-:W-:Y:S01]  /*26d0*/  IMAD R15, R29, 0x200, R2 ;  /* 0x000002001d0f7824 */ /* 0x000fe200078e0202 */
[----:B------:R-:W-:Y:S01]  /*26e0*/  SHF.R.S32.HI R16, RZ, 0x8, R16 ;  /* 0x00000008ff107819 */ /* 0x000fe20000011410 */
[----:B------:R-:W-:Y:S01]  /*26f0*/  @!P1 IMAD.WIDE R18, R23, R12, -R18 ;  /* 0x0000000c17129225 */ /* 0x000fe200078e0a12 */
[----:B------:R-:W-:Y:S02]  /*2700*/  SHF.R.S32.HI R17, RZ, 0x8, R17 ;  /* 0x00000008ff117819 */ /* 0x000fe40000011411 */
[----:B------:R-:W-:-:S02]  /*2710*/  IADD3 R14, P2, PT, R15, R20, RZ ;  /* 0x000000140f0e7210 */ /* 0x000fc40007f5e0ff */
[----:B------:R-:W-:Y:S02]  /*2720*/  VIMNMX R25, PT, PT, R17, -0x7f, !PT ;  /* 0xffffff8111197848 */ /* 0x000fe40007fe0100 */
[----:B------:R-:W-:Y:S01]  /*2730*/  VIMNMX R22, PT, PT, R16, -0x7f, !PT ;  /* 0xffffff8110167848 */ /* 0x000fe20007fe0100 */
[----:B------:R-:W-:Y:S01]  /*2740*/  @P1 IMAD.WIDE R16, R12, R23, RZ ;  /* 0x000000170c101225 */ /* 0x000fe200078e02ff */
[----:B------:R-:W-:Y:S02]  /*2750*/  VIMNMX R25, PT, PT, R25, 0x7f, PT ;  /* 0x0000007f19197848 */ /* 0x000fe40003fe0100 */
[----:B------:R-:W-:Y:S01]  /*2760*/  VIMNMX R23, PT, PT, R22, 0x7f, PT ;  /* 0x0000007f16177848 */ /* 0x000fe20003fe0100 */
[----:B------:R-:W-:Y:S01]  /*2770*/  IMAD.X R15, RZ, RZ, R21, P2 ;  /* 0x000000ffff0f7224 */ /* 0x000fe200010e0615 */
[----:B------:R-:W-:Y:S01]  /*2780*/  ISETP.GT.U32.AND P0, PT, R2, 0x7, PT ;  /* 0x000000070200780c */ /* 0x000fe20003f04070 */
[----:B------:R-:W-:Y:S01]  /*2790*/  @P1 IMAD.WIDE R18, R13, R24, R16 ;  /* 0x000000180d121225 */ /* 0x000fe200078e0210 */
[----:B------:R-:W-:-:S02]  /*27a0*/  ISETP.GE.U32.AND P1, PT, R29, 0x3, PT ;  /* 0x000000031d00780c */ /* 0x000fc40003f26070 */
[----:B------:R0:W-:Y:S01]  /*27b0*/  STG.E.U8 desc[UR12][R14.64+0x10000], R25 ;  /* 0x010000190e007986 */ /* 0x0001e2000c10110c */
[----:B------:R-:W-:Y:S01]  /*27c0*/  IMAD.MOV.U32 R13, RZ, RZ, RZ ;  /* 0x000000ffff0d7224 */ /* 0x000fe200078e00ff */
[----:B------:R-:W-:Y:S02]  /*27d0*/  SHF.R.U64 R12, R18, 0x10, R19 ;  /* 0x00000010120c7819 */ /* 0x000fe40000001213 */
[----:B------:R0:W-:Y:S02]  /*27e0*/  STG.E.U8 desc[UR12][R14.64], R23 ;  /* 0x000000170e007986 */ /* 0x0001e4000c10110c */
[----:B------:R-:W-:Y:S01]  /*27f0*/  SHF.R.S32.HI R12, RZ, 0x8, R12 ;  /* 0x00000008ff0c7819 */ /* 0x000fe2000001140c */
[----:B------:R-:W-:Y:S02]  /*2800*/  BAR.SYNC.DEFER_BLOCKING 0x0 ;  /* 0x0000000000007b1d */ /* 0x000fe40000010000 */
[----:B------:R-:W-:Y:S01]  /*2810*/  @!P0 IMAD.MOV.U32 R22, RZ, RZ, -0x80000000 ;  /* 0x80000000ff168424 */ /* 0x000fe200078e00ff */
[----:B------:R-:W-:-:S04]  /*2820*/  VIMNMX R12, PT, PT, R12, -0x7f, !PT ;  /* 0xffffff810c0c7848 */ /* 0x000fc80007fe0100 */
[----:B------:R-:W-:Y:S01]  /*2830*/  VIMNMX R18, PT, PT, R12, 0x7f, PT ;  /* 0x0000007f0c127848 */ /* 0x000fe20003fe0100 */
[----:B------:R0:W-:Y:S04]  /*2840*/  @!P0 STS [R11+0x20], R22 ;  /* 0x000020160b008388 */ /* 0x0001e80000000800 */
[----:B------:R0:W-:Y:S01]  /*2850*/  @!P0 STS [R11], RZ ;  /* 0x000000ff0b008388 */ /* 0x0001e20000000800 */
[----:B------:R-:W-:Y:S06]  /*2860*/  BAR.SYNC.DEFER_BLOCKING 0x0 ;  /* 0x0000000000007b1d */ /* 0x000fec0000010000 */
[----:B------:R-:W-:Y:S05]  /*2870*/  @!P1 BRA `(.L_x_325) ;  /* 0x0000000400b89947 */ /* 0x000fea0003800000 */
[----:B------:R-:W-:Y:S01]  /*2880*/  ISETP.NE.AND P1, PT, R5, RZ, PT ;  /* 0x000000ff0500720c */ /* 0x000fe20003f25270 */
[----:B0-----:R-:W-:-:S12]  /*2890*/  IMAD.MOV.U32 R15, RZ, RZ, RZ ;  /* 0x000000ffff0f7224 */ /* 0x001fd800078e00ff */
.L_x_342:
[----:B------:R-:W-:-:S05]  /*28a0*/  IMAD R17, R15, 0x200, R2 ;  /* 0x000002000f117824 */ /* 0x000fca00078e0202 */
[----:B01----:R-:W-:-:S05]  /*28b0*/  IADD3 R12, P2, PT, R17, R20, RZ ;  /* 0x00000014110c7210 */ /* 0x003fca0007f5e0ff */
[----:B------:R-:W-:-:S05]  /*28c0*/  IMAD.X R13, RZ, RZ, R21, P2 ;  /* 0x000000ffff0d7224 */ /* 0x000fca00010e0615 */
        /* <DEDUP_REMOVED lines=15> */
.L_x_327:
[----:B------:R-:W-:Y:S05]  /*29c0*/  BSYNC.RECONVERGENT B0 ;  /* 0x0000000000007941 */ /* 0x000fea0003800200 */
.L_x_326:
[----:B------:R-:W-:Y:S06]  /*29d0*/  BAR.SYNC.DEFER_BLOCKING 0x0 ;  /* 0x0000000000007b1d */ /* 0x000fec0000010000 */
[----:B------:R-:W-:Y:S04]  /*29e0*/  BSSY.RECONVERGENT B0, `(.L_x_328) ;  /* 0x0000005000007945 */ /* 0x000fe80003800200 */
[----:B------:R-:W-:Y:S05]  /*29f0*/  @P0 BRA `(.L_x_329) ;  /* 0x00000000000c0947 */ /* 0x000fea0003800000 */
[----:B------:R-:W1:Y:S04]  /*2a00*/  LDS R14, [R11] ;  /* 0x000000000b0e7984 */ /* 0x000e680000000800 */
[----:B-1----:R1:W-:Y:S04]  /*2a10*/  ATOMS.MAX.S32 RZ, [R11+0x20], R14 ;  /* 0x0000200e0bff738c */ /* 0x0023e80001000200 */
[----:B------:R1:W-:Y:S02]  /*2a20*/  STS [R11], RZ ;  /* 0x000000ff0b007388 */ /* 0x0003e40000000800 */
.L_x_329:
[----:B------:R-:W-:Y:S05]  /*2a30*/  BSYNC.RECONVERGENT B0 ;  /* 0x0000000000007941 */ /* 0x000fea0003800200 */
.L_x_328:
[----:B------:R-:W-:Y:S06]  /*2a40*/  BAR.SYNC.DEFER_BLOCKING 0x0 ;  /* 0x0000000000007b1d */ /* 0x000fec0000010000 */
[----:B------:R-:W2:Y:S01]  /*2a50*/  LDG.E.S8 R19, desc[UR12][R12.64+0x200] ;  /* 0x0002000c0c137981 */ /* 0x000ea2000c1e1300 */
[----:B------:R-:W-:Y:S01]  /*2a60*/  ISETP.NE.AND P1, PT, R5, RZ, PT ;  /* 0x000000ff0500720c */ /* 0x000fe20003f25270 */
[----:B------:R-:W-:Y:S01]  /*2a70*/  BSSY.RECONVERGENT B0, `(.L_x_330) ;  /* 0x000000f000007945 */ /* 0x000fe20003800200 */
[----:B------:R-:W-:Y:S01]  /*2a80*/  ISETP.GT.U32.AND P0, PT, R2, 0x7, PT ;  /* 0x000000070200780c */ /* 0x000fe20003f04070 */
[----:B--2---:R-:W-:-:S05]  /*2a90*/  IMAD R19, R18, R19, RZ ;  /* 0x0000001312137224 */ /* 0x004fca00078e02ff */
[----:B-1----:R-:W1:Y:S02]  /*2aa0*/  SHFL.DOWN PT, R14, R19, 0x10, 0x1f ;  /* 0x0a001f00130e7f89 */ /* 0x002e6400000e0000 */
[----:B-1----:R-:W-:-:S05]  /*2ab0*/  IMAD.IADD R14, R19, 0x1, R14 ;  /* 0x00000001130e7824 */ /* 0x002fca00078e020e */
[----:B------:R-:W1:Y:S02]  /*2ac0*/  SHFL.DOWN PT, R23, R14, 0x8, 0x1f ;  /* 0x09001f000e177f89 */ /* 0x000e6400000e0000 */
[----:B-1----:R-:W-:-:S05]  /*2ad0*/  IMAD.IADD R23, R14, 0x1, R23 ;  /* 0x000000010e177824 */ /* 0x002fca00078e0217 */
[----:B------:R-:W1:Y:S02]  /*2ae0*/  SHFL.DOWN PT, R16, R23, 0x4, 0x1f ;  /* 0x08801f0017107f89 */ /* 0x000e6400000e0000 */
[----:B-1----:R-:W-:-:S05]  /*2af0*/  IMAD.IADD R16, R23, 0x1, R16 ;  /* 0x0000000117107824 */ /* 0x002fca00078e0210 */
[----:B------:R-:W1:Y:S02]  /*2b00*/  SHFL.DOWN PT, R25, R16, 0x2, 0x1f ;  /* 0x08401f0010197f89 */ /* 0x000e6400000e0000 */
[----:B-1----:R-:W-:-:S05]  /*2b10*/  IMAD.IADD R25, R16, 0x1, R25 ;  /* 0x0000000110197824 */ /* 0x002fca00078e0219 */
[----:B0-----:R-:W0:Y:S02]  /*2b20*/  SHFL.DOWN PT, R22, R25, 0x1, 0x1f ;  /* 0x08201f0019167f89 */ /* 0x001e2400000e0000 */
[----:B0-----:R-:W-:Y:S01]  /*2b30*/  IMAD.IADD R22, R25, 0x1, R22 ;  /* 0x0000000119167824 */ /* 0x001fe200078e0216 */
[----:B------:R-:W-:Y:S06]  /*2b40*/  @P1 BRA `(.L_x_331) ;  /* 0x0000000000041947 */ /* 0x000fec0003800000 */
[----:B------:R0:W-:Y:S02]  /*2b50*/  ATOMS.ADD RZ, [R7+UR6+0x400], R22 ;  /* 0x0004001607ff798c */ /* 0x0001e40008000006 */
.L_x_331:
[----:B------:R-:W-:Y:S05]  /*2b60*/  BSYNC.RECONVERGENT B0 ;  /* 0x0000000000007941 */ /* 0x000fea0003800200 */
.L_x_330:
[----:B------:R-:W-:Y:S06]  /*2b70*/  BAR.SYNC.DEFER_BLOCKING 0x0 ;  /* 0x0000000000007b1d */ /* 0x000fec0000010000 */
[----:B------:R-:W-:Y:S04]  /*2b80*/  BSSY.RECONVERGENT B0, `(.L_x_332) ;  /* 0x0000005000007945 */ /* 0x000fe80003800200 */
[----:B------:R-:W-:Y:S05]  /*2b90*/  @P0 BRA `(.L_x_333) ;  /* 0x00000000000c0947 */ /* 0x000fea0003800000 */
[----:B------:R-:W1:Y:S04]  /*2ba0*/  LDS R14, [R11] ;  /* 0x000000000b0e7984 */ /* 0x000e680000000800 */
[----:B-1----:R1:W-:Y:S04]  /*2bb0*/  ATOMS.MAX.S32 RZ, [R11+0x20], R14 ;  /* 0x0000200e0bff738c */ /* 0x0023e80001000200 */
[----:B------:R1:W-:Y:S02]  /*2bc0*/  STS [R11], RZ ;  /* 0x000000ff0b007388 */ /* 0x0003e40000000800 */
.L_x_333:
[----:B------:R-:W-:Y:S05]  /*2bd0*/  BSYNC.RECONVERGENT B0 ;  /* 0x0000000000007941 */ /* 0x000fea0003800200 */
.L_x_332:
[----:B------:R-:W-:Y:S06]  /*2be0*/  BAR.SYNC.DEFER_BLOCKING 0x0 ;  /* 0x0000000000007b1d */ /* 0x000fec0000010000 */
[----:B------:R-:W1:Y:S01]  /*2bf0*/  LDG.E.S8 R13, desc[UR12][R12.64+0x400] ;  /* 0x0004000c0c0d7981 */ /* 0x000e62000c1e1300 */
[----:B------:R-:W-:Y:S01]  /*2c00*/  BSSY.RECONVERGENT B0, `(.L_x_334) ;  /* 0x0000011000007945 */ /* 0x000fe20003800200 */
[----:B-1----:R-:W-:Y:S02]  /*2c10*/  IMAD R14, R18, R13, RZ ;  /* 0x0000000d120e7224 */ /* 0x002fe400078e02ff */
[----:B------:R-:W-:-:S03]  /*2c20*/  VIADD R13, R17, 0x600 ;  /* 0x00000600110d7836 */ /* 0x000fc60000000000 */
[----:B------:R-:W1:Y:S02]  /*2c30*/  SHFL.DOWN PT, R19, R14, 0x10, 0x1f ;  /* 0x0a001f000e137f89 */ /* 0x000e6400000e0000 */
[----:B------:R-:W-:-:S05]  /*2c40*/  IADD3 R12, P2, PT, R13, R20, RZ ;  /* 0x000000140d0c7210 */ /* 0x000fca0007f5e0ff */
[----:B------:R-:W-:Y:S02]  /*2c50*/  IMAD.X R13, RZ, RZ, R21, P2 ;  /* 0x000000ffff0d7224 */ /* 0x000fe400010e0615 */
[----:B-1----:R-:W-:-:S05]  /*2c60*/  IMAD.IADD R19, R14, 0x1, R19 ;  /* 0x000000010e137824 */ /* 0x002fca00078e0213 */
[----:B------:R-:W1:Y:S02]  /*2c70*/  SHFL.DOWN PT, R16, R19, 0x8, 0x1f ;  /* 0x09001f0013107f89 */ /* 0x000e6400000e0000 */
[----:B-1----:R-:W-:-:S05]  /*2c80*/  IMAD.IADD R16, R19, 0x1, R16 ;  /* 0x0000000113107824 */ /* 0x002fca00078e0210 */
[----:B------:R-:W1:Y:S02]  /*2c90*/  SHFL.DOWN PT, R23, R16, 0x4, 0x1f ;  /* 0x08801f0010177f89 */ /* 0x000e6400000e0000 */
[----:B-1----:R-:W-:-:S05]  /*2ca0*/  IMAD.IADD R23, R16, 0x1, R23 ;  /* 0x0000000110177824 */ /* 0x002fca00078e0217 */
[----:B0-----:R-:W0:Y:S02]  /*2cb0*/  SHFL.DOWN PT, R22, R23, 0x2, 0x1f ;  /* 0x08401f0017167f89 */ /* 0x001e2400000e0000 */
[----:B0-----:R-:W-:-:S05]  /*2cc0*/  IMAD.IADD R22, R23, 0x1, R22 ;  /* 0x0000000117167824 */ /* 0x001fca00078e0216 */
[----:B------:R-:W0:Y:S02]  /*2cd0*/  SHFL.DOWN PT, R25, R22, 0x1, 0x1f ;  /* 0x08201f0016197f89 */ /* 0x000e2400000e0000 */
[----:B0-----:R-:W-:Y:S01]  /*2ce0*/  IMAD.IADD R14, R22, 0x1, R25 ;  /* 0x00000001160e7824 */ /* 0x001fe200078e0219 */
[----:B------:R-:W-:Y:S06]  /*2cf0*/  @P1 BRA `(.L_x_335) ;  /* 0x0000000000041947 */ /* 0x000fec0003800000 */
[----:B------:R0:W-:Y:S02]  /*2d00*/  ATOMS.ADD RZ, [R7+UR6+0x400], R14 ;  /* 0x0004000e07ff798c */ /* 0x0001e40008000006 */
.L_x_335:
[----:B------:R-:W-:Y:S05]  /*2d10*/  BSYNC.RECONVERGENT B0 ;  /* 0x0000000000007941 */ /* 0x000fea0003800200 */
.L_x_334:
[----:B------:R-:W-:Y:S06]  /*2d20*/  BAR.SYNC.DEFER_BLOCKING 0x0 ;  /* 0x0000000000007b1d */ /* 0x000fec0000010000 */
[----:B------:R-:W-:Y:S04]  /*2d30*/  BSSY.RECONVERGENT B0, `(.L_x_336) ;  /* 0x0000005000007945 */ /* 0x000fe80003800200 */
[----:B------:R-:W-:Y:S05]  /*2d40*/  @P0 BRA `(.L_x_337) ;  /* 0x00000000000c0947 */ /* 0x000fea0003800000 */
[----:B0-----:R-:W0:Y:S04]  /*2d50*/  LDS R14, [R11] ;  /* 0x000000000b0e7984 */ /* 0x001e280000000800 */
[----:B0-----:R1:W-:Y:S04]  /*2d60*/  ATOMS.MAX.S32 RZ, [R11+0x20], R14 ;  /* 0x0000200e0bff738c */ /* 0x0013e80001000200 */
[----:B------:R1:W-:Y:S02]  /*2d70*/  STS [R11], RZ ;  /* 0x000000ff0b007388 */ /* 0x0003e40000000800 */
.L_x_337:
[----:B------:R-:W-:Y:S05]  /*2d80*/  BSYNC.RECONVERGENT B0 ;  /* 0x0000000000007941 */ /* 0x000fea0003800200 */
.L_x_336:
[----:B------:R-:W-:Y:S06]  /*2d90*/  BAR.SYNC.DEFER_BLOCKING 0x0 ;  /* 0x0000000000007b1d */ /* 0x000fec0000010000 */
[----:B------:R-:W0:Y:S01]  /*2da0*/  LDG.E.S8 R13, desc[UR12][R12.64] ;  /* 0x0000000c0c0d7981 */ /* 0x000e22000c1e1300 */
[----:B------:R-:W-:Y:S01]  /*2db0*/  BSSY.RECONVERGENT B0, `(.L_x_338) ;  /* 0x000000e000007945 */ /* 0x000fe20003800200 */
[----:B01----:R-:W-:-:S05]  /*2dc0*/  IMAD R14, R18, R13, RZ ;  /* 0x0000000d120e7224 */ /* 0x003fca00078e02ff */
        /* <DEDUP_REMOVED lines=12> */
.L_x_339:
[----:B------:R-:W-:Y:S05]  /*2e90*/  BSYNC.RECONVERGENT B0 ;  /* 0x0000000000007941 */ /* 0x000fea0003800200 */
.L_x_338:
[----:B------:R-:W-:Y:S01]  /*2ea0*/  VIADD R15, R15, 0x4 ;  /* 0x000000040f0f7836 */ /* 0x000fe20000000000 */
[----:B------:R-:W-:Y:S04]  /*2eb0*/  BAR.SYNC.DEFER_BLOCKING 0x0 ;  /* 0x0000000000007b1d */ /* 0x000fe80000010000 */
[----:B------:R-:W-:Y:S02]  /*2ec0*/  ISETP.NE.AND P2, PT, R15, UR14, PT ;  /* 0x0000000e0f007c0c */ /* 0x000fe4000bf45270 */
[----:B------:R-:W-:Y:S04]  /*2ed0*/  BSSY.RECONVERGENT B0, `(.L_x_340) ;  /* 0x0000005000007945 */ /* 0x000fe80003800200 */
[----:B------:R-:W-:Y:S07]  /*2ee0*/  @P0 BRA `(.L_x_341) ;  /* 0x00000000000c0947 */ /* 0x000fee0003800000 */
[----:B0-----:R-:W0:Y:S04]  /*2ef0*/  LDS R12, [R11] ;  /* 0x000000000b0c7984 */ /* 0x001e280000000800 */
[----:B0-----:R1:W-:Y:S04]  /*2f00*/  ATOMS.MAX.S32 RZ, [R11+0x20], R12 ;  /* 0x0000200c0bff738c */ /* 0x0013e80001000200 */
[----:B------:R1:W-:Y:S02]  /*2f10*/  STS [R11], RZ ;  /* 0x000000ff0b007388 */ /* 0x0003e40000000800 */
.L_x_341:
[----:B------:R-:W-:Y:S05]  /*2f20*/  BSYNC.RECONVERGENT B0 ;  /* 0x0000000000007941 */ /* 0x000fea0003800200 */
.L_x_340:
[----:B------:R-:W-:Y:S06]  /*2f30*/  BAR.SYNC.DEFER_BLOCKING 0x0 ;  /* 0x0000000000007b1d */ /* 0x000fec0000010000 */
[----:B------:R-:W-:Y:S05]  /*2f40*/  @P2 BRA `(.L_x_342) ;  /* 0xfffffff800542947 */ /* 0x000fea000383ffff */
[----:B------:R-:W-:-:S07]  /*2f50*/  IMAD.U32 R13, RZ, RZ, UR14 ;  /* 0x0000000eff0d7e24 */ /* 0x000fce000f8e00ff */
.L_x_325:
[----:B------:R-:W-:-:S09]  /*2f60*/  UISETP.NE.AND UP1, UPT, UR11, URZ, UPT ;  /* 0x000000ff0b00728c */ /* 0x000fd2000bf25270 */
[----:B------:R-:W-:Y:S05]  /*2f70*/  BRA.U !UP1, `(.L_x_343) ;  /* 0x0000000509407547 */ /* 0x000fea000b800000 */
[----:B------:R-:W-:-:S05]  /*2f80*/  IMAD R13, R13, 0x200, R2 ;  /* 0x000002000d0d7824 */ /* 0x000fca00078e0202 */
[----:B01----:R-:W-:-:S05]  /*2f90*/  IADD3 R12, P1, PT, R13, R20, RZ ;  /* 0x000000140d0c7210 */ /* 0x003fca0007f3e0ff */
[----:B------:R-:W-:-:S05]  /*2fa0*/  IMAD.X R13, RZ, RZ, R21, P1 ;  /* 0x000000ffff0d7224 */ /* 0x000fca00008e0615 */
[----:B------:R-:W2:Y:S01]  /*2fb0*/  LDG.E.S8 R15, desc[UR12][R12.64] ;  /* 0x0000000c0c0f7981 */ /* 0x000ea2000c1e1300 */
[----:B------:R-:W-:Y:S01]  /*2fc0*/  ISETP.NE.AND P1, PT, R5, RZ, PT ;  /* 0x000000ff0500720c */ /* 0x000fe20003f25270 */
        /* <DEDUP_REMOVED lines=14> */
.L_x_345:
[----:B------:R-:W-:Y:S05]  /*30b0*/  BSYNC.RECONVERGENT B0 ;  /* 0x0000000000007941 */ /* 0x000fea0003800200 */
.L_x_344:
[----:B------:R-:W-:Y:S06]  /*30c0*/  BAR.SYNC.DEFER_BLOCKING 0x0 ;  /* 0x0000000000007b1d */ /* 0x000fec0000010000 */
[----:B------:R-:W-:Y:S04]  /*30d0*/  BSSY.RECONVERGENT B0, `(.L_x_346) ;  /* 0x0000005000007945 */ /* 0x000fe80003800200 */
[----:B------:R-:W-:Y:S05]  /*30e0*/  @P0 BRA `(.L_x_347) ;  /* 0x00000000000c0947 */ /* 0x000fea0003800000 */
[----:B------:R-:W1:Y:S04]  /*30f0*/  LDS R14, [R11] ;  /* 0x000000000b0e7984 */ /* 0x000e680000000800 */
[----:B-1----:R1:W-:Y:S04]  /*3100*/  ATOMS.MAX.S32 RZ, [R11+0x20], R14 ;  /* 0x0000200e0bff738c */ /* 0x0023e80001000200 */
[----:B------:R1:W-:Y:S02]  /*3110*/  STS [R11], RZ ;  /* 0x000000ff0b007388 */ /* 0x0003e40000000800 */
.L_x_347:
[----:B------:R-:W-:Y:S05]  /*3120*/  BSYNC.RECONVERGENT B0 ;  /* 0x0000000000007941 */ /* 0x000fea0003800200 */
.L_x_346:
[----:B------:R-:W-:Y:S01]  /*3130*/  BAR.SYNC.DEFER_BLOCKING 0x0 ;  /* 0x0000000000007b1d */ /* 0x000fe20000010000 */
[----:B------:R-:W-:-:S09]  /*3140*/  UISETP.NE.AND UP1, UPT, UR11, 0x1, UPT ;  /* 0x000000010b00788c */ /* 0x000fd2000bf25270 */
[----:B------:R-:W-:Y:S05]  /*3150*/  BRA.U !UP1, `(.L_x_343) ;  /* 0x0000000109c87547 */ /* 0x000fea000b800000 */
[----:B------:R-:W2:Y:S01]  /*3160*/  LDG.E.S8 R15, desc[UR12][R12.64+0x200] ;  /* 0x0002000c0c0f7981 */ /* 0x000ea2000c1e1300 */
[----:B------:R-:W-:Y:S01]  /*3170*/  BSSY.RECONVERGENT B0, `(.L_x_348) ;  /* 0x000000e000007945 */ /* 0x000fe20003800200 */
        /* <DEDUP_REMOVED lines=13> */
.L_x_349:
[----:B------:R-:W-:Y:S05]  /*3250*/  BSYNC.RECONVERGENT B0 ;  /* 0x0000000000007941 */ /* 0x000fea0003800200 */
.L_x_348:
[----:B------:R-:W-:Y:S06]  /*3260*/  BAR.SYNC.DEFER_BLOCKING 0x0 ;  /* 0x0000000000007b1d */ /* 0x000fec0000010000 */
[----:B------:R-:W-:Y:S04]  /*3270*/  BSSY.RECONVERGENT B0, `(.L_x_350) ;  /* 0x0000005000007945 */ /* 0x000fe80003800200 */
[----:B------:R-:W-:Y:S05]  /*3280*/  @P0 BRA `(.L_x_351) ;  /* 0x00000000000c0947 */ /* 0x000fea0003800000 */
[----:B------:R-:W1:Y:S04]  /*3290*/  LDS R14, [R11] ;  /* 0x000000000b0e7984 */ /* 0x000e680000000800 */
[----:B-1----:R1:W-:Y:S04]  /*32a0*/  ATOMS.MAX.S32 RZ, [R11+0x20], R14 ;  /* 0x0000200e0bff738c */ /* 0x0023e80001000200 */
[----:B------:R1:W-:Y:S02]  /*32b0*/  STS [R11], RZ ;  /* 0x000000ff0b007388 */ /* 0x0003e40000000800 */
.L_x_351:
[----:B------:R-:W-:Y:S05]  /*32c0*/  BSYNC.RECONVERGENT B0 ;  /* 0x0000000000007941 */ /* 0x000fea0003800200 */
.L_x_350:
[----:B------:R-:W-:Y:S01]  /*32d0*/  BAR.SYNC.DEFER_BLOCKING 0x0 ;  /* 0x0000000000007b1d */ /* 0x000fe20000010000 */
[----:B------:R-:W-:-:S09]  /*32e0*/  UISETP.NE.AND UP1, UPT, UR11, 0x2, UPT ;  /* 0x000000020b00788c */ /* 0x000fd2000bf25270 */
[----:B------:R-:W-:Y:S05]  /*32f0*/  BRA.U !UP1, `(.L_x_343) ;  /* 0x0000000109607547 */ /* 0x000fea000b800000 */
[----:B------:R-:W1:Y:S01]  /*3300*/  LDG.E.S8 R13, desc[UR12][R12.64+0x400] ;  /* 0x0004000c0c0d7981 */ /* 0x000e62000c1e1300 */
[----:B------:R-:W-:Y:S01]  /*3310*/  BSSY.RECONVERGENT B0, `(.L_x_352) ;  /* 0x000000e000007945 */ /* 0x000fe20003800200 */
[----:B-1----:R-:W-:-:S05]  /*3320*/  IMAD R14, R18, R13, RZ ;  /* 0x0000000d120e7224 */ /* 0x002fca00078e02ff */
[----:B------:R-:W1:Y:S02]  /*3330*/  SHFL.DOWN PT, R15, R14, 0x10, 0x1f ;  /* 0x0a001f000e0f7f89 */ /* 0x000e6400000e0000 */
        /* <DEDUP_REMOVED lines=11> */
.L_x_353:
[----:B------:R-:W-:Y:S05]  /*33f0*/  BSYNC.RECONVERGENT B0 ;  /* 0x0000000000007941 */ /* 0x000fea0003800200 */
.L_x_352:
[----:B------:R-:W-:Y:S06]  /*3400*/  BAR.SYNC.DEFER_BLOCKING 0x0 ;  /* 0x0000000000007b1d */ /* 0x000fec0000010000 */
[----:B------:R-:W-:Y:S04]  /*3410*/  BSSY.RECONVERGENT B0, `(.L_x_354) ;  /* 0x0000005000007945 */ /* 0x000fe80003800200 */
[----:B------:R-:W-:Y:S05]  /*3420*/  @P0 BRA `(.L_x_355) ;  /* 0x00000000000c0947 */ /* 0x000fea0003800000 */
[----:B0-----:R-:W0:Y:S04]  /*3430*/  LDS R12, [R11] ;  /* 0x000000000b0c7984 */ /* 0x001e280000000800 */
[----:B0-----:R1:W-:Y:S04]  /*3440*/  ATOMS.MAX.S32 RZ, [R11+0x20], R12 ;  /* 0x0000200c0bff738c */ /* 0x0013e80001000200 */
[----:B------:R1:W-:Y:S02]  /*3450*/  STS [R11], RZ ;  /* 0x000000ff0b007388 */ /* 0x0003e40000000800 */
.L_x_355:
[----:B------:R-:W-:Y:S05]  /*3460*/  BSYNC.RECONVERGENT B0 ;  /* 0x0000000000007941 */ /* 0x000fea0003800200 */
.L_x_354:
[----:B------:R-:W-:Y:S06]  /*3470*/  BAR.SYNC.DEFER_BLOCKING 0x0 ;  /* 0x0000000000007b1d */ /* 0x000fec0000010000 */
.L_x_343:
[----:B------:R-:W-:Y:S01]  /*3480*/  ISETP.GE.U32.AND P1, PT, R29, 0x3, PT ;  /* 0x000000031d00780c */ /* 0x000fe20003f26070 */
[----:B0-----:R0:W2:Y:S01]  /*3490*/  LDS R22, [R7+UR6+0x420] ;  /* 0x0004200607167984 */ /* 0x0010a20008000800 */
[----:B------:R-:W-:Y:S01]  /*34a0*/  UMOV UR5, URZ ;  /* 0x000000ff00057c82 */ /* 0x000fe20008000000 */
[----:B------:R-:W-:Y:S01]  /*34b0*/  IMAD.MOV.U32 R19, RZ, RZ, RZ ;  /* 0x000000ffff137224 */ /* 0x000fe200078e00ff */
[----:B------:R-:W-:Y:S01]  /*34c0*/  CS2R R16, SRZ ;  /* 0x0000000000107805 */ /* 0x000fe2000001ff00 */
[----:B------:R0:W-:Y:S01]  /*34d0*/  @!P0 STS [R11], RZ ;  /* 0x000000ff0b008388 */ /* 0x0001e20000000800 */
[----:B------:R-:W-:Y:S01]  /*34e0*/  IMAD.MOV.U32 R23, RZ, RZ, RZ ;  /* 0x000000ffff177224 */ /* 0x000fe200078e00ff */
[----:B------:R-:W-:Y:S06]  /*34f0*/  BAR.SYNC.DEFER_BLOCKING 0x0 ;  /* 0x0000000000007b1d */ /* 0x000fec0000010000 */
[----:B0-----:R-:W-:Y:S05]  /*3500*/  @!P1 BRA `(.L_x_356) ;  /* 0x0000000800189947 */ /* 0x001fea0003800000 */
[----:B------:R-:W-:Y:S01]  /*3510*/  ISETP.NE.AND P1, PT, R5, RZ, PT ;  /* 0x000000ff0500720c */ /* 0x000fe20003f25270 */
[----:B------:R-:W-:Y:S02]  /*3520*/  IMAD.MOV.U32 R19, RZ, RZ, RZ ;  /* 0x000000ffff137224 */ /* 0x000fe400078e00ff */
[----:B------:R-:W-:Y:S02]  /*3530*/  IMAD.MOV.U32 R23, RZ, RZ, RZ ;  /* 0x000000ffff177224 */ /* 0x000fe400078e00ff */
[----:B------:R-:W-:-:S08]  /*3540*/  IMAD.MOV.U32 R15, RZ, RZ, RZ ;  /* 0x000000ffff0f7224 */ /* 0x000fd000078e00ff */
.L_x_365:
[----:B------:R-:W-:-:S05]  /*3550*/  IMAD R13, R15, 0x200, R2 ;  /* 0x000002000f0d7824 */ /* 0x000fca00078e0202 */
[----:B-1----:R-:W-:-:S05]  /*3560*/  IADD3 R12, P2, PT, R13, R20, RZ ;  /* 0x000000140d0c7210 */ /* 0x002fca0007f5e0ff */
[----:B------:R-:W-:-:S05]  /*3570*/  IMAD.X R13, RZ, RZ, R21, P2 ;  /* 0x000000ffff0d7224 */ /* 0x000fca00010e0615 */
[----:B------:R-:W3:Y:S01]  /*3580*/  LDG.E.S8 R25, desc[UR12][R12.64] ;  /* 0x0000000c0c197981 */ /* 0x000ee2000c1e1300 */
[----:B------:R-:W-:Y:S01]  /*3590*/  BSSY.RECONVERGENT B0, `(.L_x_357) ;  /* 0x000000e000007945 */ /* 0x000fe20003800200 */
[----:B---3--:R-:W-:-:S05]  /*35a0*/  IMAD R25, R18, R25, RZ ;  /* 0x0000001912197224 */ /* 0x008fca00078e02ff */
[----:B0-----:R-:W0:Y:S02]  /*35b0*/  SHFL.DOWN PT, R14, R25, 0x10, 0x1f ;  /* 0x0a001f00190e7f89 */ /* 0x001e2400000e0000 */
        /* <DEDUP_REMOVED lines=11> */
.L_x_358:
[----:B------:R-:W-:Y:S05]  /*3670*/  BSYNC.RECONVERGENT B0 ;  /* 0x0000000000007941 */ /* 0x000fea0003800200 */
.L_x_357:
[----:B------:R-:W-:Y:S06]  /*3680*/  BAR.SYNC.DEFER_BLOCKING 0x0 ;  /* 0x0000000000007b1d */ /* 0x000fec0000010000 */
[----:B------:R-:W-:Y:S04]  /*3690*/  LDS R14, [R7+UR6+0x400] ;  /* 0x00040006070e7984 */ /* 0x000fe80008000800 */
[----:B------:R1:W5:Y:S01]  /*36a0*/  LDG.E.S8 R27, desc[UR12][R12.64+0x10000] ;  /* 0x0100000c0c1b7981 */ /* 0x000362000c1e1300 */
[----:B------:R-:W-:Y:S06]  /*36b0*/  BAR.SYNC.DEFER_BLOCKING 0x0 ;  /* 0x0000000000007b1d */ /* 0x000fec0000010000 */
[----:B------:R-:W-:Y:S02]  /*36c0*/  @!P0 STS [R11], RZ ;  /* 0x000000ff0b008388 */ /* 0x000fe40000000800 */
[----:B------:R-:W-:Y:S06]  /*36d0*/  BAR.SYNC.DEFER_BLOCKING 0x0 ;  /* 0x0000000000007b1d */ /* 0x000fec0000010000 */
[----:B------:R-:W3:Y:S01]  /*36e0*/  LDG.E.S8 R25, desc[UR12][R12.64+0x200] ;  /* 0x0002000c0c197981 */ /* 0x000ee2000c1e1300 */
[----:B------:R-:W-:Y:S01]  /*36f0*/  ISETP.NE.AND P1, PT, R5, RZ, PT ;  /* 0x000000ff0500720c */ /* 0x000fe20003f25270 */
[----:B------:R-:W-:Y:S01]  /*3700*/  BSSY.RECONVERGENT B0, `(.L_x_359) ;  /* 0x000000f000007945 */ /* 0x000fe20003800200 */
[----:B------:R-:W-:Y:S01]  /*3710*/  ISETP.GT.U32.AND P0, PT, R2, 0x7, PT ;  /* 0x000000070200780c */ /* 0x000fe20003f04070 */
[----:B---3--:R-:W-:-:S05]  /*3720*/  IMAD R25, R18, R25, RZ ;  /* 0x0000001912197224 */ /* 0x008fca00078e02ff */
[----:B------:R-:W3:Y:S02]  /*3730*/  SHFL.DOWN PT, R24, R25, 0x10, 0x1f ;  /* 0x0a001f0019187f89 */ /* 0x000ee400000e0000 */
[----:B---3--:R-:W-:-:S05]  /*3740*/  IMAD.IADD R24, R25, 0x1, R24 ;  /* 0x0000000119187824 */ /* 0x008fca00078e0218 */
[----:B------:R-:W3:Y:S02]  /*3750*/  SHFL.DOWN PT, R49, R24, 0x8, 0x1f ;  /* 0x09001f0018317f89 */ /* 0x000ee400000e0000 */
[----:B---3--:R-:W-:-:S05]  /*3760*/  IMAD.IADD R49, R24, 0x1, R49 ;  /* 0x0000000118317824 */ /* 0x008fca00078e0231 */
[----:B0-----:R-:W0:Y:S02]  /*3770*/  SHFL.DOWN PT, R26, R49, 0x4, 0x1f ;  /* 0x08801f00311a7f89 */ /* 0x001e2400000e0000 */
[----:B0-----:R-:W-:-:S05]  /*3780*/  IMAD.IADD R26, R49, 0x1, R26 ;  /* 0x00000001311a7824 */ /* 0x001fca00078e021a */
[----:B------:R-:W0:Y:S02]  /*3790*/  SHFL.DOWN PT, R53, R26, 0x2, 0x1f ;  /* 0x08401f001a357f89 */ /* 0x000e2400000e0000 */
[----:B0-----:R-:W-:-:S05]  /*37a0*/  IMAD.IADD R53, R26, 0x1, R53 ;  /* 0x000000011a357824 */ /* 0x001fca00078e0235 */
[----:B------:R-:W0:Y:S02]  /*37b0*/  SHFL.DOWN PT, R40, R53, 0x1, 0x1f ;  /* 0x08201f0035287f89 */ /* 0x000e2400000e0000 */
[----:B0-----:R-:W-:Y:S01]  /*37c0*/  IMAD.IADD R40, R53, 0x1, R40 ;  /* 0x0000000135287824 */ /* 0x001fe200078e0228 */
[----:B-1----:R-:W-:Y:S06]  /*37d0*/  @P1 BRA `(.L_x_360) ;  /* 0x0000000000041947 */ /* 0x002fec0003800000 */
[----:B------:R0:W-:Y:S02]  /*37e0*/  ATOMS.ADD RZ, [R7+UR6+0x400], R40 ;  /* 0x0004002807ff798c */ /* 0x0001e40008000006 */
.L_x_360:
[----:B------:R-:W-:Y:S05]  /*37f0*/  BSYNC.RECONVERGENT B0 ;  /* 0x0000000000007941 */ /* 0x000fea0003800200 */
.L_x_359:
[----:B------:R-:W-:Y:S06]  /*3800*/  BAR.SYNC.DEFER_BLOCKING 0x0 ;  /* 0x0000000000007b1d */ /* 0x000fec0000010000 */
[----:B------:R-:W-:Y:S04]  /*3810*/  LDS R24, [R7+UR6+0x400] ;  /* 0x0004000607187984 */ /* 0x000fe80008000800 */
[----:B------:R1:W5:Y:S01]  /*3820*/  LDG.E.S8 R49, desc[UR12][R12.64+0x10200] ;  /* 0x0102000c0c317981 */ /* 0x000362000c1e1300 */
[----:B------:R-:W-:Y:S06]  /*3830*/  BAR.SYNC.DEFER_BLOCKING 0x0 ;  /* 0x0000000000007b1d */ /* 0x000fec0000010000 */
[----:B------:R-:W-:Y:S02]  /*3840*/  @!P0 STS [R11], RZ ;  /* 0x000000ff0b008388 */ /* 0x000fe40000000800 */
[----:B------:R-:W-:Y:S06]  /*3850*/  BAR.SYNC.DEFER_BLOCKING 0x0 ;  /* 0x0000000000007b1d */ /* 0x000fec0000010000 */
[----:B------:R-:W3:Y:S01]  /*3860*/  LDG.E.S8 R25, desc[UR12][R12.64+0x400] ;  /* 0x0004000c0c197981 */ /* 0x000ee2000c1e1300 */
[----:B------:R-:W-:Y:S01]  /*3870*/  BSSY.RECONVERGENT B0, `(.L_x_361) ;  /* 0x000000e000007945 */ /* 0x000fe20003800200 */
        /* <DEDUP_REMOVED lines=13> */
.L_x_362:
[----:B------:R-:W-:Y:S05]  /*3950*/  BSYNC.RECONVERGENT B0 ;  /* 0x0000000000007941 */ /* 0x000fea0003800200 */
.L_x_361:
[----:B------:R-:W-:Y:S06]  /*3960*/  BAR.SYNC.DEFER_BLOCKING 0x0 ;  /* 0x0000000000007b1d */ /* 0x000fec0000010000 */
[----:B------:R-:W1:Y:S04]  /*3970*/  LDS R40, [R7+UR6+0x400] ;  /* 0x0004000607287984 */ /* 0x000e680008000800 */
[----:B------:R-:W3:Y:S01]  /*3980*/  LDG.E.S8 R25, desc[UR12][R12.64+0x10400] ;  /* 0x0104000c0c197981 */ /* 0x000ee2000c1e1300 */
[----:B------:R-:W-:Y:S06]  /*3990*/  BAR.SYNC.DEFER_BLOCKING 0x0 ;  /* 0x0000000000007b1d */ /* 0x000fec0000010000 */
[----:B------:R-:W-:Y:S02]  /*39a0*/  @!P0 STS [R11], RZ ;  /* 0x000000ff0b008388 */ /* 0x000fe40000000800 */
[----:B------:R-:W-:Y:S06]  /*39b0*/  BAR.SYNC.DEFER_BLOCKING 0x0 ;  /* 0x0000000000007b1d */ /* 0x000fec0000010000 */
[----:B------:R-:W0:Y:S01]  /*39c0*/  LDG.E.S8 R53, desc[UR12][R12.64+0x600] ;  /* 0x0006000c0c357981 */ /* 0x000e22000c1e1300 */
[----:B------:R-:W-:Y:S01]  /*39d0*/  SHF.R.S32.HI R55, RZ, 0x3, R14 ;  /* 0x00000003ff377819 */ /* 0x000fe2000001140e */
[----:B------:R-:W-:Y:S01]  /*39e0*/  UMOV UR5, 0x400 ;  /* 0x0000040000057882 */ /* 0x000fe20000000000 */
[----:B------:R-:W-:Y:S01]  /*39f0*/  SHF.R.S32.HI R57, RZ, 0x3, R24 ;  /* 0x00000003ff397819 */ /* 0x000fe20000011418 */
[----:B------:R-:W-:Y:S01]  /*3a00*/  VIADD R15, R15, 0x4 ;  /* 0x000000040f0f7836 */ /* 0x000fe20000000000 */
[C---:B--2---:R-:W-:Y:S01]  /*3a10*/  LEA.HI.SX32 R55, R22.reuse, -R55, 0x1d ;  /* 0x8000003716377211 */ /* 0x044fe200078feaff */
[----:B------:R-:W-:Y:S01]  /*3a20*/  BSSY.RECONVERGENT B0, `(.L_x_363) ;  /* 0x0000023000007945 */ /* 0x000fe20003800200 */
[----:B------:R-:W-:-:S02]  /*3a30*/  LEA.HI.SX32 R57, R22, -R57, 0x1d ;  /* 0x8000003916397211 */ /* 0x000fc400078feaff */
[----:B------:R-:W-:Y:S02]  /*3a40*/  VIMNMX.RELU R55, PT, PT, R55, 0xff, PT ;  /* 0x000000ff37377848 */ /* 0x000fe40003fe1100 */
[----:B------:R-:W-:Y:S02]  /*3a50*/  VIMNMX.RELU R57, PT, PT, R57, 0xff, PT ;  /* 0x000000ff39397848 */ /* 0x000fe40003fe1100 */
[----:B------:R-:W-:Y:S02]  /*3a60*/  LEA R14, R55, UR5, 0x2 ;  /* 0x00000005370e7c11 */ /* 0x000fe4000f8e10ff */
[----:B-1----:R-:W-:Y:S02]  /*3a70*/  SHF.R.S32.HI R55, RZ, 0x3, R40 ;  /* 0x00000003ff377819 */ /* 0x002fe40000011428 */
[----:B------:R-:W-:Y:S02]  /*3a80*/  LEA R57, R57, UR5, 0x2 ;  /* 0x0000000539397c11 */ /* 0x000fe4000f8e10ff */
[----:B------:R-:W-:Y:S01]  /*3a90*/  LEA.HI.SX32 R55, R22, -R55, 0x1d ;  /* 0x8000003716377211 */ /* 0x000fe200078feaff */
[----:B------:R-:W1:Y:S01]  /*3aa0*/  LDC R14, c[0x3][R14] ;  /* 0x00c000000e0e7b82 */ /* 0x000e620000000800 */
[----:B------:R-:W-:-:S02]  /*3ab0*/  ISETP.NE.AND P2, PT, R15, UR14, PT ;  /* 0x0000000e0f007c0c */ /* 0x000fc4000bf45270 */
[----:B------:R-:W-:-:S04]  /*3ac0*/  VIMNMX.RELU R55, PT, PT, R55, 0xff, PT ;  /* 0x000000ff37377848 */ /* 0x000fc80003fe1100 */
[----:B------:R-:W-:-:S06]  /*3ad0*/  LEA R24, R55, UR5, 0x2 ;  /* 0x0000000537187c11 */ /* 0x000fcc000f8e10ff */
[----:B------:R-:W3:Y:S01]  /*3ae0*/  LDC R24, c[0x3][R24] ;  /* 0x00c0000018187b82 */ /* 0x000ee20000000800 */
[----:B-1---5:R-:W-:-:S04]  /*3af0*/  IMAD.WIDE R16, R14, R27, R16 ;  /* 0x0000001b0e107225 */ /* 0x022fc800078e0210 */
[----:B0-----:R-:W-:-:S05]  /*3b00*/  IMAD R48, R18, R53, RZ ;  /* 0x0000003512307224 */ /* 0x001fca00078e02ff */
[----:B------:R-:W0:Y:S02]  /*3b10*/  SHFL.DOWN PT, R53, R48, 0x10, 0x1f ;  /* 0x0a001f0030357f89 */ /* 0x000e2400000e0000 */
[----:B0-----:R-:W-:Y:S01]  /*3b20*/  IMAD.IADD R52, R48, 0x1, R53 ;  /* 0x0000000130347824 */ /* 0x001fe200078e0235 */
[----:B------:R-:W-:-:S04]  /*3b30*/  SHF.R.S32.HI R48, RZ, 0x1f, R14 ;  /* 0x0000001fff307819 */ /* 0x000fc8000001140e */
[----:B------:R-:W0:Y:S02]  /*3b40*/  SHFL.DOWN PT, R53, R52, 0x8, 0x1f ;  /* 0x09001f0034357f89 */ /* 0x000e2400000e0000 */
[----:B0-----:R-:W-:-:S05]  /*3b50*/  IMAD.IADD R26, R52, 0x1, R53 ;  /* 0x00000001341a7824 */ /* 0x001fca00078e0235 */
[----:B------:R-:W0:Y:S02]  /*3b60*/  SHFL.DOWN PT, R53, R26, 0x4, 0x1f ;  /* 0x08801f001a357f89 */ /* 0x000e2400000e0000 */
[----:B0-----:R-:W-:Y:S02]  /*3b70*/  IMAD.IADD R53, R26, 0x1, R53 ;  /* 0x000000011a357824 */ /* 0x001fe400078e0235 */
[----:B------:R-:W0:Y:S03]  /*3b80*/  LDC R26, c[0x3][R57] ;  /* 0x00c00000391a7b82 */ /* 0x000e260000000800 */
[----:B------:R-:W1:Y:S02]  /*3b90*/  SHFL.DOWN PT, R40, R53, 0x2, 0x1f ;  /* 0x08401f0035287f89 */ /* 0x000e6400000e0000 */
[----:B-1----:R-:W-:-:S05]  /*3ba0*/  IMAD.IADD R40, R53, 0x1, R40 ;  /* 0x0000000135287824 */ /* 0x002fca00078e0228 */
[----:B------:R-:W1:Y:S01]  /*3bb0*/  SHFL.DOWN PT, R55, R40, 0x1, 0x1f ;  /* 0x08201f0028377f89 */ /* 0x000e6200000e0000 */
[C---:B0-----:R-:W-:Y:S01]  /*3bc0*/  IMAD.WIDE R16, R26.reuse, R49, R16 ;  /* 0x000000311a107225 */ /* 0x041fe200078e0210 */
[----:B------:R-:W-:Y:S02]  /*3bd0*/  IADD3 R19, P3, P4, R26, R19, R14 ;  /* 0x000000131a137210 */ /* 0x000fe40007c7e00e */
[----:B------:R-:W-:Y:S01]  /*3be0*/  SHF.R.S32.HI R26, RZ, 0x1f, R26 ;  /* 0x0000001fff1a7819 */ /* 0x000fe2000001141a */
[----:B---3--:R-:W-:-:S03]  /*3bf0*/  IMAD.WIDE R16, R24, R25, R16 ;  /* 0x0000001918107225 */ /* 0x008fc600078e0210 */
[----:B------:R-:W-:Y:S02]  /*3c00*/  IADD3.X R23, PT, PT, R26, R23, R48, P3, P4 ;  /* 0x000000171a177210 */ /* 0x000fe40001fe8430 */
[----:B------:R-:W-:Y:S01]  /*3c10*/  SHF.R.S32.HI R26, RZ, 0x1f, R24 ;  /* 0x0000001fff1a7819 */ /* 0x000fe20000011418 */
[----:B-1----:R-:W-:Y:S01]  /*3c20*/  IMAD.IADD R48, R40, 0x1, R55 ;  /* 0x0000000128307824 */ /* 0x002fe200078e0237 */
[----:B------:R-:W-:Y:S06]  /*3c30*/  @P1 BRA `(.L_x_364) ;  /* 0x0000000000041947 */ /* 0x000fec0003800000 */
[----:B------:R0:W-:Y:S02]  /*3c40*/  ATOMS.ADD RZ, [R7+UR6+0x400], R48 ;  /* 0x0004003007ff798c */ /* 0x0001e40008000006 */
.L_x_364:
[----:B------:R-:W-:Y:S05]  /*3c50*/  BSYNC.RECONVERGENT B0 ;  /* 0x0000000000007941 */ /* 0x000fea0003800200 */
.L_x_363:
[----:B------:R-:W-:Y:S06]  /*3c60*/  BAR.SYNC.DEFER_BLOCKING 0x0 ;  /* 0x0000000000007b1d */ /* 0x000fec0000010000 */
[----:B------:R1:W2:Y:S04]  /*3c70*/  LDG.E.S8 R12, desc[UR12][R12.64+0x10600] ;  /* 0x0106000c0c0c7981 */ /* 0x0002a8000c1e1300 */
[----:B------:R-:W3:Y:S01]  /*3c80*/  LDS R14, [R7+UR6+0x400] ;  /* 0x00040006070e7984 */ /* 0x000ee20008000800 */
[----:B------:R-:W-:Y:S06]  /*3c90*/  BAR.SYNC.DEFER_BLOCKING 0x0 ;  /* 0x0000000000007b1d */ /* 0x000fec0000010000 */
[----:B------:R4:W-:Y:S01]  /*3ca0*/  @!P0 STS [R11], RZ ;  /* 0x000000ff0b008388 */ /* 0x0009e20000000800 */
[----:B---3--:R-:W-:-:S04]  /*3cb0*/  SHF.R.S32.HI R25, RZ, 0x3, R14 ;  /* 0x00000003ff197819 */ /* 0x008fc8000001140e */
[----:B------:R-:W-:-:S04]  /*3cc0*/  LEA.HI.SX32 R25, R22, -R25, 0x1d ;  /* 0x8000001916197211 */ /* 0x000fc800078feaff */
[----:B------:R-:W-:-:S04]  /*3cd0*/  VIMNMX.RELU R25, PT, PT, R25, 0xff, PT ;  /* 0x000000ff19197848 */ /* 0x000fc80003fe1100 */
[----:B------:R-:W-:-:S06]  /*3ce0*/  LEA R25, R25, UR5, 0x2 ;  /* 0x0000000519197c11 */ /* 0x000fcc000f8e10ff */
[----:B------:R-:W3:Y:S08]  /*3cf0*/  LDC R25, c[0x3][R25] ;  /* 0x00c0000019197b82 */ /* 0x000ef00000000800 */
[----:B------:R-:W-:Y:S01]  /*3d00*/  BAR.SYNC.DEFER_BLOCKING 0x0 ;  /* 0x0000000000007b1d */ /* 0x000fe20000010000 */
[----:B---3--:R-:W-:Y:S02]  /*3d10*/  IADD3 R19, P3, P4, R25, R19, R24 ;  /* 0x0000001319137210 */ /* 0x008fe40007c7e018 */
[----:B-1----:R-:W-:-:S04]  /*3d20*/  SHF.R.S32.HI R13, RZ, 0x1f, R25 ;  /* 0x0000001fff0d7819 */ /* 0x002fc80000011419 */
[----:B------:R-:W-:Y:S01]  /*3d30*/  IADD3.X R23, PT, PT, R13, R23, R26, P3, P4 ;  /* 0x000000170d177210 */ /* 0x000fe20001fe841a */
[----:B--2---:R-:W-:Y:S01]  /*3d40*/  IMAD.WIDE R16, R25, R12, R16 ;  /* 0x0000000c19107225 */ /* 0x004fe200078e0210 */
[----:B----4-:R-:W-:Y:S06]  /*3d50*/  @P2 BRA `(.L_x_365) ;  /* 0xfffffff400fc2947 */ /* 0x010fec000383ffff */
[----:B------:R-:W-:-:S12]  /*3d60*/  USHF.L.U32 UR5, UR14, 0x9, URZ ;  /* 0x000000090e057899 */ /* 0x000fd800080006ff */
.L_x_356:
[----:B------:R-:W-:-:S09]  /*3d70*/  UISETP.NE.AND UP1, UPT, UR11, URZ, UPT ;  /* 0x000000ff0b00728c */ /* 0x000fd2000bf25270 */
[----:B------:R-:W-:Y:S05]  /*3d80*/  BRA.U !UP1, `(.L_x_366) ;  /* 0x0000000509a47547 */ /* 0x000fea000b800000 */
[----:B------:R-:W-:-:S05]  /*3d90*/  VIADD R25, R2, UR5 ;  /* 0x0000000502197c36 */ /* 0x000fca0008000000 */
[----:B-1----:R-:W-:-:S05]  /*3da0*/  IADD3 R12, P1, PT, R25, R20, RZ ;  /* 0x00000014190c7210 */ /* 0x002fca0007f3e0ff */
[----:B------:R-:W-:-:S05]  /*3db0*/  IMAD.X R13, RZ, RZ, R21, P1 ;  /* 0x000000ffff0d7224 */ /* 0x000fca00008e0615 */
[----:B------:R-:W3:Y:S01]  /*3dc0*/  LDG.E.S8 R15, desc[UR12][R12.64] ;  /* 0x0000000c0c0f7981 */ /* 0x000ee2000c1e1300 */
[----:B------:R-:W-:Y:S01]  /*3dd0*/  ISETP.NE.AND P2, PT, R5, RZ, PT ;  /* 0x000000ff0500720c */ /* 0x000fe20003f45270 */
[----:B------:R-:W-:Y:S01]  /*3de0*/  BSSY.RECONVERGENT B0, `(.L_x_367) ;  /* 0x000000e000007945 */ /* 0x000fe20003800200 */
[----:B---3--:R-:W-:-:S05]  /*3df0*/  IMAD R15, R18, R15, RZ ;  /* 0x0000000f120f7224 */ /* 0x008fca00078e02ff */
[----:B------:R-:W1:Y:S02]  /*3e00*/  SHFL.DOWN PT, R14, R15, 0x10, 0x1f ;  /* 0x0a001f000f0e7f89 */ /* 0x000e6400000e0000 */
[----:B-1----:R-:W-:-:S05]  /*3e10*/  IMAD.IADD R14, R15, 0x1, R14 ;  /* 0x000000010f0e7824 */ /* 0x002fca00078e020e */
[----:B------:R-:W1:Y:S02]  /*3e20*/  SHFL.DOWN PT, R27, R14, 0x8, 0x1f ;  /* 0x09001f000e1b7f89 */ /* 0x000e6400000e0000 */
[----:B-1----:R-:W-:-:S05]  /*3e30*/  IMAD.IADD R27, R14, 0x1, R27 ;  /* 0x000000010e1b7824 */ /* 0x002fca00078e021b */
        /* <DEDUP_REMOVED lines=8> */
.L_x_368:
[----:B------:R-:W-:Y:S05]  /*3ec0*/  BSYNC.RECONVERGENT B0 ;  /* 0x0000000000007941 */ /* 0x000fea0003800200 */
.L_x_367:
[----:B------:R-:W-:Y:S06]  /*3ed0*/  BAR.SYNC.DEFER_BLOCKING 0x0 ;  /* 0x0000000000007b1d */ /* 0x000fec0000010000 */
[----:B------:R-:W3:Y:S01]  /*3ee0*/  LDG.E.S8 R27, desc[UR12][R12.64+0x10000] ;  /* 0x0100000c0c1b7981 */ /* 0x000ee2000c1e1300 */
[----:B------:R-:W-:Y:S01]  /*3ef0*/  UMOV UR5, 0x400 ;  /* 0x0000040000057882 */ /* 0x000fe20000000000 */
[----:B------:R-:W-:Y:S02]  /*3f00*/  UISETP.NE.AND UP1, UPT, UR11, 0x1, UPT ;  /* 0x000000010b00788c */ /* 0x000fe4000bf25270 */
[----:B------:R-:W4:Y:S01]  /*3f10*/  LDS R14, [R7+UR6+0x400] ;  /* 0x00040006070e7984 */ /* 0x000f220008000800 */
[----:B------:R-:W-:Y:S06]  /*3f20*/  BAR.SYNC.DEFER_BLOCKING 0x0 ;  /* 0x0000000000007b1d */ /* 0x000fec0000010000 */
[----:B------:R0:W-:Y:S01]  /*3f30*/  @!P0 STS [R11], RZ ;  /* 0x000000ff0b008388 */ /* 0x0001e20000000800 */
[----:B----4-:R-:W-:-:S04]  /*3f40*/  SHF.R.S32.HI R15, RZ, 0x3, R14 ;  /* 0x00000003ff0f7819 */ /* 0x010fc8000001140e */
[----:B--2---:R-:W-:-:S04]  /*3f50*/  LEA.HI.SX32 R15, R22, -R15, 0x1d ;  /* 0x8000000f160f7211 */ /* 0x004fc800078feaff */
[----:B------:R-:W-:-:S04]  /*3f60*/  VIMNMX.RELU R15, PT, PT, R15, 0xff, PT ;  /* 0x000000ff0f0f7848 */ /* 0x000fc80003fe1100 */
[----:B------:R-:W-:-:S04]  /*3f70*/  LEA R15, R15, UR5, 0x2 ;  /* 0x000000050f0f7c11 */ /* 0x000fc8000f8e10ff */
[----:B------:R-:W2:Y:S08]  /*3f80*/  LDC R14, c[0x3][R15] ;  /* 0x00c000000f0e7b82 */ /* 0x000eb00000000800 */
[----:B------:R-:W-:Y:S01]  /*3f90*/  BAR.SYNC.DEFER_BLOCKING 0x0 ;  /* 0x0000000000007b1d */ /* 0x000fe20000010000 */
[----:B--2---:R-:W-:-:S04]  /*3fa0*/  IADD3 R19, P1, PT, R14, R19, RZ ;  /* 0x000000130e137210 */ /* 0x004fc80007f3e0ff */
[C---:B------:R-:W-:Y:S01]  /*3fb0*/  LEA.HI.X.SX32 R23, R14.reuse, R23, 0x1, P1 ;  /* 0x000000170e177211 */ /* 0x040fe200008f0eff */
[----:B---3--:R-:W-:Y:S01]  /*3fc0*/  IMAD.WIDE R16, R14, R27, R16 ;  /* 0x0000001b0e107225 */ /* 0x008fe200078e0210 */
[----:B0-----:R-:W-:Y:S07]  /*3fd0*/  BRA.U !UP1, `(.L_x_366) ;  /* 0x0000000509107547 */ /* 0x001fee000b800000 */
[----:B------:R-:W-:-:S05]  /*3fe0*/  VIADD R15, R25, 0x200 ;  /* 0x00000200190f7836 */ /* 0x000fca0000000000 */
[----:B------:R-:W-:-:S05]  /*3ff0*/  IADD3 R14, P1, PT, R15, R20, RZ ;  /* 0x000000140f0e7210 */ /* 0x000fca0007f3e0ff */
[----:B------:R-:W-:-:S06]  /*4000*/  IMAD.X R15, RZ, RZ, R21, P1 ;  /* 0x000000ffff0f7224 */ /* 0x000fcc00008e0615 */
[----:B------:R-:W2:Y:S01]  /*4010*/  LDG.E.S8 R15, desc[UR12][R14.64] ;  /* 0x0000000c0e0f7981 */ /* 0x000ea2000c1e1300 */
[----:B------:R-:W-:Y:S01]  /*4020*/  BSSY.RECONVERGENT B0, `(.L_x_369) ;  /* 0x000000e000007945 */ /* 0x000fe20003800200 */
[----:B--2---:R-:W-:-:S05]  /*4030*/  IMAD R24, R18, R15, RZ ;  /* 0x0000000f12187224 */ /* 0x004fca00078e02ff */
[----:B------:R-:W0:Y:S02]  /*4040*/  SHFL.DOWN PT, R27, R24, 0x10, 0x1f ;  /* 0x0a001f00181b7f89 */ /* 0x000e2400000e0000 */
[----:B0-----:R-:W-:-:S05]  /*4050*/  IMAD.IADD R27, R24, 0x1, R27 ;  /* 0x00000001181b7824 */ /* 0x001fca00078e021b */
[----:B-1----:R-:W0:Y:S02]  /*4060*/  SHFL.DOWN PT, R26, R27, 0x8, 0x1f ;  /* 0x09001f001b1a7f89 */ /* 0x002e2400000e0000 */
        /* <DEDUP_REMOVED lines=9> */
.L_x_370:
[----:B------:R-:W-:Y:S05]  /*4100*/  BSYNC.RECONVERGENT B0 ;  /* 0x0000000000007941 */ /* 0x000fea0003800200 */
.L_x_369:
[----:B------:R-:W-:Y:S06]  /*4110*/  BAR.SYNC.DEFER_BLOCKING 0x0 ;  /* 0x0000000000007b1d */ /* 0x000fec0000010000 */
[----:B------:R-:W2:Y:S01]  /*4120*/  LDG.E.S8 R27, desc[UR12][R12.64+0x10200] ;  /* 0x0102000c0c1b7981 */ /* 0x000ea2000c1e1300 */
[----:B------:R-:W-:-:S03]  /*4130*/  UISETP.NE.AND UP1, UPT, UR11, 0x2, UPT ;  /* 0x000000020b00788c */ /* 0x000fc6000bf25270 */
[----:B0-----:R-:W0:Y:S01]  /*4140*/  LDS R14, [R7+UR6+0x400] ;  /* 0x00040006070e7984 */ /* 0x001e220008000800 */
[----:B------:R-:W-:Y:S06]  /*4150*/  BAR.SYNC.DEFER_BLOCKING 0x0 ;  /* 0x0000000000007b1d */ /* 0x000fec0000010000 */
[----:B------:R3:W-:Y:S01]  /*4160*/  @!P0 STS [R11], RZ ;  /* 0x000000ff0b008388 */ /* 0x0007e20000000800 */
[----:B0-----:R-:W-:-:S04]  /*4170*/  SHF.R.S32.HI R15, RZ, 0x3, R14 ;  /* 0x00000003ff0f7819 */ /* 0x001fc8000001140e */
[----:B------:R-:W-:-:S04]  /*4180*/  LEA.HI.SX32 R15, R22, -R15, 0x1d ;  /* 0x8000000f160f7211 */ /* 0x000fc800078feaff */
[----:B------:R-:W-:-:S04]  /*4190*/  VIMNMX.RELU R15, PT, PT, R15, 0xff, PT ;  /* 0x000000ff0f0f7848 */ /* 0x000fc80003fe1100 */
[----:B------:R-:W-:-:S04]  /*41a0*/  LEA R15, R15, UR5, 0x2 ;  /* 0x000000050f0f7c11 */ /* 0x000fc8000f8e10ff */
[----:B------:R-:W0:Y:S08]  /*41b0*/  LDC R14, c[0x3][R15] ;  /* 0x00c000000f0e7b82 */ /* 0x000e300000000800 */
[----:B------:R-:W-:Y:S01]  /*41c0*/  BAR.SYNC.DEFER_BLOCKING 0x0 ;  /* 0x0000000000007b1d */ /* 0x000fe20000010000 */
[----:B0-----:R-:W-:-:S04]  /*41d0*/  IADD3 R19, P1, PT, R14, R19, RZ ;  /* 0x000000130e137210 */ /* 0x001fc80007f3e0ff */
[C---:B------:R-:W-:Y:S01]  /*41e0*/  LEA.HI.X.SX32 R23, R14.reuse, R23, 0x1, P1 ;  /* 0x000000170e177211 */ /* 0x040fe200008f0eff */
[----:B--2---:R-:W-:Y:S01]  /*41f0*/  IMAD.WIDE R16, R14, R27, R16 ;  /* 0x0000001b0e107225 */ /* 0x004fe200078e0210 */
[----:B---3--:R-:W-:Y:S07]  /*4200*/  BRA.U !UP1, `(.L_x_366) ;  /* 0x0000000109847547 */ /* 0x008fee000b800000 */
        /* <DEDUP_REMOVED lines=18> */
.L_x_372:
[----:B------:R-:W-:Y:S05]  /*4330*/  BSYNC.RECONVERGENT B0 ;  /* 0x0000000000007941 */ /* 0x000fea0003800200 */
.L_x_371:
        /* <DEDUP_REMOVED lines=14> */
.L_x_366:
[----:B------:R-:W-:Y:S01]  /*4420*/  ISETP.GT.U32.AND P0, PT, R19, 0x1, PT ;  /* 0x000000011300780c */ /* 0x000fe20003f04070 */
[----:B------:R-:W-:Y:S03]  /*4430*/  BSSY.RECONVERGENT B0, `(.L_x_373) ;  /* 0x000001e000007945 */ /* 0x000fe60003800200 */
[----:B------:R-:W-:-:S04]  /*4440*/  ISETP.GT.U32.AND.EX P0, PT, R23, RZ, PT, P0 ;  /* 0x000000ff1700720c */ /* 0x000fc80003f04100 */
[----:B------:R-:W-:Y:S02]  /*4450*/  SEL R23, R23, RZ, P0 ;  /* 0x000000ff17177207 */ /* 0x000fe40000000000 */
[----:B------:R-:W-:Y:S02]  /*4460*/  SEL R19, R19, 0x1, P0 ;  /* 0x0000000113137807 */ /* 0x000fe40000000000 */
[----:B-1----:R-:W-:-:S04]  /*4470*/  LOP3.LUT R12, R17, R23, RZ, 0xfc, !PT ;  /* 0x00000017110c7212 */ /* 0x002fc800078efcff */
[----:B------:R-:W-:-:S13]  /*4480*/  ISETP.NE.U32.AND P1, PT, R12, RZ, PT ;  /* 0x000000ff0c00720c */ /* 0x000fda0003f25070 */
[----:B------:R-:W-:Y:S05]  /*4490*/  @P1 BRA `(.L_x_374) ;  /* 0x00000000004c1947 */ /* 0x000fea0003800000 */
[----:B------:R-:W1:Y:S01]  /*44a0*/  I2F.U32.RP R14, R19 ;  /* 0x00000013000e7306 */ /* 0x000e620000209000 */
[----:B------:R-:W-:-:S07]  /*44b0*/  ISETP.NE.U32.AND P2, PT, R19, RZ, PT ;  /* 0x000000ff1300720c */ /* 0x000fce0003f45070 */
[----:B-1----:R-:W1:Y:S02]  /*44c0*/  MUFU.RCP R14, R14 ;  /* 0x0000000e000e7308 */ /* 0x002e640000001000 */
[----:B-1----:R-:W-:-:S06]  /*44d0*/  VIADD R12, R14, 0xffffffe ;  /* 0x0ffffffe0e0c7836 */ /* 0x002fcc0000000000 */
[----:B------:R1:W3:Y:S02]  /*44e0*/  F2I.FTZ.U32.TRUNC.NTZ R13, R12 ;  /* 0x0000000c000d7305 */ /* 0x0002e4000021f000 */
[----:B-1----:R-:W-:Y:S02]  /*44f0*/  IMAD.MOV.U32 R12, RZ, RZ, RZ ;  /* 0x000000ffff0c7224 */ /* 0x002fe400078e00ff */
[----:B---3--:R-:W-:-:S04]  /*4500*/  IMAD.MOV R18, RZ, RZ, -R13 ;  /* 0x000000ffff127224 */ /* 0x008fc800078e0a0d */
        /* <DEDUP_REMOVED lines=12> */
.L_x_374:
[----:B------:R-:W-:Y:S01]  /*45d0*/  IMAD.MOV.U32 R21, RZ, RZ, R16 ;  /* 0x000000ffff157224 */ /* 0x000fe200078e0010 */
[----:B------:R-:W-:Y:S01]  /*45e0*/  MOV R18, 0x4610 ;  /* 0x0000461000127802 */ /* 0x000fe20000000f00 */
[----:B0-----:R-:W-:-:S07]  /*45f0*/  IMAD.MOV.U32 R20, RZ, RZ, R17 ;  /* 0x000000ffff147224 */ /* 0x001fce00078e0011 */
[----:B--2---:R-:W-:Y:S05]  /*4600*/  CALL.REL.NOINC `($__internal_6_$__cuda_sm20_div_s64) ;  /* 0x0000003400907944 */ /* 0x004fea0003c00000 */
.L_x_375:
[----:B------:R-:W-:Y:S05]  /*4610*/  BSYNC.RECONVERGENT B0 ;  /* 0x0000000000007941 */ /* 0x000fea0003800200 */
.L_x_373:
[----:B------:R-:W-:Y:S01]  /*4620*/  VIADD R12, R39, 0xcf ;  /* 0x000000cf270c7836 */ /* 0x000fe20000000000 */
[----:B------:R-:W-:Y:S01]  /*4630*/  VIMNMX R13, PT, PT, R13, -0x7f, !PT ;  /* 0xffffff810d0d7848 */ /* 0x000fe20007fe0100 */
[----:B------:R-:W-:Y:S01]  /*4640*/  BSSY.RECONVERGENT B0, `(.L_x_376) ;  /* 0x0000029000007945 */ /* 0x000fe20003800200 */
[----:B------:R-:W-:Y:S02]  /*4650*/  ISETP.NE.AND P1, PT, R28, RZ, PT ;  /* 0x000000ff1c00720c */ /* 0x000fe40003f25270 */
[----:B------:R-:W-:Y:S02]  /*4660*/  SHF.R.U32.HI R15, RZ, 0x10, R12 ;  /* 0x00000010ff0f7819 */ /* 0x000fe4000001160c */
[----:B------:R-:W-:Y:S02]  /*4670*/  VIMNMX R13, PT, PT, R13, 0x7f, PT ;  /* 0x0000007f0d0d7848 */ /* 0x000fe40003fe0100 */
[----:B------:R-:W-:-:S03]  /*4680*/  LOP3.LUT R15, R15, R12, RZ, 0x3c, !PT ;  /* 0x0000000c0f0f7212 */ /* 0x000fc600078e3cff */
[----:B------:R1:W-:Y:S02]  /*4690*/  STS.U8 [R2+UR6+0x200], R13 ;  /* 0x0002000d02007988 */ /* 0x0003e40008000006 */
[----:B------:R-:W-:-:S05]  /*46a0*/  IMAD R15, R15, -0x7a143595, RZ ;  /* 0x85ebca6b0f0f7824 */ /* 0x000fca00078e02ff */
[----:B------:R-:W-:-:S04]  /*46b0*/  SHF.R.U32.HI R12, RZ, 0xd, R15 ;  /* 0x0000000dff0c7819 */ /* 0x000fc8000001160f */
[----:B------:R-:W-:-:S05]  /*46c0*/  LOP3.LUT R12, R12, R15, RZ, 0x3c, !PT ;  /* 0x0000000f0c0c7212 */ /* 0x000fca00078e3cff */
[----:B------:R-:W-:-:S05]  /*46d0*/  IMAD R12, R12, -0x3d4d51cb, RZ ;  /* 0xc2b2ae350c0c7824 */ /* 0x000fca00078e02ff */
[----:B------:R-:W-:-:S04]  /*46e0*/  SHF.R.U32.HI R15, RZ, 0x10, R12 ;  /* 0x00000010ff0f7819 */ /* 0x000fc8000001160c */
[----:B------:R-:W-:-:S04]  /*46f0*/  LOP3.LUT R15, R15, R12, RZ, 0x3c, !PT ;  /* 0x0000000c0f0f7212 */ /* 0x000fc800078e3cff */
[----:B------:R-:W-:Y:S02]  /*4700*/  LOP3.LUT R12, R15, 0x1, RZ, 0xc0, !PT ;  /* 0x000000010f0c7812 */ /* 0x000fe400078ec0ff */
[----:B------:R-:W-:Y:S01]  /*4710*/  SHF.R.U32.HI R15, RZ, 0x1, R15 ;  /* 0x00000001ff0f7819 */ /* 0x000fe2000001160f */
[----:B------:R-:W-:Y:S01]  /*4720*/  BAR.SYNC.DEFER_BLOCKING 0x0 ;  /* 0x0000000000007b1d */ /* 0x000fe20000010000 */
[----:B------:R-:W-:Y:S02]  /*4730*/  ISETP.NE.U32.AND P0, PT, R12, 0x1, PT ;  /* 0x000000010c00780c */ /* 0x000fe40003f05070 */
[----:B------:R-:W-:-:S11]  /*4740*/  LOP3.LUT R12, R15, 0xf, RZ, 0xc0, !PT ;  /* 0x0000000f0f0c7812 */ /* 0x000fd600078ec0ff */
[----:B------:R-:W-:Y:S01]  /*4750*/  @P0 IMAD.MOV R12, RZ, RZ, -R12 ;  /* 0x000000ffff0c0224 */ /* 0x000fe200078e0a0c */
[----:B------:R-:W-:-:S03]  /*4760*/  ISETP.NE.AND P0, PT, R2, RZ, PT ;  /* 0x000000ff0200720c */ /* 0x000fc60003f05270 */
[----:B------:R-:W-:-:S04]  /*4770*/  IMAD R12, R13, R12, RZ ;  /* 0x0000000c0d0c7224 */ /* 0x000fc800078e02ff */
[----:B------:R-:W3:Y:S02]  /*4780*/  REDUX.SUM.S32 UR5, R12 ;  /* 0x000000000c0573c4 */ /* 0x000ee4000000c200 */
[----:B---3--:R-:W-:-:S05]  /*4790*/  IMAD.U32 R49, RZ, RZ, UR5 ;  /* 0x00000005ff317e24 */ /* 0x008fca000f8e00ff */
[----:B------:R1:W-:Y:S01]  /*47a0*/  @!P1 STS [R32+UR7+0x10], R49 ;  /* 0x0000103120009988 */ /* 0x0003e20008000807 */
[----:B------:R-:W-:Y:S06]  /*47b0*/  BAR.SYNC.DEFER_BLOCKING 0x0 ;  /* 0x0000000000007b1d */ /* 0x000fec0000010000 */
[----:B------:R-:W-:Y:S05]  /*47c0*/  @P0 BRA `(.L_x_377) ;  /* 0x0000000000400947 */ /* 0x000fea0003800000 */
[----:B------:R-:W3:Y:S01]  /*47d0*/  S2UR UR8, SR_CgaCtaId ;  /* 0x00000000000879c3 */ /* 0x000ee20000008800 */
[----:B------:R-:W-:Y:S02]  /*47e0*/  UMOV UR5, 0x400 ;  /* 0x0000040000057882 */ /* 0x000fe40000000000 */
[----:B---3--:R-:W-:-:S09]  /*47f0*/  ULEA UR5, UR8, UR5, 0x18 ;  /* 0x0000000508057291 */ /* 0x008fd2000f8ec0ff */
[----:B-1----:R-:W1:Y:S04]  /*4800*/  LDS.128 R12, [UR5+0x10] ;  /* 0x00001005ff0c7984 */ /* 0x002e680008000c00 */
[----:B------:R-:W3:Y:S04]  /*4810*/  LDS.128 R16, [UR5+0x20] ;  /* 0x00002005ff107984 */ /* 0x000ee80008000c00 */
[----:B0-2---:R-:W0:Y:S04]  /*4820*/  LDS.128 R20, [UR5+0x30] ;  /* 0x00003005ff147984 */ /* 0x005e280008000c00 */
[----:B------:R-:W2:Y:S01]  /*4830*/  LDS.128 R24, [UR5+0x40] ;  /* 0x00004005ff187984 */ /* 0x000ea20008000c00 */
[----:B-1----:R-:W-:-:S04]  /*4840*/  IADD3 R13, PT, PT, R14, R13, R49 ;  /* 0x0000000d0e0d7210 */ /* 0x002fc80007ffe031 */
[----:B---3--:R-:W-:-:S04]  /*4850*/  IADD3 R13, PT, PT, R16, R13, R15 ;  /* 0x0000000d100d7210 */ /* 0x008fc80007ffe00f */
[----:B------:R-:W-:-:S04]  /*4860*/  IADD3 R13, PT, PT, R18, R13, R17 ;  /* 0x0000000d120d7210 */ /* 0x000fc80007ffe011 */
[----:B0-----:R-:W-:-:S04]  /*4870*/  IADD3 R13, PT, PT, R20, R13, R19 ;  /* 0x0000000d140d7210 */ /* 0x001fc80007ffe013 */
[----:B------:R-:W-:-:S04]  /*4880*/  IADD3 R13, PT, PT, R22, R13, R21 ;  /* 0x0000000d160d7210 */ /* 0x000fc80007ffe015 */
[----:B--2---:R-:W-:-:S04]  /*4890*/  IADD3 R13, PT, PT, R24, R13, R23 ;  /* 0x0000000d180d7210 */ /* 0x004fc80007ffe017 */
[----:B------:R-:W-:-:S05]  /*48a0*/  IADD3 R26, PT, PT, R26, R13, R25 ;  /* 0x0000000d1a1a7210 */ /* 0x000fca0007ffe019 */
[----:B------:R-:W-:-:S05]  /*48b0*/  IMAD.IADD R26, R26, 0x1, R27 ;  /* 0x000000011a1a7824 */ /* 0x000fca00078e021b */
[----:B------:R3:W-:Y:S02]  /*48c0*/  STS [UR5+0x54], R26 ;  /* 0x0000541aff007988 */ /* 0x0007e40008000805 */
.L_x_377:
[----:B------:R-:W-:Y:S05]  /*48d0*/  BSYNC.RECONVERGENT B0 ;  /* 0x0000000000007941 */ /* 0x000fea0003800200 */
.L_x_376:
[----:B------:R-:W4:Y:S08]  /*48e0*/  S2UR UR8, SR_CgaCtaId ;  /* 0x00000000000879c3 */ /* 0x000f300000008800 */
[----:B------:R-:W-:Y:S01]  /*48f0*/  BAR.SYNC.DEFER_BLOCKING 0x0 ;  /* 0x0000000000007b1d */ /* 0x000fe20000010000 */
[----:B------:R-:W-:Y:S02]  /*4900*/  IMAD.MOV.U32 R23, RZ, RZ, RZ ;  /* 0x000000ffff177224 */ /* 0x000fe400078e00ff */
[----:B------:R-:W-:-:S03]  /*4910*/  IMAD.MOV.U32 R15, RZ, RZ, RZ ;  /* 0x000000ffff0f7224 */ /* 0x000fc600078e00ff */
[----:B------:R-:W-:Y:S02]  /*4920*/  UMOV UR5, 0x400 ;  /* 0x0000040000057882 */ /* 0x000fe40000000000 */
[----:B------:R-:W5:Y:S01]  /*4930*/  LDC.64 R54, c[0x0][0x398] ;  /* 0x0000e600ff367b82 */ /* 0x000f620000000a00 */
[----:B----4-:R-:W-:Y:S02]  /*4940*/  ULEA UR9, UR8, UR5, 0x18 ;  /* 0x0000000508097291 */ /* 0x010fe4000f8ec0ff */
[----:B------:R-:W-:-:S04]  /*4950*/  UIADD3 UR5, UPT, UPT, UR5, 0x60, URZ ;  /* 0x0000006005057890 */ /* 0x000fc8000fffe0ff */
[----:B------:R-:W-:Y:S01]  /*4960*/  ULEA UR5, UR8, UR5, 0x18 ;  /* 0x0000000508057291 */ /* 0x000fe2000f8ec0ff */
[C---:B-----5:R-:W-:Y:S02]  /*4970*/  LEA R54, P2, R30.reuse, R54, 0x12 ;  /* 0x000000361e367211 */ /* 0x060fe400078490ff */
[----:B--2---:R-:W2:Y:S02]  /*4980*/  LDS R22, [UR9+0x54] ;  /* 0x00005409ff167984 */ /* 0x004ea40008000800 */
[----:B------:R-:W-:Y:S01]  /*4990*/  LEA.HI.X R55, R30, R55, RZ, 0x12, P2 ;  /* 0x000000371e377211 */ /* 0x000fe200010f94ff */
[----:B------:R-:W-:Y:S08]  /*49a0*/  BAR.SYNC.DEFER_BLOCKING 0x0 ;  /* 0x0000000000007b1d */ /* 0x000ff00000010000 */
.L_x_378:
[----:B-1----:R-:W-:-:S04]  /*49b0*/  IMAD R13, R23, 0x200, R2 ;  /* 0x00000200170d7824 */ /* 0x002fc800078e0202 */
[----:B------:R-:W-:-:S03]  /*49c0*/  IMAD.WIDE.U32 R12, R13, 0x4, R54 ;  /* 0x000000040d0c7825 */ /* 0x000fc600078e0036 */
[----:B0-----:R-:W-:-:S05]  /*49d0*/  IADD3 R20, P2, PT, R12, 0x1000000, RZ ;  /* 0x010000000c147810 */ /* 0x001fca0007f5e0ff */
[----:B------:R-:W-:-:S05]  /*49e0*/  IMAD.X R21, RZ, RZ, R13, P2 ;  /* 0x000000ffff157224 */ /* 0x000fca00010e060d */
[----:B------:R-:W4:Y:S04]  /*49f0*/  LDG.E.CONSTANT R12, desc[UR12][R20.64+-0x6dce00] ;  /* 0x9232000c140c7981 */ /* 0x000f28000c1e9900 */
[----:B------:R-:W5:Y:S04]  /*4a00*/  LDG.E.CONSTANT R24, desc[UR12][R20.64+-0x6dc600] ;  /* 0x923a000c14187981 */ /* 0x000f68000c1e9900 */
[----:B------:R-:W2:Y:S04]  /*4a10*/  LDG.E.CONSTANT R25, desc[UR12][R20.64+-0x6dbe00] ;  /* 0x9242000c14197981 */ /* 0x000ea8000c1e9900 */
[----:B------:R-:W2:Y:S04]  /*4a20*/  LDG.E.CONSTANT R27, desc[UR12][R20.64+-0x6db600] ;  /* 0x924a000c141b7981 */ /* 0x000ea8000c1e9900 */
[----:B------:R-:W2:Y:S01]  /*4a30*/  LDG.E.CONSTANT R53, desc[UR12][R20.64+-0x6dae00] ;  /* 0x9252000c14357981 */ /* 0x000ea2000c1e9900 */
[----:B---3--:R-:W-:-:S03]  /*4a40*/  LEA R26, R23, UR5, 0x2 ;  /* 0x00000005171a7c11 */ /* 0x008fc6000f8e10ff */
[----:B------:R-:W3:Y:S04]  /*4a50*/  LDG.E.CONSTANT R52, desc[UR12][R20.64+-0x6da600] ;  /* 0x925a000c14347981 */ /* 0x000ee8000c1e9900 */
[----:B------:R-:W4:Y:S04]  /*4a60*/  LDS.128 R16, [R26+0x200] ;  /* 0x000200001a107984 */ /* 0x000f280000000c00 */
[----:B------:R-:W3:Y:S04]  /*4a70*/  LDG.E.CONSTANT R49, desc[UR12][R20.64+-0x6d9e00] ;  /* 0x9262000c14317981 */ /* 0x000ee8000c1e9900 */
[----:B------:R-:W3:Y:S04]  /*4a80*/  LDG.E.CONSTANT R48, desc[UR12][R20.64+-0x6d9600] ;  /* 0x926a000c14307981 */ /* 0x000ee8000c1e9900 */
[----:B------:R-:W3:Y:S04]  /*4a90*/  LDG.E.CONSTANT R40, desc[UR12][R20.64+-0x6d7600] ;  /* 0x928a000c14287981 */ /* 0x000ee8000c1e9900 */
[----:B------:R-:W3:Y:S04]  /*4aa0*/  LDG.E.CONSTANT R56, desc[UR12][R20.64+-0x6d6600] ;  /* 0x929a000c14387981 */ /* 0x000ee8000c1e9900 */
[----:B------:R-:W3:Y:S04]  /*4ab0*/  LDG.E.CONSTANT R57, desc[UR12][R20.64+-0x6d5e00] ;  /* 0x92a2000c14397981 */ /* 0x000ee8000c1e9900 */
[----:B------:R-:W3:Y:S01]  /*4ac0*/  LDG.E.CONSTANT R58, desc[UR12][R20.64+-0x6d5600] ;  /* 0x92aa000c143a7981 */ /* 0x000ee2000c1e9900 */
[----:B----4-:R-:W-:-:S03]  /*4ad0*/  IDP.4A.S8.S8 R16, R16, R12, R15 ;  /* 0x0000000c10107226 */ /* 0x010fc6000000060f */
[----:B------:R-:W0:Y:S01]  /*4ae0*/  LDS.128 R12, [R26+0x210] ;  /* 0x000210001a0c7984 */ /* 0x000e220000000c00 */
[----:B-----5:R-:W-:-:S03]  /*4af0*/  IDP.4A.S8.S8 R17, R17, R24, R16 ;  /* 0x0000001811117226 */ /* 0x020fc60000000610 */
[----:B------:R-:W4:Y:S01]  /*4b00*/  LDG.E.CONSTANT R24, desc[UR12][R20.64+-0x6d8600] ;  /* 0x927a000c14187981 */ /* 0x000f22000c1e9900 */
[----:B--2---:R-:W-:-:S03]  /*4b10*/  IDP.4A.S8.S8 R18, R18, R25, R17 ;  /* 0x0000001912127226 */ /* 0x004fc60000000611 */
[----:B------:R-:W2:Y:S01]  /*4b20*/  LDG.E.CONSTANT R25, desc[UR12][R20.64+-0x6d8e00] ;  /* 0x9272000c14197981 */ /* 0x000ea2000c1e9900 */
[----:B------:R-:W-:-:S03]  /*4b30*/  IDP.4A.S8.S8 R18, R19, R27, R18 ;  /* 0x0000001b13127226 */ /* 0x000fc60000000612 */
[----:B------:R-:W5:Y:S01]  /*4b40*/  LDG.E.CONSTANT R27, desc[UR12][R20.64+-0x6d7e00] ;  /* 0x9282000c141b7981 */ /* 0x000f62000c1e9900 */
[----:B0-----:R-:W-:-:S03]  /*4b50*/  IDP.4A.S8.S8 R12, R12, R53, R18 ;  /* 0x000000350c0c7226 */ /* 0x001fc60000000612 */
[----:B------:R-:W5:Y:S04]  /*4b60*/  LDG.E.CONSTANT R53, desc[UR12][R20.64+-0x6d6e00] ;  /* 0x9292000c14357981 */ /* 0x000f68000c1e9900 */
[----:B------:R-:W2:Y:S01]  /*4b70*/  LDS.128 R16, [R26+0x220] ;  /* 0x000220001a107984 */ /* 0x000ea20000000c00 */
[----:B---3--:R-:W-:-:S04]  /*4b80*/  IDP.4A.S8.S8 R12, R13, R52, R12 ;  /* 0x000000340d0c7226 */ /* 0x008fc8000000060c */
[----:B------:R-:W-:-:S04]  /*4b90*/  IDP.4A.S8.S8 R12, R14, R49, R12 ;  /* 0x000000310e0c7226 */ /* 0x000fc8000000060c */
[----:B------:R-:W-:Y:S02]  /*4ba0*/  IDP.4A.S8.S8 R48, R15, R48, R12 ;  /* 0x000000300f307226 */ /* 0x000fe4000000060c */
[----:B------:R-:W0:Y:S01]  /*4bb0*/  LDS.128 R12, [R26+0x230] ;  /* 0x000230001a0c7984 */ /* 0x000e220000000c00 */
[----:B------:R-:W-:-:S05]  /*4bc0*/  VIADD R23, R23, 0x10 ;  /* 0x0000001017177836 */ /* 0x000fca0000000000 */
[----:B------:R-:W-:Y:S01]  /*4bd0*/  ISETP.NE.AND P2, PT, R23, 0x80, PT ;  /* 0x000000801700780c */ /* 0x000fe20003f45270 */
[----:B--2---:R-:W-:-:S04]  /*4be0*/  IDP.4A.S8.S8 R16, R16, R25, R48 ;  /* 0x0000001910107226 */ /* 0x004fc80000000630 */
[----:B----4-:R-:W-:-:S04]  /*4bf0*/  IDP.4A.S8.S8 R16, R17, R24, R16 ;  /* 0x0000001811107226 */ /* 0x010fc80000000610 */
[----:B-----5:R-:W-:-:S04]  /*4c00*/  IDP.4A.S8.S8 R16, R18, R27, R16 ;  /* 0x0000001b12107226 */ /* 0x020fc80000000610 */
[----:B------:R-:W-:-:S04]  /*4c10*/  IDP.4A.S8.S8 R16, R19, R40, R16 ;  /* 0x0000002813107226 */ /* 0x000fc80000000610 */
[----:B0-----:R-:W-:-:S04]  /*4c20*/  IDP.4A.S8.S8 R12, R12, R53, R16 ;  /* 0x000000350c0c7226 */ /* 0x001fc80000000610 */
[----:B------:R-:W-:-:S04]  /*4c30*/  IDP.4A.S8.S8 R12, R13, R56, R12 ;  /* 0x000000380d0c7226 */ /* 0x000fc8000000060c */
[----:B------:R-:W-:-:S04]  /*4c40*/  IDP.4A.S8.S8 R12, R14, R57, R12 ;  /* 0x000000390e0c7226 */ /* 0x000fc8000000060c */
[----:B------:R-:W-:Y:S01]  /*4c50*/  IDP.4A.S8.S8 R15, R15, R58, R12 ;  /* 0x0000003a0f0f7226 */ /* 0x000fe2000000060c */
[----:B------:R-:W-:Y:S06]  /*4c60*/  @P2 BRA `(.L_x_378) ;  /* 0xfffffffc00502947 */ /* 0x000fec000383ffff */
[----:B------:R-:W-:Y:S01]  /*4c70*/  VIADD R12, R39, 0xce ;  /* 0x000000ce270c7836 */ /* 0x000fe20000000000 */
[----:B------:R-:W0:Y:S01]  /*4c80*/  LDS.S8 R17, [R2+UR6] ;  /* 0x0000000602117984 */ /* 0x000e220008000200 */
[----:B------:R-:W-:Y:S03]  /*4c90*/  BSSY.RECONVERGENT B0, `(.L_x_379) ;  /* 0x000002b000007945 */ /* 0x000fe60003800200 */
        /* <DEDUP_REMOVED lines=13> */
[----:B------:R-:W-:-:S04]  /*4d70*/  IMAD R13, R36, R13, RZ ;  /* 0x0000000d240d7224 */ /* 0x000fc800078e02ff */
[----:B------:R-:W-:-:S05]  /*4d80*/  IMAD R22, R22, R13, RZ ;  /* 0x0000000d16167224 */ /* 0x000fca00078e02ff */
[----:B------:R-:W-:-:S04]  /*4d90*/  LEA.HI.SX32 R22, R22, R15, 0x1c ;  /* 0x0000000f16167211 */ /* 0x000fc800078fe2ff */
        /* <DEDUP_REMOVED lines=13> */
[----:B------:R-:W1:Y:S04]  /*4e70*/  LDS.128 R12, [UR9+0x10] ;  /* 0x00001009ff0c7984 */ /* 0x000e680008000c00 */
        /* <DEDUP_REMOVED lines=12> */
.L_x_380:
[----:B------:R-:W-:Y:S05]  /*4f40*/  BSYNC.RECONVERGENT B0 ;  /* 0x0000000000007941 */ /* 0x000fea0003800200 */
.L_x_379:
[----:B------:R-:W-:Y:S01]  /*4f50*/  BAR.SYNC.DEFER_BLOCKING 0x0 ;  /* 0x0000000000007b1d */ /* 0x000fe20000010000 */
[----:B------:R-:W-:-:S05]  /*4f60*/  IADD3 R12, P2, PT, R50, 0x1000000, RZ ;  /* 0x01000000320c7810 */ /* 0x000fca0007f5e0ff */
[----:B------:R-:W-:-:S05]  /*4f70*/  IMAD.X R13, RZ, RZ, R51, P2 ;  /* 0x000000ffff0d7224 */ /* 0x000fca00010e0633 */
[----:B------:R-:W2:Y:S04]  /*4f80*/  LDG.E.U8.CONSTANT R17, desc[UR12][R12.64+-0x3dce00] ;  /* 0xc232000c0c117981 */ /* 0x000ea8000c1e9100 */
[----:B------:R3:W4:Y:S01]  /*4f90*/  LDG.E.U8.CONSTANT R14, desc[UR12][R12.64+-0x3db600] ;  /* 0xc24a000c0c0e7981 */ /* 0x000722000c1e9100 */
[----:B------:R-:W-:Y:S03]  /*4fa0*/  BSSY.RECONVERGENT B0, `(.L_x_381) ;  /* 0x000006b000007945 */ /* 0x000fe60003800200 */
[----:B------:R-:W5:Y:S02]  /*4fb0*/  LDS R15, [UR9+0x54] ;  /* 0x00005409ff0f7984 */ /* 0x000f640008000800 */
[----:B-----5:R-:W-:Y:S01]  /*4fc0*/  SHF.R.S32.HI R16, RZ, 0x1f, R15 ;  /* 0x0000001fff107819 */ /* 0x020fe2000001140f */
[----:B------:R-:W-:-:S03]  /*4fd0*/  VIADD R18, R15, 0x1ff ;  /* 0x000001ff0f127836 */ /* 0x000fc60000000000 */
[----:B------:R-:W-:Y:S01]  /*4fe0*/  LEA.HI R16, R16, R15, RZ, 0x9 ;  /* 0x0000000f10107211 */ /* 0x000fe200078f48ff */
[----:B------:R-:W-:Y:S01]  /*4ff0*/  BAR.SYNC.DEFER_BLOCKING 0x0 ;  /* 0x0000000000007b1d */ /* 0x000fe20000010000 */
[----:B------:R-:W-:Y:S02]  /*5000*/  ISETP.GE.U32.AND P2, PT, R18, 0x3ff, PT ;  /* 0x000003ff1200780c */ /* 0x000fe40003f46070 */
[----:B------:R-:W-:Y:S01]  /*5010*/  SHF.R.S32.HI R15, RZ, 0x9, R16 ;  /* 0x00000009ff0f7819 */ /* 0x000fe20000011410 */
[----:B------:R-:W-:-:S03]  /*5020*/  VIADD R16, R39, 0x12c ;  /* 0x0000012c27107836 */ /* 0x000fc60000000000 */
[----:B------:R-:W-:Y:S02]  /*5030*/  SEL R15, R15, 0x1, P2 ;  /* 0x000000010f0f7807 */ /* 0x000fe40001000000 */
[----:B------:R-:W-:Y:S02]  /*5040*/  SHF.R.U32.HI R19, RZ, 0x10, R16 ;  /* 0x00000010ff137819 */ /* 0x000fe40000011610 */
[----:B---3--:R-:W-:Y:S02]  /*5050*/  IABS R12, R15 ;  /* 0x0000000f000c7213 */ /* 0x008fe40000000000 */
[----:B------:R-:W-:-:S03]  /*5060*/  LOP3.LUT R19, R19, R16, RZ, 0x3c, !PT ;  /* 0x0000001013137212 */ /* 0x000fc600078e3cff */
[----:B------:R-:W-:Y:S02]  /*5070*/  IMAD.MOV.U32 R16, RZ, RZ, R12 ;  /* 0x000000ffff107224 */ /* 0x000fe400078e000c */
[----:B------:R-:W-:Y:S02]  /*5080*/  IMAD R19, R19, -0x7a143595, RZ ;  /* 0x85ebca6b13137824 */ /* 0x000fe400078e02ff */
[----:B------:R-:W3:Y:S03]  /*5090*/  I2F.RP R20, R16 ;  /* 0x0000001000147306 */ /* 0x000ee60000209400 */
[----:B------:R-:W-:Y:S01]  /*50a0*/  SHF.R.U32.HI R12, RZ, 0xd, R19 ;  /* 0x0000000dff0c7819 */ /* 0x000fe20000011613 */
[----:B------:R-:W5:Y:S03]  /*50b0*/  LDS.S8 R18, [R2+UR6] ;  /* 0x0000000602127984 */ /* 0x000f660008000200 */
[----:B------:R-:W-:-:S05]  /*50c0*/  LOP3.LUT R12, R12, R19, RZ, 0x3c, !PT ;  /* 0x000000130c0c7212 */ /* 0x000fca00078e3cff */
[----:B------:R-:W-:Y:S01]  /*50d0*/  IMAD R12, R12, -0x3d4d51cb, RZ ;  /* 0xc2b2ae350c0c7824 */ /* 0x000fe200078e02ff */
[----:B---3--:R-:W3:Y:S04]  /*50e0*/  MUFU.RCP R20, R20 ;  /* 0x0000001400147308 */ /* 0x008ee80000001000 */
[----:B------:R-:W-:-:S04]  /*50f0*/  SHF.R.U32.HI R13, RZ, 0x10, R12 ;  /* 0x00000010ff0d7819 */ /* 0x000fc8000001160c */
[----:B------:R-:W-:-:S04]  /*5100*/  LOP3.LUT R13, R13, R12, RZ, 0x3c, !PT ;  /* 0x0000000c0d0d7212 */ /* 0x000fc800078e3cff */
[----:B------:R-:W-:-:S04]  /*5110*/  LOP3.LUT R12, R13, 0x1, RZ, 0xc0, !PT ;  /* 0x000000010d0c7812 */ /* 0x000fc800078ec0ff */
[----:B------:R-:W-:Y:S02]  /*5120*/  ISETP.NE.U32.AND P2, PT, R12, 0x1, PT ;  /* 0x000000010c00780c */ /* 0x000fe40003f45070 */
[----:B------:R-:W-:Y:S01]  /*5130*/  SHF.R.U32.HI R12, RZ, 0x1, R13 ;  /* 0x00000001ff0c7819 */ /* 0x000fe2000001160d */
[----:B---3--:R-:W-:Y:S01]  /*5140*/  VIADD R21, R20, 0xffffffe ;  /* 0x0ffffffe14157836 */ /* 0x008fe20000000000 */
[----:B------:R-:W-:Y:S02]  /*5150*/  IABS R20, R15 ;  /* 0x0000000f00147213 */ /* 0x000fe40000000000 */
[----:B------:R-:W-:Y:S01]  /*5160*/  LOP3.LUT R19, R12, 0xf, RZ, 0xc0, !PT ;  /* 0x0000000f0c137812 */ /* 0x000fe200078ec0ff */
[----:B------:R3:W0:Y:S06]  /*5170*/  F2I.FTZ.U32.TRUNC.NTZ R13, R21 ;  /* 0x00000015000d7305 */ /* 0x00062c000021f000 */
[----:B------:R-:W-:-:S02]  /*5180*/  @P2 IMAD.MOV R19, RZ, RZ, -R19 ;  /* 0x000000ffff132224 */ /* 0x000fc400078e0a13 */
[----:B---3--:R-:W-:Y:S02]  /*5190*/  IMAD.MOV R21, RZ, RZ, -R20 ;  /* 0x000000ffff157224 */ /* 0x008fe400078e0a14 */
[----:B------:R-:W-:Y:S02]  /*51a0*/  IMAD R19, R36, R19, RZ ;  /* 0x0000001324137224 */ /* 0x000fe400078e02ff */
[----:B0-----:R-:W-:Y:S01]  /*51b0*/  IMAD.MOV R23, RZ, RZ, -R13 ;  /* 0x000000ffff177224 */ /* 0x001fe200078e0a0d */
[----:B--2---:R-:W-:-:S04]  /*51c0*/  PRMT R12, R17, 0x8880, RZ ;  /* 0x00008880110c7816 */ /* 0x004fc800000000ff */
[----:B------:R-:W-:Y:S01]  /*51d0*/  LEA.HI.SX32 R19, R19, R12, 0x1e ;  /* 0x0000000c13137211 */ /* 0x000fe200078ff2ff */
[----:B------:R-:W-:Y:S01]  /*51e0*/  VIADD R12, R39, 0x136 ;  /* 0x00000136270c7836 */ /* 0x000fe20000000000 */
[----:B----4-:R-:W-:-:S03]  /*51f0*/  PRMT R14, R14, 0x8880, RZ ;  /* 0x000088800e0e7816 */ /* 0x010fc600000000ff */
[----:B-----5:R-:W-:Y:S01]  /*5200*/  IMAD R18, R18, R19, RZ ;  /* 0x0000001312127224 */ /* 0x020fe200078e02ff */
[----:B------:R-:W-:Y:S01]  /*5210*/  SHF.R.U32.HI R17, RZ, 0x10, R12 ;  /* 0x00000010ff117819 */ /* 0x000fe2000001160c */
[----:B------:R-:W-:-:S03]  /*5220*/  IMAD R19, R23, R16, RZ ;  /* 0x0000001017137224 */ /* 0x000fc600078e02ff */
[----:B------:R-:W-:Y:S01]  /*5230*/  LOP3.LUT R17, R17, R12, RZ, 0x3c, !PT ;  /* 0x0000000c11117212 */ /* 0x000fe200078e3cff */
[----:B------:R-:W-:-:S04]  /*5240*/  IMAD.MOV.U32 R12, RZ, RZ, RZ ;  /* 0x000000ffff0c7224 */ /* 0x000fc800078e00ff */
[----:B------:R-:W-:Y:S02]  /*5250*/  IMAD R17, R17, -0x7a143595, RZ ;  /* 0x85ebca6b11117824 */ /* 0x000fe400078e02ff */
[----:B------:R-:W-:Y:S01]  /*5260*/  IMAD.HI.U32 R12, R13, R19, R12 ;  /* 0x000000130d0c7227 */ /* 0x000fe200078e000c */
[----:B------:R-:W-:Y:S02]  /*5270*/  IABS R19, R18 ;  /* 0x0000001200137213 */ /* 0x000fe40000000000 */
[----:B------:R-:W-:Y:S01]  /*5280*/  SHF.R.U32.HI R20, RZ, 0xd, R17 ;  /* 0x0000000dff147819 */ /* 0x000fe20000011611 */
[----:B------:R-:W-:Y:S01]  /*5290*/  VIADD R13, R39, 0x191 ;  /* 0x00000191270d7836 */ /* 0x000fe20000000000 */
[----:B------:R-:W-:Y:S01]  /*52a0*/  LOP3.LUT R18, R18, R15, RZ, 0x3c, !PT ;  /* 0x0000000f12127212 */ /* 0x000fe200078e3cff */
[----:B------:R-:W-:Y:S01]  /*52b0*/  IMAD.HI.U32 R12, R12, R19, RZ ;  /* 0x000000130c0c7227 */ /* 0x000fe200078e00ff */
[----:B------:R-:W-:Y:S02]  /*52c0*/  LOP3.LUT R20, R20, R17, RZ, 0x3c, !PT ;  /* 0x0000001114147212 */ /* 0x000fe400078e3cff */
[----:B------:R-:W-:Y:S01]  /*52d0*/  SHF.R.U32.HI R22, RZ, 0x10, R13 ;  /* 0x00000010ff167819 */ /* 0x000fe2000001160d */
[----:B------:R-:W-:Y:S01]  /*52e0*/  IMAD R17, R12, R21, R19 ;  /* 0x000000150c117224 */ /* 0x000fe200078e0213 */
[----:B------:R-:W-:Y:S01]  /*52f0*/  ISETP.GE.AND P3, PT, R18, RZ, PT ;  /* 0x000000ff1200720c */ /* 0x000fe20003f66270 */
[----:B------:R-:W-:Y:S01]  /*5300*/  IMAD R20, R20, -0x3d4d51cb, RZ ;  /* 0xc2b2ae3514147824 */ /* 0x000fe200078e02ff */
[----:B------:R-:W-:-:S02]  /*5310*/  LOP3.LUT R22, R22, R13, RZ, 0x3c, !PT ;  /* 0x0000000d16167212 */ /* 0x000fc400078e3cff */
[----:B------:R-:W-:Y:S02]  /*5320*/  ISETP.GT.U32.AND P5, PT, R16, R17, PT ;  /* 0x000000111000720c */ /* 0x000fe40003fa4070 */
[----:B------:R-:W-:Y:S01]  /*5330*/  SHF.R.U32.HI R13, RZ, 0x10, R20 ;  /* 0x00000010ff0d7819 */ /* 0x000fe20000011614 */
[----:B------:R-:W-:-:S03]  /*5340*/  IMAD R22, R22, -0x7a143595, RZ ;  /* 0x85ebca6b16167824 */ /* 0x000fc600078e02ff */
[----:B------:R-:W-:Y:S02]  /*5350*/  LOP3.LUT R13, R13, R20, RZ, 0x3c, !PT ;  /* 0x000000140d0d7212 */ /* 0x000fe400078e3cff */
[----:B------:R-:W-:Y:S02]  /*5360*/  SHF.R.U32.HI R19, RZ, 0xd, R22 ;  /* 0x0000000dff137819 */ /* 0x000fe40000011616 */
[----:B------:R-:W-:Y:S02]  /*5370*/  LOP3.LUT R20, R13, 0x1, RZ, 0xc0, !PT ;  /* 0x000000010d147812 */ /* 0x000fe400078ec0ff */
[----:B------:R-:W-:Y:S01]  /*5380*/  LOP3.LUT R19, R19, R22, RZ, 0x3c, !PT ;  /* 0x0000001613137212 */ /* 0x000fe200078e3cff */
[----:B------:R-:W-:Y:S01]  /*5390*/  @!P5 IMAD.IADD R17, R17, 0x1, -R16 ;  /* 0x000000011111d824 */ /* 0x000fe200078e0a10 */
[----:B------:R-:W-:Y:S01]  /*53a0*/  ISETP.NE.U32.AND P4, PT, R20, 0x1, PT ;  /* 0x000000011400780c */ /* 0x000fe20003f85070 */
[----:B------:R-:W-:Y:S01]  /*53b0*/  @!P5 VIADD R12, R12, 0x1 ;  /* 0x000000010c0cd836 */ /* 0x000fe20000000000 */
[----:B------:R-:W-:Y:S01]  /*53c0*/  SHF.R.U32.HI R13, RZ, 0x1, R13 ;  /* 0x00000001ff0d7819 */ /* 0x000fe2000001160d */
[----:B------:R-:W-:Y:S01]  /*53d0*/  IMAD R19, R19, -0x3d4d51cb, RZ ;  /* 0xc2b2ae3513137824 */ /* 0x000fe200078e02ff */
[----:B------:R-:W-:-:S02]  /*53e0*/  ISETP.GE.U32.AND P2, PT, R17, R16, PT ;  /* 0x000000101100720c */ /* 0x000fc40003f46070 */
[----:B------:R-:W-:Y:S02]  /*53f0*/  LOP3.LUT R13, R13, 0xf, RZ, 0xc0, !PT ;  /* 0x0000000f0d0d7812 */ /* 0x000fe400078ec0ff */
[----:B------:R-:W-:-:S04]  /*5400*/  SHF.R.U32.HI R16, RZ, 0x10, R19 ;  /* 0x00000010ff107819 */ /* 0x000fc80000011613 */
[----:B------:R-:W-:Y:S01]  /*5410*/  LOP3.LUT R16, R16, R19, RZ, 0x3c, !PT ;  /* 0x0000001310107212 */ /* 0x000fe200078e3cff */
[----:B------:R-:W-:Y:S01]  /*5420*/  @P4 IMAD.MOV R13, RZ, RZ, -R13 ;  /* 0x000000ffff0d4224 */ /* 0x000fe200078e0a0d */
[----:B------:R-:W-:Y:S02]  /*5430*/  ISETP.NE.AND P4, PT, R15, RZ, PT ;  /* 0x000000ff0f00720c */ /* 0x000fe40003f85270 */
[----:B------:R-:W-:Y:S01]  /*5440*/  LOP3.LUT R17, R16, 0x1, RZ, 0xc0, !PT ;  /* 0x0000000110117812 */ /* 0x000fe200078ec0ff */
[----:B------:R-:W-:Y:S01]  /*5450*/  @P2 VIADD R12, R12, 0x1 ;  /* 0x000000010c0c2836 */ /* 0x000fe20000000000 */
[----:B------:R-:W-:Y:S01]  /*5460*/  SHF.R.U32.HI R16, RZ, 0x1, R16 ;  /* 0x00000001ff107819 */ /* 0x000fe20000011610 */
[----:B------:R-:W-:Y:S01]  /*5470*/  IMAD R13, R36, R13, RZ ;  /* 0x0000000d240d7224 */ /* 0x000fe200078e02ff */
[----:B------:R-:W-:Y:S01]  /*5480*/  ISETP.NE.U32.AND P2, PT, R17, 0x1, PT ;  /* 0x000000011100780c */ /* 0x000fe20003f45070 */
[----:B------:R-:W-:Y:S01]  /*5490*/  @!P3 IMAD.MOV R12, RZ, RZ, -R12 ;  /* 0x000000ffff0cb224 */ /* 0x000fe200078e0a0c */
[----:B------:R-:W-:-:S02]  /*54a0*/  LOP3.LUT R16, R16, 0xf, RZ, 0xc0, !PT ;  /* 0x0000000f10107812 */ /* 0x000fc400078ec0ff */
[----:B------:R-:W-:-:S03]  /*54b0*/  LEA.HI.SX32 R13, R13, R14, 0x1e ;  /* 0x0000000e0d0d7211 */ /* 0x000fc600078ff2ff */
[----:B------:R-:W-:-:S04]  /*54c0*/  @!P4 LOP3.LUT R12, RZ, R15, RZ, 0x33, !PT ;  /* 0x0000000fff0cc212 */ /* 0x000fc800078e33ff */
[----:B------:R-:W-:Y:S02]  /*54d0*/  VIADDMNMX R13, R13, R12, 0xffffff81, !PT ;  /* 0xffffff810d0d7446 */ /* 0x000fe4000780010c */
[----:B------:R-:W-:Y:S02]  /*54e0*/  @P2 IMAD.MOV R16, RZ, RZ, -R16 ;  /* 0x000000ffff102224 */ /* 0x000fe400078e0a10 */
[----:B------:R-:W-:-:S05]  /*54f0*/  VIMNMX R13, PT, PT, R13, 0x7f, PT ;  /* 0x0000007f0d0d7848 */ /* 0x000fca0003fe0100 */
[----:B------:R-:W-:Y:S01]  /*5500*/  IMAD R16, R13, R16, RZ ;  /* 0x000000100d107224 */ /* 0x000fe200078e02ff */
[----:B------:R0:W-:Y:S03]  /*5510*/  STS.U8 [R2+UR6+0x200], R13 ;  /* 0x0002000d02007988 */ /* 0x0001e60008000006 */
[----:B------:R-:W2:Y:S02]  /*5520*/  REDUX.SUM.S32 UR5, R16 ;  /* 0x00000000100573c4 */ /* 0x000ea4000000c200 */
[----:B--2---:R-:W-:-:S06]  /*5530*/  IMAD.U32 R49, RZ, RZ, UR5 ;  /* 0x00000005ff317e24 */ /* 0x004fcc000f8e00ff */
[----:B------:R-:W-:Y:S06]  /*5540*/  BAR.SYNC.DEFER_BLOCKING 0x0 ;  /* 0x0000000000007b1d */ /* 0x000fec0000010000 */
[----:B------:R0:W-:Y:S02]  /*5550*/  @!P1 STS [R32+UR7+0x10], R49 ;  /* 0x0000103120009988 */ /* 0x0001e40008000807 */
[----:B------:R-:W-:Y:S06]  /*5560*/  BAR.SYNC.DEFER_BLOCKING 0x0 ;  /* 0x0000000000007b1d */ /* 0x000fec0000010000 */
[----:B------:R-:W-:Y:S05]  /*5570*/  @P0 BRA `(.L_x_382) ;  /* 0x0000000000340947 */ /* 0x000fea0003800000 */
[----:B0-----:R-:W0:Y:S04]  /*5580*/  LDS.128 R12, [UR9+0x10] ;  /* 0x00001009ff0c7984 */ /* 0x001e280008000c00 */
[----:B------:R-:W2:Y:S04]  /*5590*/  LDS.128 R16, [UR9+0x20] ;  /* 0x00002009ff107984 */ /* 0x000ea80008000c00 */
[----:B------:R-:W3:Y:S04]  /*55a0*/  LDS.128 R20, [UR9+0x30] ;  /* 0x00003009ff147984 */ /* 0x000ee80008000c00 */
[----:B-1----:R-:W1:Y:S01]  /*55b0*/  LDS.128 R24, [UR9+0x40] ;  /* 0x00004009ff187984 */ /* 0x002e620008000c00 */
[----:B0-----:R-:W-:-:S04]  /*55c0*/  IADD3 R13, PT, PT, R14, R13, R49 ;  /* 0x0000000d0e0d7210 */ /* 0x001fc80007ffe031 */
[----:B--2---:R-:W-:-:S04]  /*55d0*/  IADD3 R13, PT, PT, R16, R13, R15 ;  /* 0x0000000d100d7210 */ /* 0x004fc80007ffe00f */
[----:B------:R-:W-:-:S04]  /*55e0*/  IADD3 R13, PT, PT, R18, R13, R17 ;  /* 0x0000000d120d7210 */ /* 0x000fc80007ffe011 */
[----:B---3--:R-:W-:-:S04]  /*55f0*/  IADD3 R13, PT, PT, R20, R13, R19 ;  /* 0x0000000d140d7210 */ /* 0x008fc80007ffe013 */
[----:B------:R-:W-:-:S04]  /*5600*/  IADD3 R13, PT, PT, R22, R13, R21 ;  /* 0x0000000d160d7210 */ /* 0x000fc80007ffe015 */
[----:B-1----:R-:W-:-:S04]  /*5610*/  IADD3 R13, PT, PT, R24, R13, R23 ;  /* 0x0000000d180d7210 */ /* 0x002fc80007ffe017 */
[----:B------:R-:W-:-:S05]  /*5620*/  IADD3 R26, PT, PT, R26, R13, R25 ;  /* 0x0000000d1a1a7210 */ /* 0x000fca0007ffe019 */
[----:B------:R-:W-:-:S05]  /*5630*/  IMAD.IADD R26, R26, 0x1, R27 ;  /* 0x000000011a1a7824 */ /* 0x000fca00078e021b */
[----:B------:R2:W-:Y:S02]  /*5640*/  STS [UR9+0x54], R26 ;  /* 0x0000541aff007988 */ /* 0x0005e40008000809 */
.L_x_382:
[----:B------:R-:W-:Y:S05]  /*5650*/  BSYNC.RECONVERGENT B0 ;  /* 0x0000000000007941 */ /* 0x000fea0003800200 */
.L_x_381:
[----:B------:R-:W-:Y:S01]  /*5660*/  BAR.SYNC.DEFER_BLOCKING 0x0 ;  /* 0x0000000000007b1d */ /* 0x000fe20000010000 */
[----:B------:R-:W-:-:S04]  /*5670*/  IMAD.WIDE.U32 R54, R30, 0xc0000, R54 ;  /* 0x000c00001e367825 */ /* 0x000fc800078e0036 */
[----:B------:R-:W-:Y:S01]  /*5680*/  VIADD R41, R41, 0x190 ;  /* 0x0000019029297836 */ /* 0x000fe20000000000 */
[----:B------:R-:W-:Y:S01]  /*5690*/  UMOV UR5, URZ ;  /* 0x000000ff00057c82 */ /* 0x000fe20008000000 */
[----:B------:R-:W-:Y:S02]  /*56a0*/  IMAD.MOV.U32 R22, RZ, RZ, RZ ;  /* 0x000000ffff167224 */ /* 0x000fe400078e00ff */
[----:B------:R-:W-:Y:S01]  /*56b0*/  VIADD R53, R55, UR5 ;  /* 0x0000000537357c36 */ /* 0x000fe20008000000 */
[----:B------:R-:W3:Y:S02]  /*56c0*/  LDS R23, [UR9+0x54] ;  /* 0x00005409ff177984 */ /* 0x000ee40008000800 */
[----:B---3--:R-:W-:Y:S01]  /*56d0*/  IMAD R23, R36, R23, RZ ;  /* 0x0000001724177224 */ /* 0x008fe200078e02ff */
[----:B------:R-:W-:Y:S06]  /*56e0*/  BAR.SYNC.DEFER_BLOCKING 0x0 ;  /* 0x0000000000007b1d */ /* 0x000fec0000010000 */
.L_x_384:
[----:B---3--:R-:W3:Y:S01]  /*56f0*/  S2R R48, SR_CgaCtaId ;  /* 0x0000000000307919 */ /* 0x008ee20000008800 */
[----:B0-----:R-:W-:Y:S01]  /*5700*/  MOV R49, 0x400 ;  /* 0x0000040000317802 */ /* 0x001fe20000000f00 */
[----:B------:R-:W-:Y:S02]  /*5710*/  IMAD R24, R22, 0x200, R2 ;  /* 0x0000020016187824 */ /* 0x000fe400078e0202 */
[----:B------:R-:W-:Y:S02]  /*5720*/  IMAD.MOV.U32 R25, RZ, RZ, RZ ;  /* 0x000000ffff197224 */ /* 0x000fe400078e00ff */
[----:B------:R-:W-:Y:S02]  /*5730*/  VIADD R13, R49, 0x60 ;  /* 0x00000060310d7836 */ /* 0x000fe40000000000 */
[----:B------:R-:W-:-:S03]  /*5740*/  IMAD.MOV.U32 R19, RZ, RZ, RZ ;  /* 0x000000ffff137224 */ /* 0x000fc600078e00ff */
[----:B---3--:R-:W-:-:S07]  /*5750*/  LEA R40, R48, R13, 0x18 ;  /* 0x0000000d30287211 */ /* 0x008fce00078ec0ff */
.L_x_383:
[----:B------:R-:W-:Y:S02]  /*5760*/  IMAD R13, R25, 0x800, R24 ;  /* 0x00000800190d7824 */ /* 0x000fe400078e0218 */
[----:B------:R-:W-:-:S04]  /*5770*/  IMAD.MOV.U32 R52, RZ, RZ, R54 ;  /* 0x000000ffff347224 */ /* 0x000fc800078e0036 */
[----:B------:R-:W-:-:S03]  /*5780*/  IMAD.WIDE.U32 R12, R13, 0x4, R52 ;  /* 0x000000040d0c7825 */ /* 0x000fc600078e0034 */
[----:B------:R-:W-:-:S05]  /*5790*/  IADD3 R20, P2, PT, R12, 0x1000000, RZ ;  /* 0x010000000c147810 */ /* 0x000fca0007f5e0ff */
[----:B------:R-:W-:-:S05]  /*57a0*/  IMAD.X R21, RZ, RZ, R13, P2 ;  /* 0x000000ffff157224 */ /* 0x000fca00010e060d */
[----:B------:R-:W3:Y:S04]  /*57b0*/  LDG.E.CONSTANT R17, desc[UR12][R20.64+-0x3d9e00] ;  /* 0xc262000c14117981 */ /* 0x000ee8000c1e9900 */
[----:B------:R-:W4:Y:S04]  /*57c0*/  LDG.E.CONSTANT R18, desc[UR12][R20.64+-0x3d7e00] ;  /* 0xc282000c14127981 */ /* 0x000f28000c1e9900 */
[----:B------:R-:W5:Y:S04]  /*57d0*/  LDG.E.CONSTANT R58, desc[UR12][R20.64+-0x3d5e00] ;  /* 0xc2a2000c143a7981 */ /* 0x000f68000c1e9900 */
[----:B------:R-:W5:Y:S01]  /*57e0*/  LDG.E.CONSTANT R16, desc[UR12][R20.64+-0x3d3e00] ;  /* 0xc2c2000c14107981 */ /* 0x000f62000c1e9900 */
[----:B-12---:R-:W-:-:S03]  /*57f0*/  IMAD R26, R25, 0x4, R40 ;  /* 0x00000004191a7824 */ /* 0x006fc600078e0228 */
[----:B------:R-:W2:Y:S04]  /*5800*/  LDG.E.CONSTANT R59, desc[UR12][R20.64+-0x3d1e00] ;  /* 0xc2e2000c143b7981 */ /* 0x000ea8000c1e9900 */
[----:B------:R-:W2:Y:S04]  /*5810*/  LDG.E.CONSTANT R56, desc[UR12][R20.64+-0x3cfe00] ;  /* 0xc302000c14387981 */ /* 0x000ea8000c1e9900 */
[----:B------:R-:W2:Y:S04]  /*5820*/  LDG.E.CONSTANT R27, desc[UR12][R20.64+-0x3cde00] ;  /* 0xc322000c141b7981 */ /* 0x000ea8000c1e9900 */
[----:B------:R-:W2:Y:S04]  /*5830*/  LDG.E.CONSTANT R52, desc[UR12][R20.64+-0x3cbe00] ;  /* 0xc342000c14347981 */ /* 0x000ea8000c1e9900 */
[----:B------:R-:W2:Y:S04]  /*5840*/  LDG.E.CONSTANT R57, desc[UR12][R20.64+-0x3c9e00] ;  /* 0xc362000c14397981 */ /* 0x000ea8000c1e9900 */
[----:B------:R-:W3:Y:S02]  /*5850*/  LDS.128 R12, [R26+0x200] ;  /* 0x000200001a0c7984 */ /* 0x000ee40000000c00 */
[----:B---3--:R-:W-:-:S04]  /*5860*/  IDP.4A.S8.S8 R12, R12, R17, R19 ;  /* 0x000000110c0c7226 */ /* 0x008fc80000000613 */
[----:B----4-:R-:W-:-:S04]  /*5870*/  IDP.4A.S8.S8 R13, R13, R18, R12 ;  /* 0x000000120d0d7226 */ /* 0x010fc8000000060c */
[----:B-----5:R-:W-:-:S04]  /*5880*/  IDP.4A.S8.S8 R13, R14, R58, R13 ;  /* 0x0000003a0e0d7226 */ /* 0x020fc8000000060d */
[----:B------:R-:W-:Y:S02]  /*5890*/  IDP.4A.S8.S8 R13, R15, R16, R13 ;  /* 0x000000100f0d7226 */ /* 0x000fe4000000060d */
[----:B------:R-:W2:Y:S02]  /*58a0*/  LDS.128 R16, [R26+0x210] ;  /* 0x000210001a107984 */ /* 0x000ea40000000c00 */
[----:B--2---:R-:W-:Y:S02]  /*58b0*/  IDP.4A.S8.S8 R13, R16, R59, R13 ;  /* 0x0000003b100d7226 */ /* 0x004fe4000000060d */
[----:B------:R-:W2:Y:S02]  /*58c0*/  LDG.E.CONSTANT R16, desc[UR12][R20.64+-0x3c7e00] ;  /* 0xc382000c14107981 */ /* 0x000ea4000c1e9900 */
[----:B------:R-:W-:Y:S02]  /*58d0*/  IDP.4A.S8.S8 R17, R17, R56, R13 ;  /* 0x0000003811117226 */ /* 0x000fe4000000060d */
[----:B------:R-:W0:Y:S02]  /*58e0*/  LDS.128 R12, [R26+0x220] ;  /* 0x000220001a0c7984 */ /* 0x000e240000000c00 */
[----:B------:R-:W-:-:S02]  /*58f0*/  IDP.4A.S8.S8 R17, R18, R27, R17 ;  /* 0x0000001b12117226 */ /* 0x000fc40000000611 */
[----:B------:R-:W3:Y:S02]  /*5900*/  LDG.E.CONSTANT R27, desc[UR12][R20.64+-0x3c5e00] ;  /* 0xc3a2000c141b7981 */ /* 0x000ee4000c1e9900 */
[----:B------:R-:W-:Y:S02]  /*5910*/  IDP.4A.S8.S8 R17, R19, R52, R17 ;  /* 0x0000003413117226 */ /* 0x000fe40000000611 */
[----:B------:R-:W4:Y:S04]  /*5920*/  LDG.E.CONSTANT R52, desc[UR12][R20.64+-0x3c3e00] ;  /* 0xc3c2000c14347981 */ /* 0x000f28000c1e9900 */
[----:B------:R-:W5:Y:S04]  /*5930*/  LDG.E.CONSTANT R59, desc[UR12][R20.64+-0x3c1e00] ;  /* 0xc3e2000c143b7981 */ /* 0x000f68000c1e9900 */
[----:B------:R-:W5:Y:S01]  /*5940*/  LDG.E.CONSTANT R56, desc[UR12][R20.64+-0x3bbe00] ;  /* 0xc442000c14387981 */ /* 0x000f62000c1e9900 */
[----:B0-----:R-:W-:-:S03]  /*5950*/  IDP.4A.S8.S8 R17, R12, R57, R17 ;  /* 0x000000390c117226 */ /* 0x001fc60000000611 */
[----:B------:R-:W5:Y:S04]  /*5960*/  LDG.E.CONSTANT R12, desc[UR12][R20.64+-0x3bfe00] ;  /* 0xc402000c140c7981 */ /* 0x000f68000c1e9900 */
[----:B------:R-:W5:Y:S01]  /*5970*/  LDG.E.CONSTANT R57, desc[UR12][R20.64+-0x3bde00] ;  /* 0xc422000c14397981 */ /* 0x000f62000c1e9900 */
[----:B------:R-:W-:-:S05]  /*5980*/  VIADD R25, R25, 0x10 ;  /* 0x0000001019197836 */ /* 0x000fca0000000000 */
[----:B------:R-:W-:Y:S01]  /*5990*/  ISETP.NE.AND P2, PT, R25, 0x80, PT ;  /* 0x000000801900780c */ /* 0x000fe20003f45270 */
[----:B--2---:R-:W-:Y:S02]  /*59a0*/  IDP.4A.S8.S8 R13, R13, R16, R17 ;  /* 0x000000100d0d7226 */ /* 0x004fe40000000611 */
[----:B------:R-:W5:Y:S02]  /*59b0*/  LDS.128 R16, [R26+0x230] ;  /* 0x000230001a107984 */ /* 0x000f640000000c00 */
[----:B---3--:R-:W-:-:S04]  /*59c0*/  IDP.4A.S8.S8 R13, R14, R27, R13 ;  /* 0x0000001b0e0d7226 */ /* 0x008fc8000000060d */
[----:B----4-:R-:W-:-:S04]  /*59d0*/  IDP.4A.S8.S8 R13, R15, R52, R13 ;  /* 0x000000340f0d7226 */ /* 0x010fc8000000060d */
[----:B-----5:R-:W-:-:S04]  /*59e0*/  IDP.4A.S8.S8 R13, R16, R59, R13 ;  /* 0x0000003b100d7226 */ /* 0x020fc8000000060d */
[----:B------:R-:W-:-:S04]  /*59f0*/  IDP.4A.S8.S8 R12, R17, R12, R13 ;  /* 0x0000000c110c7226 */ /* 0x000fc8000000060d */
[----:B------:R-:W-:-:S04]  /*5a00*/  IDP.4A.S8.S8 R12, R18, R57, R12 ;  /* 0x00000039120c7226 */ /* 0x000fc8000000060c */
[----:B------:R-:W-:Y:S01]  /*5a10*/  IDP.4A.S8.S8 R19, R19, R56, R12 ;  /* 0x0000003813137226 */ /* 0x000fe2000000060c */
[----:B------:R-:W-:Y:S06]  /*5a20*/  @P2 BRA `(.L_x_383) ;  /* 0xfffffffc004c2947 */ /* 0x000fec000383ffff */
[----:B------:R-:W-:Y:S02]  /*5a30*/  IMAD.MOV.U32 R25, RZ, RZ, RZ ;  /* 0x000000ffff197224 */ /* 0x000fe400078e00ff */
[----:B------:R-:W-:Y:S02]  /*5a40*/  IMAD.MOV R14, RZ, RZ, -R30 ;  /* 0x000000ffff0e7224 */ /* 0x000fe400078e0a1e */
[----:B------:R-:W-:-:S03]  /*5a50*/  IMAD.WIDE.U32 R12, R30, -0xff800, R24 ;  /* 0xfff008001e0c7825 */ /* 0x000fc600078e0018 */
[----:B------:R-:W-:-:S04]  /*5a60*/  IADD3 R12, P2, PT, R54, R12, RZ ;  /* 0x0000000c360c7210 */ /* 0x000fc80007f5e0ff */
[----:B------:R-:W-:Y:S02]  /*5a70*/  IADD3.X R13, PT, PT, R53, R13, R14, P2, !PT ;  /* 0x0000000d350d7210 */ /* 0x000fe400017fe40e */
[----:B------:R-:W-:-:S05]  /*5a80*/  IADD3 R12, P2, PT, R12, 0x2000000, RZ ;  /* 0x020000000c0c7810 */ /* 0x000fca0007f5e0ff */
[----:B------:R-:W-:-:S05]  /*5a90*/  IMAD.X R13, RZ, RZ, R13, P2 ;  /* 0x000000ffff0d7224 */ /* 0x000fca00010e060d */
[----:B------:R0:W2:Y:S01]  /*5aa0*/  LDG.E.U8.CONSTANT R12, desc[UR12][R12.64+-0x7d9e00] ;  /* 0x8262000c0c0c7981 */ /* 0x0000a2000c1e9100 */
[----:B------:R-:W-:-:S04]  /*5ab0*/  IMAD R24, R24, -0x61c88647, R41 ;  /* 0x9e3779b918187824 */ /* 0x000fc800078e0229 */
[----:B------:R-:W-:Y:S01]  /*5ac0*/  VIADD R14, R24, 0xa ;  /* 0x0000000a180e7836 */ /* 0x000fe20000000000 */
[----:B------:R-:W-:-:S04]  /*5ad0*/  SHF.R.U32.HI R15, RZ, 0x10, R24 ;  /* 0x00000010ff0f7819 */ /* 0x000fc80000011618 */
        /* <DEDUP_REMOVED lines=11> */
[----:B0-----:R-:W-:Y:S02]  /*5b90*/  SHF.R.U32.HI R13, RZ, 0x10, R14 ;  /* 0x00000010ff0d7819 */ /* 0x001fe4000001160e */
        /* <DEDUP_REMOVED lines=9> */
[----:B------:R-:W-:Y:S01]  /*5c30*/  LOP3.LUT R14, R13, 0xf, RZ, 0xc0, !PT ;  /* 0x0000000f0d0e7812 */ /* 0x000fe200078ec0ff */
[C---:B------:R-:W-:Y:S01]  /*5c40*/  IMAD R13, R22.reuse, 0x200, R33 ;  /* 0x00000200160d7824 */ /* 0x040fe200078e0221 */
[----:B------:R-:W-:Y:S01]  /*5c50*/  LOP3.LUT R15, R15, 0xf, RZ, 0xc0, !PT ;  /* 0x0000000f0f0f7812 */ /* 0x000fe200078ec0ff */
[----:B------:R-:W-:-:S02]  /*5c60*/  VIADD R22, R22, 0x1 ;  /* 0x0000000116167836 */ /* 0x000fc40000000000 */
[----:B------:R-:W-:Y:S02]  /*5c70*/  @P2 IMAD.MOV R14, RZ, RZ, -R14 ;  /* 0x000000ffff0e2224 */ /* 0x000fe400078e0a0e */
[----:B------:R-:W-:Y:S01]  /*5c80*/  @P3 IMAD.MOV R15, RZ, RZ, -R15 ;  /* 0x000000ffff0f3224 */ /* 0x000fe200078e0a0f */
[----:B------:R-:W-:Y:S01]  /*5c90*/  ISETP.NE.AND P2, PT, R22, 0x4, PT ;  /* 0x000000041600780c */ /* 0x000fe20003f45270 */
[----:B------:R-:W-:Y:S02]  /*5ca0*/  IMAD R14, R23, R14, RZ ;  /* 0x0000000e170e7224 */ /* 0x000fe400078e02ff */
[----:B------:R-:W-:-:S03]  /*5cb0*/  IMAD R15, R36, R15, RZ ;  /* 0x0000000f240f7224 */ /* 0x000fc600078e02ff */
[----:B------:R-:W-:Y:S02]  /*5cc0*/  LEA.HI.SX32 R14, R14, R19, 0x1c ;  /* 0x000000130e0e7211 */ /* 0x000fe400078fe2ff */
[----:B------:R-:W-:-:S04]  /*5cd0*/  SHF.R.S32.HI R15, RZ, 0x2, R15 ;  /* 0x00000002ff0f7819 */ /* 0x000fc8000001140f */
[----:B------:R-:W-:Y:S02]  /*5ce0*/  LEA.HI.SX32 R15, R14, R15, 0x1c ;  /* 0x0000000f0e0f7211 */ /* 0x000fe400078fe2ff */
[----:B--2---:R-:W-:-:S04]  /*5cf0*/  PRMT R12, R12, 0x8880, RZ ;  /* 0x000088800c0c7816 */ /* 0x004fc800000000ff */
[----:B------:R-:W-:-:S04]  /*5d00*/  VIADDMNMX R12, R15, R12, 0xffffff81, !PT ;  /* 0xffffff810f0c7446 */ /* 0x000fc8000780010c */
[----:B------:R-:W-:-:S04]  /*5d10*/  VIMNMX R12, PT, PT, R12, 0x7f, PT ;  /* 0x0000007f0c0c7848 */ /* 0x000fc80003fe0100 */
[----:B------:R-:W-:-:S06]  /*5d20*/  LOP3.LUT R12, R12, 0xff, RZ, 0xc0, !PT ;  /* 0x000000ff0c0c7812 */ /* 0x000fcc00078ec0ff */
[----:B------:R-:W0:Y:S02]  /*5d30*/  LDC.U8 R12, c[0x3][R12+0x800] ;  /* 0x00c200000c0c7b82 */ /* 0x000e240000000000 */
[----:B0-----:R3:W-:Y:S01]  /*5d40*/  STS.U8 [R13+0x500], R12 ;  /* 0x0005000c0d007388 */ /* 0x0017e20000000000 */
[----:B------:R-:W-:Y:S05]  /*5d50*/  @P2 BRA `(.L_x_384) ;  /* 0xfffffff800642947 */ /* 0x000fea000383ffff */
[C---:B---3--:R-:W-:Y:S01]  /*5d60*/  VIADD R12, R39.reuse, 0x193 ;  /* 0x00000193270c7836 */ /* 0x048fe20000000000 */
[----:B------:R-:W-:Y:S01]  /*5d70*/  BAR.SYNC.DEFER_BLOCKING 0x0 ;  /* 0x0000000000007b1d */ /* 0x000fe20000010000 */
[C---:B------:R-:W-:Y:S02]  /*5d80*/  VIADD R14, R39.reuse, 0x6ef37393 ;  /* 0x6ef37393270e7836 */ /* 0x040fe40000000000 */
[C---:B------:R-:W-:Y:S01]  /*5d90*/  VIADD R16, R39.reuse, 0xdde6e593 ;  /* 0xdde6e59327107836 */ /* 0x040fe20000000000 */
[----:B------:R-:W-:Y:S01]  /*5da0*/  SHF.R.U32.HI R13, RZ, 0x10, R12 ;  /* 0x00000010ff0d7819 */ /* 0x000fe2000001160c */
[----:B------:R-:W-:Y:S01]  /*5db0*/  VIADD R18, R39, 0x4cda5793 ;  /* 0x4cda579327127836 */ /* 0x000fe20000000000 */
[----:B------:R-:W-:Y:S01]  /*5dc0*/  SHF.R.U32.HI R15, RZ, 0x10, R14 ;  /* 0x00000010ff0f7819 */ /* 0x000fe2000001160e */
[----:B------:R-:W-:Y:S01]  /*5dd0*/  BSSY.RECONVERGENT B0, `(.L_x_385) ;  /* 0x000004e000007945 */ /* 0x000fe20003800200 */
[----:B------:R-:W-:Y:S02]  /*5de0*/  LOP3.LUT R13, R13, R12, RZ, 0x3c, !PT ;  /* 0x0000000c0d0d7212 */ /* 0x000fe400078e3cff */
[----:B------:R-:W-:-:S02]  /*5df0*/  SHF.R.U32.HI R17, RZ, 0x10, R16 ;  /* 0x00000010ff117819 */ /* 0x000fc40000011610 */
[----:B------:R-:W-:Y:S01]  /*5e00*/  SHF.R.U32.HI R19, RZ, 0x10, R18 ;  /* 0x00000010ff137819 */ /* 0x000fe20000011612 */
[----:B------:R-:W-:Y:S01]  /*5e10*/  IMAD R13, R13, -0x7a143595, RZ ;  /* 0x85ebca6b0d0d7824 */ /* 0x000fe200078e02ff */
[----:B------:R-:W-:Y:S02]  /*5e20*/  LOP3.LUT R15, R15, R14, RZ, 0x3c, !PT ;  /* 0x0000000e0f0f7212 */ /* 0x000fe400078e3cff */
[----:B------:R-:W-:Y:S02]  /*5e30*/  LOP3.LUT R17, R17, R16, RZ, 0x3c, !PT ;  /* 0x0000001011117212 */ /* 0x000fe400078e3cff */
[----:B------:R-:W-:Y:S01]  /*5e40*/  SHF.R.U32.HI R12, RZ, 0xd, R13 ;  /* 0x0000000dff0c7819 */ /* 0x000fe2000001160d */
[----:B------:R-:W-:Y:S01]  /*5e50*/  IMAD R14, R15, -0x7a143595, RZ ;  /* 0x85ebca6b0f0e7824 */ /* 0x000fe200078e02ff */
[----:B------:R-:W-:Y:S01]  /*5e60*/  LOP3.LUT R19, R19, R18, RZ, 0x3c, !PT ;  /* 0x0000001213137212 */ /* 0x000fe200078e3cff */
[----:B------:R-:W-:Y:S01]  /*5e70*/  IMAD R16, R17, -0x7a143595, RZ ;  /* 0x85ebca6b11107824 */ /* 0x000fe200078e02ff */
[----:B------:R-:W-:-:S02]  /*5e80*/  LOP3.LUT R13, R12, R13, RZ, 0x3c, !PT ;  /* 0x0000000d0c0d7212 */ /* 0x000fc400078e3cff */
[----:B------:R-:W0:Y:S01]  /*5e90*/  LDS.S8 R12, [R2+UR6+0x500] ;  /* 0x00050006020c7984 */ /* 0x000e220008000200 */
[----:B------:R-:W-:Y:S01]  /*5ea0*/  IMAD R18, R19, -0x7a143595, RZ ;  /* 0x85ebca6b13127824 */ /* 0x000fe200078e02ff */
[----:B------:R-:W-:Y:S01]  /*5eb0*/  SHF.R.U32.HI R17, RZ, 0xd, R14 ;  /* 0x0000000dff117819 */ /* 0x000fe2000001160e */
[----:B------:R-:W-:Y:S01]  /*5ec0*/  IMAD R15, R13, -0x3d4d51cb, RZ ;  /* 0xc2b2ae350d0f7824 */ /* 0x000fe200078e02ff */
[----:B------:R-:W-:Y:S01]  /*5ed0*/  SHF.R.U32.HI R19, RZ, 0xd, R16 ;  /* 0x0000000dff137819 */ /* 0x000fe20000011610 */
[----:B------:R-:W1:Y:S01]  /*5ee0*/  LDS.S8 R13, [R2+UR6+0x700] ;  /* 0x00070006020d7984 */ /* 0x000e620008000200 */
[----:B------:R-:W-:Y:S02]  /*5ef0*/  SHF.R.U32.HI R21, RZ, 0xd, R18 ;  /* 0x0000000dff157819 */ /* 0x000fe40000011612 */
[----:B------:R-:W-:Y:S02]  /*5f00*/  LOP3.LUT R17, R17, R14, RZ, 0x3c, !PT ;  /* 0x0000000e11117212 */ /* 0x000fe400078e3cff */
[----:B------:R-:W-:Y:S01]  /*5f10*/  LOP3.LUT R19, R19, R16, RZ, 0x3c, !PT ;  /* 0x0000001013137212 */ /* 0x000fe200078e3cff */
[----:B------:R-:W2:Y:S01]  /*5f20*/  LDS.S8 R14, [R2+UR6+0x900] ;  /* 0x00090006020e7984 */ /* 0x000ea20008000200 */
[----:B------:R-:W-:-:S02]  /*5f30*/  SHF.R.U32.HI R16, RZ, 0x10, R15 ;  /* 0x00000010ff107819 */ /* 0x000fc4000001160f */
[----:B------:R-:W-:Y:S01]  /*5f40*/  LOP3.LUT R21, R21, R18, RZ, 0x3c, !PT ;  /* 0x0000001215157212 */ /* 0x000fe200078e3cff */
[----:B------:R-:W-:Y:S01]  /*5f50*/  IMAD R18, R17, -0x3d4d51cb, RZ ;  /* 0xc2b2ae3511127824 */ /* 0x000fe200078e02ff */
[----:B------:R-:W-:Y:S01]  /*5f60*/  LOP3.LUT R16, R16, R15, RZ, 0x3c, !PT ;  /* 0x0000000f10107212 */ /* 0x000fe200078e3cff */
[----:B------:R-:W-:Y:S01]  /*5f70*/  IMAD R20, R19, -0x3d4d51cb, RZ ;  /* 0xc2b2ae3513147824 */ /* 0x000fe200078e02ff */
[----:B------:R-:W3:Y:S01]  /*5f80*/  LDS.S8 R15, [R2+UR6+0xb00] ;  /* 0x000b0006020f7984 */ /* 0x000ee20008000200 */
[----:B------:R-:W-:Y:S01]  /*5f90*/  IMAD R22, R21, -0x3d4d51cb, RZ ;  /* 0xc2b2ae3515167824 */ /* 0x000fe200078e02ff */
[----:B------:R-:W-:Y:S02]  /*5fa0*/  SHF.R.U32.HI R19, RZ, 0x10, R18 ;  /* 0x00000010ff137819 */ /* 0x000fe40000011612 */
[----:B------:R-:W-:Y:S02]  /*5fb0*/  LOP3.LUT R17, R16, 0x1, RZ, 0xc0, !PT ;  /* 0x0000000110117812 */ /* 0x000fe400078ec0ff */
[----:B------:R-:W-:-:S02]  /*5fc0*/  SHF.R.U32.HI R21, RZ, 0x10, R20 ;  /* 0x00000010ff157819 */ /* 0x000fc40000011614 */
[----:B------:R-:W-:Y:S02]  /*5fd0*/  LOP3.LUT R19, R19, R18, RZ, 0x3c, !PT ;  /* 0x0000001213137212 */ /* 0x000fe400078e3cff */
[----:B------:R-:W-:Y:S02]  /*5fe0*/  ISETP.NE.U32.AND P2, PT, R17, 0x1, PT ;  /* 0x000000011100780c */ /* 0x000fe40003f45070 */
[----:B------:R-:W-:Y:S02]  /*5ff0*/  LOP3.LUT R21, R21, R20, RZ, 0x3c, !PT ;  /* 0x0000001415157212 */ /* 0x000fe400078e3cff */
[----:B------:R-:W-:Y:S02]  /*6000*/  SHF.R.U32.HI R23, RZ, 0x10, R22 ;  /* 0x00000010ff177819 */ /* 0x000fe40000011616 */
[----:B------:R-:W-:Y:S02]  /*6010*/  LOP3.LUT R17, R19, 0x1, RZ, 0xc0, !PT ;  /* 0x0000000113117812 */ /* 0x000fe400078ec0ff */
[----:B------:R-:W-:-:S02]  /*6020*/  LOP3.LUT R23, R23, R22, RZ, 0x3c, !PT ;  /* 0x0000001617177212 */ /* 0x000fc400078e3cff */
[----:B------:R-:W-:Y:S02]  /*6030*/  LOP3.LUT R18, R21, 0x1, RZ, 0xc0, !PT ;  /* 0x0000000115127812 */ /* 0x000fe400078ec0ff */
[----:B------:R-:W-:Y:S02]  /*6040*/  ISETP.NE.U32.AND P3, PT, R17, 0x1, PT ;  /* 0x000000011100780c */ /* 0x000fe40003f65070 */
[----:B------:R-:W-:Y:S02]  /*6050*/  SHF.R.U32.HI R16, RZ, 0x1, R16 ;  /* 0x00000001ff107819 */ /* 0x000fe40000011610 */
[----:B------:R-:W-:Y:S02]  /*6060*/  LOP3.LUT R20, R23, 0x1, RZ, 0xc0, !PT ;  /* 0x0000000117147812 */ /* 0x000fe400078ec0ff */
[----:B------:R-:W-:Y:S02]  /*6070*/  ISETP.NE.U32.AND P4, PT, R18, 0x1, PT ;  /* 0x000000011200780c */ /* 0x000fe40003f85070 */
[----:B------:R-:W-:-:S02]  /*6080*/  SHF.R.U32.HI R19, RZ, 0x1, R19 ;  /* 0x00000001ff137819 */ /* 0x000fc40000011613 */
[----:B------:R-:W-:Y:S02]  /*6090*/  LOP3.LUT R17, R16, 0xf, RZ, 0xc0, !PT ;  /* 0x0000000f10117812 */ /* 0x000fe400078ec0ff */
[----:B------:R-:W-:Y:S02]  /*60a0*/  ISETP.NE.U32.AND P5, PT, R20, 0x1, PT ;  /* 0x000000011400780c */ /* 0x000fe40003fa5070 */
[----:B------:R-:W-:Y:S01]  /*60b0*/  SHF.R.U32.HI R21, RZ, 0x1, R21 ;  /* 0x00000001ff157819 */ /* 0x000fe20000011615 */
[----:B------:R-:W-:Y:S01]  /*60c0*/  @P2 IMAD.MOV R17, RZ, RZ, -R17 ;  /* 0x000000ffff112224 */ /* 0x000fe200078e0a11 */
[----:B------:R-:W-:Y:S02]  /*60d0*/  LOP3.LUT R19, R19, 0xf, RZ, 0xc0, !PT ;  /* 0x0000000f13137812 */ /* 0x000fe400078ec0ff */
[----:B------:R-:W-:Y:S01]  /*60e0*/  SHF.R.U32.HI R23, RZ, 0x1, R23 ;  /* 0x00000001ff177819 */ /* 0x000fe20000011617 */
[----:B0-----:R-:W-:Y:S01]  /*60f0*/  IMAD R12, R12, R17, RZ ;  /* 0x000000110c0c7224 */ /* 0x001fe200078e02ff */
[----:B------:R-:W-:Y:S01]  /*6100*/  LOP3.LUT R21, R21, 0xf, RZ, 0xc0, !PT ;  /* 0x0000000f15157812 */ /* 0x000fe200078ec0ff */
[----:B------:R-:W-:Y:S01]  /*6110*/  @P3 IMAD.MOV R19, RZ, RZ, -R19 ;  /* 0x000000ffff133224 */ /* 0x000fe200078e0a13 */
[----:B------:R-:W-:-:S03]  /*6120*/  LOP3.LUT R23, R23, 0xf, RZ, 0xc0, !PT ;  /* 0x0000000f17177812 */ /* 0x000fc600078ec0ff */
[----:B------:R-:W-:Y:S02]  /*6130*/  @P4 IMAD.MOV R21, RZ, RZ, -R21 ;  /* 0x000000ffff154224 */ /* 0x000fe400078e0a15 */
[----:B-1----:R-:W-:Y:S02]  /*6140*/  IMAD R13, R13, R19, R12 ;  /* 0x000000130d0d7224 */ /* 0x002fe400078e020c */
[----:B------:R-:W-:Y:S02]  /*6150*/  @P5 IMAD.MOV R23, RZ, RZ, -R23 ;  /* 0x000000ffff175224 */ /* 0x000fe400078e0a17 */
[----:B--2---:R-:W-:-:S04]  /*6160*/  IMAD R14, R14, R21, R13 ;  /* 0x000000150e0e7224 */ /* 0x004fc800078e020d */
[----:B---3--:R-:W-:-:S04]  /*6170*/  IMAD R14, R15, R23, R14 ;  /* 0x000000170f0e7224 */ /* 0x008fc800078e020e */
[----:B------:R-:W0:Y:S02]  /*6180*/  REDUX.SUM.S32 UR5, R14 ;  /* 0x000000000e0573c4 */ /* 0x000e24000000c200 */
[----:B0-----:R-:W-:-:S05]  /*6190*/  IMAD.U32 R57, RZ, RZ, UR5 ;  /* 0x00000005ff397e24 */ /* 0x001fca000f8e00ff */
[----:B------:R0:W-:Y:S01]  /*61a0*/  @!P1 STS [R32+UR7+0x10], R57 ;  /* 0x0000103920009988 */ /* 0x0001e20008000807 */
[----:B------:R-:W-:Y:S06]  /*61b0*/  BAR.SYNC.DEFER_BLOCKING 0x0 ;  /* 0x0000000000007b1d */ /* 0x000fec0000010000 */
[----:B------:R-:W-:Y:S05]  /*61c0*/  @P0 BRA `(.L_x_386) ;  /* 0x0000000000380947 */ /* 0x000fea0003800000 */
[----:B------:R-:W-:-:S05]  /*61d0*/  LEA R41, R48, R49, 0x18 ;  /* 0x0000003130297211 */ /* 0x000fca00078ec0ff */
[----:B------:R-:W1:Y:S04]  /*61e0*/  LDS.128 R12, [R41+0x10] ;  /* 0x00001000290c7984 */ /* 0x000e680000000c00 */
[----:B------:R-:W2:Y:S04]  /*61f0*/  LDS.128 R16, [R41+0x20] ;  /* 0x0000200029107984 */ /* 0x000ea80000000c00 */
[----:B------:R-:W3:Y:S04]  /*6200*/  LDS.128 R20, [R41+0x30] ;  /* 0x0000300029147984 */ /* 0x000ee80000000c00 */
[----:B------:R-:W4:Y:S01]  /*6210*/  LDS.128 R24, [R41+0x40] ;  /* 0x0000400029187984 */ /* 0x000f220000000c00 */
        /* <DEDUP_REMOVED lines=8> */
[----:B------:R1:W-:Y:S02]  /*62a0*/  STS [R41+0x54], R26 ;  /* 0x0000541a29007388 */ /* 0x0003e40000000800 */
.L_x_386:
[----:B------:R-:W-:Y:S05]  /*62b0*/  BSYNC.RECONVERGENT B0 ;  /* 0x0000000000007941 */ /* 0x000fea0003800200 */
.L_x_385:
[----:B------:R-:W-:Y:S01]  /*62c0*/  BAR.SYNC.DEFER_BLOCKING 0x0 ;  /* 0x0000000000007b1d */ /* 0x000fe20000010000 */
[----:B-1----:R-:W-:Y:S01]  /*62d0*/  LEA R41, R48, R49, 0x18 ;  /* 0x0000003130297211 */ /* 0x002fe200078ec0ff */
[----:B------:R-:W-:Y:S02]  /*62e0*/  IMAD.MOV.U32 R23, RZ, RZ, RZ ;  /* 0x000000ffff177224 */ /* 0x000fe400078e00ff */
[----:B------:R-:W-:Y:S02]  /*62f0*/  IMAD.MOV.U32 R19, RZ, RZ, RZ ;  /* 0x000000ffff137224 */ /* 0x000fe400078e00ff */
[----:B------:R1:W2:Y:S02]  /*6300*/  LDS R22, [R41+0x54] ;  /* 0x0000540029167984 */ /* 0x0002a40000000800 */
[----:B------:R-:W-:Y:S06]  /*6310*/  BAR.SYNC.DEFER_BLOCKING 0x0 ;  /* 0x0000000000007b1d */ /* 0x000fec0000010000 */
.L_x_387:
        /* <DEDUP_REMOVED lines=8> */
[----:B------:R-:W2:Y:S04]  /*63a0*/  LDG.E.CONSTANT R26, desc[UR12][R20.64+-0x7d2600] ;  /* 0x82da000c141a7981 */ /* 0x000ea8000c1e9900 */
[----:B------:R-:W2:Y:S04]  /*63b0*/  LDG.E.CONSTANT R25, desc[UR12][R20.64+-0x7d1e00] ;  /* 0x82e2000c14197981 */ /* 0x000ea8000c1e9900 */
[----:B------:R-:W2:Y:S01]  /*63c0*/  LDG.E.CONSTANT R52, desc[UR12][R20.64+-0x7d1600] ;  /* 0x82ea000c14347981 */ /* 0x000ea2000c1e9900 */
[----:B------:R-:W-:-:S03]  /*63d0*/  IMAD R24, R23, 0x4, R40 ;  /* 0x0000000417187824 */ /* 0x000fc600078e0228 */
[----:B------:R-:W2:Y:S04]  /*63e0*/  LDG.E.CONSTANT R59, desc[UR12][R20.64+-0x7d0e00] ;  /* 0x82f2000c143b7981 */ /* 0x000ea8000c1e9900 */
[----:B------:R-:W3:Y:S04]  /*63f0*/  LDS.128 R12, [R24+0x500] ;  /* 0x00050000180c7984 */ /* 0x000ee80000000c00 */
[----:B------:R-:W2:Y:S04]  /*6400*/  LDG.E.CONSTANT R58, desc[UR12][R20.64+-0x7d0600] ;  /* 0x82fa000c143a7981 */ /* 0x000ea8000c1e9900 */
[----:B------:R-:W2:Y:S04]  /*6410*/  LDG.E.CONSTANT R61, desc[UR12][R20.64+-0x7cfe00] ;  /* 0x8302000c143d7981 */ /* 0x000ea8000c1e9900 */
[----:B------:R-:W2:Y:S04]  /*6420*/  LDG.E.CONSTANT R27, desc[UR12][R20.64+-0x7cde00] ;  /* 0x8322000c141b7981 */ /* 0x000ea8000c1e9900 */
[----:B------:R-:W2:Y:S04]  /*6430*/  LDG.E.CONSTANT R56, desc[UR12][R20.64+-0x7cd600] ;  /* 0x832a000c14387981 */ /* 0x000ea8000c1e9900 */
[----:B0-----:R-:W2:Y:S04]  /*6440*/  LDG.E.CONSTANT R57, desc[UR12][R20.64+-0x7cce00] ;  /* 0x8332000c14397981 */ /* 0x001ea8000c1e9900 */
[----:B------:R-:W2:Y:S01]  /*6450*/  LDG.E.CONSTANT R60, desc[UR12][R20.64+-0x7cc600] ;  /* 0x833a000c143c7981 */ /* 0x000ea2000c1e9900 */
[----:B---3--:R-:W-:-:S04]  /*6460*/  IDP.4A.S8.S8 R12, R12, R16, R19 ;  /* 0x000000100c0c7226 */ /* 0x008fc80000000613 */
[----:B----4-:R-:W-:-:S04]  /*6470*/  IDP.4A.S8.S8 R13, R13, R17, R12 ;  /* 0x000000110d0d7226 */ /* 0x010fc8000000060c */
[----:B-----5:R-:W-:Y:S02]  /*6480*/  IDP.4A.S8.S8 R13, R14, R18, R13 ;  /* 0x000000120e0d7226 */ /* 0x020fe4000000060d */
[----:B------:R-:W0:Y:S02]  /*6490*/  LDS.128 R16, [R24+0x510] ;  /* 0x0005100018107984 */ /* 0x000e240000000c00 */
[----:B--2---:R-:W-:Y:S02]  /*64a0*/  IDP.4A.S8.S8 R13, R15, R26, R13 ;  /* 0x0000001a0f0d7226 */ /* 0x004fe4000000060d */
[----:B------:R-:W2:Y:S02]  /*64b0*/  LDG.E.CONSTANT R26, desc[UR12][R20.64+-0x7cf600] ;  /* 0x830a000c141a7981 */ /* 0x000ea4000c1e9900 */
[----:B0-----:R-:W-:Y:S02]  /*64c0*/  IDP.4A.S8.S8 R13, R16, R25, R13 ;  /* 0x00000019100d7226 */ /* 0x001fe4000000060d */
[----:B------:R-:W3:Y:S02]  /*64d0*/  LDG.E.CONSTANT R25, desc[UR12][R20.64+-0x7cee00] ;  /* 0x8312000c14197981 */ /* 0x000ee4000c1e9900 */
[----:B------:R-:W-:-:S02]  /*64e0*/  IDP.4A.S8.S8 R13, R17, R52, R13 ;  /* 0x00000034110d7226 */ /* 0x000fc4000000060d */
[----:B------:R-:W4:Y:S02]  /*64f0*/  LDG.E.CONSTANT R52, desc[UR12][R20.64+-0x7ce600] ;  /* 0x831a000c14347981 */ /* 0x000f24000c1e9900 */
[----:B------:R-:W-:-:S04]  /*6500*/  IDP.4A.S8.S8 R13, R18, R59, R13 ;  /* 0x0000003b120d7226 */ /* 0x000fc8000000060d */
[----:B------:R-:W-:Y:S02]  /*6510*/  IDP.4A.S8.S8 R19, R19, R58, R13 ;  /* 0x0000003a13137226 */ /* 0x000fe4000000060d */
[----:B------:R-:W0:Y:S01]  /*6520*/  LDS.128 R12, [R24+0x520] ;  /* 0x00052000180c7984 */ /* 0x000e220000000c00 */
[----:B------:R-:W-:Y:S02]  /*6530*/  VIADD R23, R23, 0x10 ;  /* 0x0000001017177836 */ /* 0x000fe40000000000 */
[----:B0-----:R-:W-:Y:S02]  /*6540*/  IDP.4A.S8.S8 R12, R12, R61, R19 ;  /* 0x0000003d0c0c7226 */ /* 0x001fe40000000613 */
[----:B------:R-:W0:Y:S01]  /*6550*/  LDS.128 R16, [R24+0x530] ;  /* 0x0005300018107984 */ /* 0x000e220000000c00 */
[----:B------:R-:W-:Y:S01]  /*6560*/  ISETP.NE.AND P2, PT, R23, 0x200, PT ;  /* 0x000002001700780c */ /* 0x000fe20003f45270 */
[----:B--2---:R-:W-:-:S04]  /*6570*/  IDP.4A.S8.S8 R12, R13, R26, R12 ;  /* 0x0000001a0d0c7226 */ /* 0x004fc8000000060c */
[----:B---3--:R-:W-:-:S04]  /*6580*/  IDP.4A.S8.S8 R12, R14, R25, R12 ;  /* 0x000000190e0c7226 */ /* 0x008fc8000000060c */
[----:B----4-:R-:W-:-:S04]  /*6590*/  IDP.4A.S8.S8 R12, R15, R52, R12 ;  /* 0x000000340f0c7226 */ /* 0x010fc8000000060c */
[----:B0-----:R-:W-:-:S04]  /*65a0*/  IDP.4A.S8.S8 R12, R16, R27, R12 ;  /* 0x0000001b100c7226 */ /* 0x001fc8000000060c */
[----:B------:R-:W-:-:S04]  /*65b0*/  IDP.4A.S8.S8 R12, R17, R56, R12 ;  /* 0x00000038110c7226 */ /* 0x000fc8000000060c */
[----:B------:R-:W-:-:S04]  /*65c0*/  IDP.4A.S8.S8 R12, R18, R57, R12 ;  /* 0x00000039120c7226 */ /* 0x000fc8000000060c */
[----:B------:R-:W-:Y:S01]  /*65d0*/  IDP.4A.S8.S8 R19, R19, R60, R12 ;  /* 0x0000003c13137226 */ /* 0x000fe2000000060c */
[----:B------:R-:W-:Y:S06]  /*65e0*/  @P2 BRA `(.L_x_387) ;  /* 0xfffffffc004c2947 */ /* 0x000fec000383ffff */
[----:B------:R-:W-:Y:S01]  /*65f0*/  IADD3 R12, P2, PT, R50, 0x2000000, RZ ;  /* 0x02000000320c7810 */ /* 0x000fe20007f5e0ff */
[----:B------:R-:W-:Y:S01]  /*6600*/  VIADD R14, R39, 0x192 ;  /* 0x00000192270e7836 */ /* 0x000fe20000000000 */
[----:B------:R-:W0:Y:S03]  /*6610*/  LDS.S8 R17, [R2+UR6] ;  /* 0x0000000602117984 */ /* 0x000e260008000200 */
[----:B------:R-:W-:-:S05]  /*6620*/  IMAD.X R13, RZ, RZ, R51, P2 ;  /* 0x000000ffff0d7224 */ /* 0x000fca00010e0633 */
[----:B------:R2:W3:Y:S01]  /*6630*/  LDG.E.U8.CONSTANT R12, desc[UR12][R12.64+0x42c200] ;  /* 0x42c2000c0c0c7981 */ /* 0x0004e2000c1e9100 */
[----:B------:R-:W-:Y:S01]  /*6640*/  SHF.R.U32.HI R15, RZ, 0x10, R14 ;  /* 0x00000010ff0f7819 */ /* 0x000fe2000001160e */
[----:B------:R-:W-:Y:S02]  /*6650*/  VIADD R39, R39, 0x19b ;  /* 0x0000019b27277836 */ /* 0x000fe40000000000 */
[----:B------:R-:W-:Y:S01]  /*6660*/  VIADD R30, R30, 0x1 ;  /* 0x000000011e1e7836 */ /* 0x000fe20000000000 */
[----:B------:R-:W-:Y:S02]  /*6670*/  LOP3.LUT R15, R15, R14, RZ, 0x3c, !PT ;  /* 0x0000000e0f0f7212 */ /* 0x000fe400078e3cff */
[----:B------:R-:W-:-:S03]  /*6680*/  SHF.R.U32.HI R14, RZ, 0x10, R39 ;  /* 0x00000010ff0e7819 */ /* 0x000fc60000011627 */
[----:B------:R-:W-:Y:S01]  /*6690*/  IMAD R15, R15, -0x7a143595, RZ ;  /* 0x85ebca6b0f0f7824 */ /* 0x000fe200078e02ff */
[----:B------:R-:W-:-:S04]  /*66a0*/  LOP3.LUT R39, R14, R39, RZ, 0x3c, !PT ;  /* 0x000000270e277212 */ /* 0x000fc800078e3cff */
[----:B------:R-:W-:Y:S01]  /*66b0*/  SHF.R.U32.HI R14, RZ, 0xd, R15 ;  /* 0x0000000dff0e7819 */ /* 0x000fe2000001160f */
[----:B------:R-:W-:-:S03]  /*66c0*/  IMAD R39, R39, -0x7a143595, RZ ;  /* 0x85ebca6b27277824 */ /* 0x000fc600078e02ff */
[----:B------:R-:W-:Y:S02]  /*66d0*/  LOP3.LUT R14, R14, R15, RZ, 0x3c, !PT ;  /* 0x0000000f0e0e7212 */ /* 0x000fe400078e3cff */
[----:B------:R-:W-:-:S03]  /*66e0*/  SHF.R.U32.HI R16, RZ, 0xd, R39 ;  /* 0x0000000dff107819 */ /* 0x000fc60000011627 */
[----:B------:R-:W-:Y:S01]  /*66f0*/  IMAD R14, R14, -0x3d4d51cb, RZ ;  /* 0xc2b2ae350e0e7824 */ /* 0x000fe200078e02ff */
[----:B------:R-:W-:-:S04]  /*6700*/  LOP3.LUT R16, R16, R39, RZ, 0x3c, !PT ;  /* 0x0000002710107212 */ /* 0x000fc800078e3cff */
[----:B--2---:R-:W-:Y:S01]  /*6710*/  SHF.R.U32.HI R13, RZ, 0x10, R14 ;  /* 0x00000010ff0d7819 */ /* 0x004fe2000001160e */
[----:B------:R-:W-:-:S03]  /*6720*/  IMAD R16, R16, -0x3d4d51cb, RZ ;  /* 0xc2b2ae3510107824 */ /* 0x000fc600078e02ff */
[----:B------:R-:W-:Y:S02]  /*6730*/  LOP3.LUT R13, R13, R14, RZ, 0x3c, !PT ;  /* 0x0000000e0d0d7212 */ /* 0x000fe400078e3cff */
[----:B------:R-:W-:Y:S02]  /*6740*/  SHF.R.U32.HI R15, RZ, 0x10, R16 ;  /* 0x00000010ff0f7819 */ /* 0x000fe40000011610 */
[----:B------:R-:W-:Y:S02]  /*6750*/  LOP3.LUT R14, R13, 0x1, RZ, 0xc0, !PT ;  /* 0x000000010d0e7812 */ /* 0x000fe400078ec0ff */
[----:B------:R-:W-:Y:S02]  /*6760*/  LOP3.LUT R15, R15, R16, RZ, 0x3c, !PT ;  /* 0x000000100f0f7212 */ /* 0x000fe400078e3cff */
[----:B------:R-:W-:Y:S02]  /*6770*/  ISETP.NE.U32.AND P2, PT, R14, 0x1, PT ;  /* 0x000000010e00780c */ /* 0x000fe40003f45070 */
[----:B------:R-:W-:-:S02]  /*6780*/  LOP3.LUT R14, R15, 0x1, RZ, 0xc0, !PT ;  /* 0x000000010f0e7812 */ /* 0x000fc400078ec0ff */
[----:B------:R-:W-:Y:S02]  /*6790*/  SHF.R.U32.HI R13, RZ, 0x1, R13 ;  /* 0x00000001ff0d7819 */ /* 0x000fe4000001160d */
[----:B------:R-:W-:Y:S02]  /*67a0*/  ISETP.NE.U32.AND P3, PT, R14, 0x1, PT ;  /* 0x000000010e00780c */ /* 0x000fe40003f65070 */
[----:B------:R-:W-:Y:S02]  /*67b0*/  LOP3.LUT R13, R13, 0xf, RZ, 0xc0, !PT ;  /* 0x0000000f0d0d7812 */ /* 0x000fe400078ec0ff */
[----:B------:R-:W-:-:S03]  /*67c0*/  SHF.R.U32.HI R15, RZ, 0x1, R15 ;  /* 0x00000001ff0f7819 */ /* 0x000fc6000001160f */
[----:B------:R-:W-:Y:S01]  /*67d0*/  @P2 IMAD.MOV R13, RZ, RZ, -R13 ;  /* 0x000000ffff0d2224 */ /* 0x000fe200078e0a0d */
[----:B------:R-:W-:Y:S02]  /*67e0*/  LOP3.LUT R15, R15, 0xf, RZ, 0xc0, !PT ;  /* 0x0000000f0f0f7812 */ /* 0x000fe400078ec0ff */
[----:B------:R-:W-:Y:S01]  /*67f0*/  ISETP.NE.AND P2, PT, R30, 0xc, PT ;  /* 0x0000000c1e00780c */ /* 0x000fe20003f45270 */
[----:B------:R-:W-:Y:S02]  /*6800*/  IMAD R13, R36, R13, RZ ;  /* 0x0000000d240d7224 */ /* 0x000fe400078e02ff */
[----:B------:R-:W-:Y:S02]  /*6810*/  @P3 IMAD.MOV R15, RZ, RZ, -R15 ;  /* 0x000000ffff0f3224 */ /* 0x000fe400078e0a0f */
[----:B------:R-:W-:Y:S02]  /*6820*/  IMAD R22, R22, R13, RZ ;  /* 0x0000000d16167224 */ /* 0x000fe400078e02ff */
[----:B------:R-:W-:-:S03]  /*6830*/  IMAD R15, R36, R15, RZ ;  /* 0x0000000f240f7224 */ /* 0x000fc600078e02ff */
[----:B------:R-:W-:Y:S02]  /*6840*/  LEA.HI.SX32 R22, R22, R19, 0x1c ;  /* 0x0000001316167211 */ /* 0x000fe400078fe2ff */
[----:B------:R-:W-:-:S04]  /*6850*/  SHF.R.S32.HI R15, RZ, 0x2, R15 ;  /* 0x00000002ff0f7819 */ /* 0x000fc8000001140f */
[----:B------:R-:W-:Y:S02]  /*6860*/  LEA.HI.SX32 R15, R22, R15, 0x17 ;  /* 0x0000000f160f7211 */ /* 0x000fe400078fbaff */
[----:B---3--:R-:W-:-:S04]  /*6870*/  PRMT R12, R12, 0x8880, RZ ;  /* 0x000088800c0c7816 */ /* 0x008fc800000000ff */
[----:B0-----:R-:W-:-:S04]  /*6880*/  IADD3 R12, PT, PT, R17, R15, R12 ;  /* 0x0000000f110c7210 */ /* 0x001fc80007ffe00c */
[----:B------:R-:W-:-:S04]  /*6890*/  VIMNMX R12, PT, PT, R12, -0x7f, !PT ;  /* 0xffffff810c0c7848 */ /* 0x000fc80007fe0100 */
[----:B------:R-:W-:-:S05]  /*68a0*/  VIMNMX R13, PT, PT, R12, 0x7f, PT ;  /* 0x0000007f0c0d7848 */ /* 0x000fca0003fe0100 */
[----:B------:R0:W-:Y:S01]  /*68b0*/  STS.U8 [R2+UR6], R13 ;  /* 0x0000000d02007988 */ /* 0x0001e20008000006 */
[----:B------:R-:W-:Y:S06]  /*68c0*/  BAR.SYNC.DEFER_BLOCKING 0x0 ;  /* 0x0000000000007b1d */ /* 0x000fec0000010000 */
[----:B------:R-:W-:Y:S05]  /*68d0*/  @P2 BRA `(.L_x_388) ;  /* 0xffffffa000f02947 */ /* 0x000fea000383ffff */
[----:B------:R-:W-:Y:S01]  /*68e0*/  IADD3 R12, P2, PT, R42, 0x2000000, RZ ;  /* 0x020000002a0c7810 */ /* 0x000fe20007f5e0ff */
[----:B------:R-:W2:Y:S04]  /*68f0*/  LDS.S8 R14, [R2+UR6] ;  /* 0x00000006020e7984 */ /* 0x000ea80008000200 */
[----:B0-----:R-:W-:-:S05]  /*6900*/  IMAD.X R13, RZ, RZ, R43, P2 ;  /* 0x000000ffff0d7224 */ /* 0x001fca00010e062b */
[----:B------:R0:W5:Y:S04]  /*6910*/  LDG.E.U8.CONSTANT R28, desc[UR12][R12.64+0x42da00] ;  /* 0x42da000c0c1c7981 */ /* 0x000168000c1e9100 */
[----:B------:R0:W5:Y:S01]  /*6920*/  LDG.E.U8.CONSTANT R29, desc[UR12][R12.64+0x42dc00] ;  /* 0x42dc000c0c1d7981 */ /* 0x000162000c1e9100 */
[----:B------:R-:W-:Y:S01]  /*6930*/  BSSY.RECONVERGENT B0, `(.L_x_389) ;  /* 0x0000015000007945 */ /* 0x000fe20003800200 */
[----:B--2---:R-:W-:-:S04]  /*6940*/  PRMT R14, R14, 0x9910, RZ ;  /* 0x000099100e0e7816 */ /* 0x004fc800000000ff */
[----:B------:R-:W-:-:S04]  /*6950*/  IABS R14, R14 ;  /* 0x0000000e000e7213 */ /* 0x000fc80000000000 */
[----:B------:R-:W2:Y:S02]  /*6960*/  REDUX.SUM.S32 UR5, R14 ;  /* 0x000000000e0573c4 */ /* 0x000ea4000000c200 */
[----:B--2---:R-:W-:-:S05]  /*6970*/  IMAD.U32 R31, RZ, RZ, UR5 ;  /* 0x00000005ff1f7e24 */ /* 0x004fca000f8e00ff */
[----:B------:R0:W-:Y:S01]  /*6980*/  @!P1 STS [R32+UR7+0x10], R31 ;  /* 0x0000101f20009988 */ /* 0x0001e20008000807 */
[----:B------:R-:W-:Y:S06]  /*6990*/  BAR.SYNC.DEFER_BLOCKING 0x0 ;  /* 0x0000000000007b1d */ /* 0x000fec0000010000 */
[----:B------:R-:W-:Y:S05]  /*69a0*/  @P0 BRA `(.L_x_390) ;  /* 0x0000000000340947 */ /* 0x000fea0003800000 */
[----:B0-----:R-:W0:Y:S04]  /*69b0*/  LDS.128 R12, [R41+0x10] ;  /* 0x00001000290c7984 */ /* 0x001e280000000c00 */
[----:B------:R-:W2:Y:S04]  /*69c0*/  LDS.128 R16, [R41+0x20] ;  /* 0x0000200029107984 */ /* 0x000ea80000000c00 */
[----:B------:R-:W3:Y:S04]  /*69d0*/  LDS.128 R20, [R41+0x30] ;  /* 0x0000300029147984 */ /* 0x000ee80000000c00 */
[----:B------:R-:W4:Y:S01]  /*69e0*/  LDS.128 R24, [R41+0x40] ;  /* 0x0000400029187984 */ /* 0x000f220000000c00 */
[----:B0-----:R-:W-:-:S04]  /*69f0*/  IADD3 R13, PT, PT, R14, R13, R31 ;  /* 0x0000000d0e0d7210 */ /* 0x001fc80007ffe01f */
        /* <DEDUP_REMOVED lines=8> */
.L_x_390:
[----:B------:R-:W-:Y:S05]  /*6a80*/  BSYNC.RECONVERGENT B0 ;  /* 0x0000000000007941 */ /* 0x000fea0003800200 */
.L_x_389:
[----:B------:R-:W-:Y:S06]  /*6a90*/  BAR.SYNC.DEFER_BLOCKING 0x0 ;  /* 0x0000000000007b1d */ /* 0x000fec0000010000 */
[----:B------:R-:W-:Y:S01]  /*6aa0*/  BSSY.RECONVERGENT B0, `(.L_x_391) ;  /* 0x000003f000007945 */ /* 0x000fe20003800200 */
[----:B0-----:R-:W0:Y:S01]  /*6ab0*/  LDS R12, [R41+0x54] ;  /* 0x00005400290c7984 */ /* 0x001e220000000800 */
[----:B------:R-:W-:Y:S06]  /*6ac0*/  BAR.SYNC.DEFER_BLOCKING 0x0 ;  /* 0x0000000000007b1d */ /* 0x000fec0000010000 */
[----:B------:R-:W3:Y:S01]  /*6ad0*/  LDS.S8 R15, [R2+UR6] ;  /* 0x00000006020f7984 */ /* 0x000ee20008000200 */
[----:B0-----:R-:W-:Y:S01]  /*6ae0*/  SHF.R.S32.HI R13, RZ, 0x1f, R12 ;  /* 0x0000001fff0d7819 */ /* 0x001fe2000001140c */
[----:B------:R-:W-:-:S03]  /*6af0*/  VIADD R14, R12, 0x1ff ;  /* 0x000001ff0c0e7836 */ /* 0x000fc60000000000 */
[----:B------:R-:W-:Y:S02]  /*6b00*/  LEA.HI R13, R13, R12, RZ, 0x9 ;  /* 0x0000000c0d0d7211 */ /* 0x000fe400078f48ff */
[----:B------:R-:W-:Y:S02]  /*6b10*/  ISETP.GE.U32.AND P2, PT, R14, 0x3ff, PT ;  /* 0x000003ff0e00780c */ /* 0x000fe40003f46070 */
[----:B------:R-:W-:Y:S02]  /*6b20*/  SHF.R.S32.HI R13, RZ, 0x9, R13 ;  /* 0x00000009ff0d7819 */ /* 0x000fe4000001140d */
[----:B-----5:R-:W-:Y:S02]  /*6b30*/  PRMT R12, R28, 0x8880, RZ ;  /* 0x000088801c0c7816 */ /* 0x020fe400000000ff */
[----:B------:R-:W-:Y:S02]  /*6b40*/  SEL R14, R13, 0x1, P2 ;  /* 0x000000010d0e7807 */ /* 0x000fe40001000000 */
[----:B------:R-:W-:-:S02]  /*6b50*/  LEA.HI.SX32 R12, R9, R12, 0x1e ;  /* 0x0000000c090c7211 */ /* 0x000fc400078ff2ff */
[-C--:B------:R-:W-:Y:S02]  /*6b60*/  IABS R18, R14.reuse ;  /* 0x0000000e00127213 */ /* 0x080fe40000000000 */
[----:B------:R-:W-:Y:S02]  /*6b70*/  IABS R19, R14 ;  /* 0x0000000e00137213 */ /* 0x000fe40000000000 */
[----:B------:R-:W0:Y:S01]  /*6b80*/  I2F.RP R16, R18 ;  /* 0x0000001200107306 */ /* 0x000e220000209400 */
[----:B---3--:R-:W-:Y:S02]  /*6b90*/  IMAD R15, R15, R12, RZ ;  /* 0x0000000c0f0f7224 */ /* 0x008fe400078e02ff */
[----:B------:R-:W-:-:S05]  /*6ba0*/  IMAD.MOV.U32 R12, RZ, RZ, RZ ;  /* 0x000000ffff0c7224 */ /* 0x000fca00078e00ff */
[----:B0-----:R-:W0:Y:S02]  /*6bb0*/  MUFU.RCP R16, R16 ;  /* 0x0000001000107308 */ /* 0x001e240000001000 */
[----:B0-----:R-:W-:Y:S01]  /*6bc0*/  VIADD R13, R16, 0xffffffe ;  /* 0x0ffffffe100d7836 */ /* 0x001fe20000000000 */
[----:B------:R-:W-:Y:S02]  /*6bd0*/  IABS R16, R15 ;  /* 0x0000000f00107213 */ /* 0x000fe40000000000 */
[----:B------:R-:W-:-:S03]  /*6be0*/  LOP3.LUT R15, R15, R14, RZ, 0x3c, !PT ;  /* 0x0000000e0f0f7212 */ /* 0x000fc600078e3cff */
[----:B------:R-:W0:Y:S01]  /*6bf0*/  F2I.FTZ.U32.TRUNC.NTZ R13, R13 ;  /* 0x0000000d000d7305 */ /* 0x000e22000021f000 */
[----:B------:R-:W-:Y:S01]  /*6c00*/  ISETP.GE.AND P4, PT, R15, RZ, PT ;  /* 0x000000ff0f00720c */ /* 0x000fe20003f86270 */
[----:B0-----:R-:W-:-:S04]  /*6c10*/  IMAD.MOV R17, RZ, RZ, -R13 ;  /* 0x000000ffff117224 */ /* 0x001fc800078e0a0d */
[----:B------:R-:W-:-:S04]  /*6c20*/  IMAD R17, R17, R18, RZ ;  /* 0x0000001211117224 */ /* 0x000fc800078e02ff */
[----:B------:R-:W-:-:S04]  /*6c30*/  IMAD.HI.U32 R12, R13, R17, R12 ;  /* 0x000000110d0c7227 */ /* 0x000fc800078e000c */
[----:B------:R-:W-:Y:S02]  /*6c40*/  IMAD.MOV.U32 R13, RZ, RZ, R16 ;  /* 0x000000ffff0d7224 */ /* 0x000fe400078e0010 */
[----:B------:R-:W-:Y:S02]  /*6c50*/  IMAD.MOV R16, RZ, RZ, -R19 ;  /* 0x000000ffff107224 */ /* 0x000fe400078e0a13 */
[----:B------:R-:W-:-:S04]  /*6c60*/  IMAD.HI.U32 R12, R12, R13, RZ ;  /* 0x0000000d0c0c7227 */ /* 0x000fc800078e00ff */
[----:B------:R-:W-:-:S05]  /*6c70*/  IMAD R13, R12, R16, R13 ;  /* 0x000000100c0d7224 */ /* 0x000fca00078e020d */
[----:B------:R-:W-:-:S13]  /*6c80*/  ISETP.GT.U32.AND P3, PT, R18, R13, PT ;  /* 0x0000000d1200720c */ /* 0x000fda0003f64070 */
[----:B------:R-:W-:Y:S02]  /*6c90*/  @!P3 IMAD.IADD R13, R13, 0x1, -R18 ;  /* 0x000000010d0db824 */ /* 0x000fe400078e0a12 */
[----:B------:R-:W-:Y:S01]  /*6ca0*/  @!P3 VIADD R12, R12, 0x1 ;  /* 0x000000010c0cb836 */ /* 0x000fe20000000000 */
[----:B------:R-:W-:Y:S02]  /*6cb0*/  ISETP.NE.AND P3, PT, R14, RZ, PT ;  /* 0x000000ff0e00720c */ /* 0x000fe40003f65270 */
[----:B------:R-:W-:Y:S02]  /*6cc0*/  ISETP.GE.U32.AND P2, PT, R13, R18, PT ;  /* 0x000000120d00720c */ /* 0x000fe40003f46070 */
[----:B------:R-:W-:-:S04]  /*6cd0*/  PRMT R13, R29, 0x8880, RZ ;  /* 0x000088801d0d7816 */ /* 0x000fc800000000ff */
[----:B------:R-:W-:-:S07]  /*6ce0*/  LEA.HI.SX32 R13, R10, R13, 0x1e ;  /* 0x0000000d0a0d7211 */ /* 0x000fce00078ff2ff */
[----:B------:R-:W-:-:S04]  /*6cf0*/  @P2 VIADD R12, R12, 0x1 ;  /* 0x000000010c0c2836 */ /* 0x000fc80000000000 */
[----:B------:R-:W-:Y:S01]  /*6d00*/  @!P4 IMAD.MOV R12, RZ, RZ, -R12 ;  /* 0x000000ffff0cc224 */ /* 0x000fe200078e0a0c */
[----:B------:R-:W-:-:S04]  /*6d10*/  @!P3 LOP3.LUT R12, RZ, R14, RZ, 0x33, !PT ;  /* 0x0000000eff0cb212 */ /* 0x000fc800078e33ff */
[----:B------:R-:W-:-:S04]  /*6d20*/  VIADDMNMX R13, R13, R12, 0xffffff81, !PT ;  /* 0xffffff810d0d7446 */ /* 0x000fc8000780010c */
[----:B------:R-:W-:-:S05]  /*6d30*/  VIMNMX R13, PT, PT, R13, 0x7f, PT ;  /* 0x0000007f0d0d7848 */ /* 0x000fca0003fe0100 */
[----:B------:R-:W-:Y:S01]  /*6d40*/  IMAD R12, R35, R13, RZ ;  /* 0x0000000d230c7224 */ /* 0x000fe200078e02ff */
[----:B------:R0:W-:Y:S03]  /*6d50*/  STS.U8 [R2+UR6+0x200], R13 ;  /* 0x0002000d02007988 */ /* 0x0001e60008000006 */
[----:B------:R-:W3:Y:S02]  /*6d60*/  REDUX.SUM.S32 UR5, R12 ;  /* 0x000000000c0573c4 */ /* 0x000ee4000000c200 */
[----:B---3--:R-:W-:-:S06]  /*6d70*/  IMAD.U32 R29, RZ, RZ, UR5 ;  /* 0x00000005ff1d7e24 */ /* 0x008fcc000f8e00ff */
[----:B------:R-:W-:Y:S06]  /*6d80*/  BAR.SYNC.DEFER_BLOCKING 0x0 ;  /* 0x0000000000007b1d */ /* 0x000fec0000010000 */
[----:B------:R0:W-:Y:S02]  /*6d90*/  @!P1 STS [R32+UR7+0x10], R29 ;  /* 0x0000101d20009988 */ /* 0x0001e40008000807 */
[----:B------:R-:W-:Y:S06]  /*6da0*/  BAR.SYNC.DEFER_BLOCKING 0x0 ;  /* 0x0000000000007b1d */ /* 0x000fec0000010000 */
[----:B------:R-:W-:Y:S05]  /*6db0*/  @P0 BRA `(.L_x_392) ;  /* 0x0000000000340947 */ /* 0x000fea0003800000 */
[----:B0-----:R-:W0:Y:S04]  /*6dc0*/  LDS.128 R12, [R41+0x10] ;  /* 0x00001000290c7984 */ /* 0x001e280000000c00 */
[----:B------:R-:W3:Y:S04]  /*6dd0*/  LDS.128 R16, [R41+0x20] ;  /* 0x0000200029107984 */ /* 0x000ee80000000c00 */
[----:B------:R-:W4:Y:S04]  /*6de0*/  LDS.128 R20, [R41+0x30] ;  /* 0x0000300029147984 */ /* 0x000f280000000c00 */
[----:B--2---:R-:W2:Y:S01]  /*6df0*/  LDS.128 R24, [R41+0x40] ;  /* 0x0000400029187984 */ /* 0x004ea20000000c00 */
[----:B0-----:R-:W-:-:S04]  /*6e00*/  IADD3 R13, PT, PT, R14, R13, R29 ;  /* 0x0000000d0e0d7210 */ /* 0x001fc80007ffe01d */
[----:B---3--:R-:W-:-:S04]  /*6e10*/  IADD3 R13, PT, PT, R16, R13, R15 ;  /* 0x0000000d100d7210 */ /* 0x008fc80007ffe00f */
[----:B------:R-:W-:-:S04]  /*6e20*/  IADD3 R13, PT, PT, R18, R13, R17 ;  /* 0x0000000d120d7210 */ /* 0x000fc80007ffe011 */
[----:B----4-:R-:W-:-:S04]  /*6e30*/  IADD3 R13, PT, PT, R20, R13, R19 ;  /* 0x0000000d140d7210 */ /* 0x010fc80007ffe013 */
[----:B------:R-:W-:-:S04]  /*6e40*/  IADD3 R13, PT, PT, R22, R13, R21 ;  /* 0x0000000d160d7210 */ /* 0x000fc80007ffe015 */
[----:B--2---:R-:W-:-:S04]  /*6e50*/  IADD3 R13, PT, PT, R24, R13, R23 ;  /* 0x0000000d180d7210 */ /* 0x004fc80007ffe017 */
[----:B------:R-:W-:-:S05]  /*6e60*/  IADD3 R26, PT, PT, R26, R13, R25 ;  /* 0x0000000d1a1a7210 */ /* 0x000fca0007ffe019 */
[----:B------:R-:W-:-:S05]  /*6e70*/  IMAD.IADD R26, R26, 0x1, R27 ;  /* 0x000000011a1a7824 */ /* 0x000fca00078e021b */
[----:B------:R3:W-:Y:S02]  /*6e80*/  STS [R41+0x54], R26 ;  /* 0x0000541a29007388 */ /* 0x0007e40000000800 */
.L_x_392:
[----:B------:R-:W-:Y:S05]  /*6e90*/  BSYNC.RECONVERGENT B0 ;  /* 0x0000000000007941 */ /* 0x000fea0003800200 */
.L_x_391:
[----:B------:R-:W-:Y:S01]  /*6ea0*/  BAR.SYNC.DEFER_BLOCKING 0x0 ;  /* 0x0000000000007b1d */ /* 0x000fe20000010000 */
[----:B------:R-:W-:-:S05]  /*6eb0*/  ISETP.GT.U32.AND P2, PT, R2, 0xff, PT ;  /* 0x000000ff0200780c */ /* 0x000fca0003f44070 */
[----:B------:R-:W-:Y:S01]  /*6ec0*/  BSSY.RECONVERGENT B0, `(.L_x_393) ;  /* 0x0000035000007945 */ /* 0x000fe20003800200 */
[----:B------:R4:W0:Y:S01]  /*6ed0*/  LDS R27, [R41+0x54] ;  /* 0x00005400291b7984 */ /* 0x0008220000000800 */
[----:B------:R-:W-:Y:S06]  /*6ee0*/  BAR.SYNC.DEFER_BLOCKING 0x0 ;  /* 0x0000000000007b1d */ /* 0x000fec0000010000 */
[----:B------:R-:W-:Y:S05]  /*6ef0*/  @P2 BRA `(.L_x_394) ;  /* 0x0000000000c42947 */ /* 0x000fea0003800000 */
[----:B0-----:R-:W-:Y:S02]  /*6f00*/  IMAD.MOV.U32 R29, RZ, RZ, RZ ;  /* 0x000000ffff1d7224 */ /* 0x001fe400078e00ff */
[----:B------:R-:W-:-:S07]  /*6f10*/  IMAD.MOV.U32 R13, RZ, RZ, RZ ;  /* 0x000000ffff0d7224 */ /* 0x000fce00078e00ff */
.L_x_395:
[----:B------:R-:W0:Y:S01]  /*6f20*/  LDC.64 R24, c[0x0][0x398] ;  /* 0x0000e600ff187b82 */ /* 0x000e220000000a00 */
[----:B------:R-:W-:-:S04]  /*6f30*/  IMAD R15, R29, 0x100, R2 ;  /* 0x000001001d0f7824 */ /* 0x000fc800078e0202 */
[----:B0-----:R-:W-:-:S05]  /*6f40*/  IMAD.WIDE.U32 R24, R15, 0x4, R24 ;  /* 0x000000040f187825 */ /* 0x001fca00078e0018 */
[----:B------:R-:W5:Y:S04]  /*6f50*/  LDG.E.CONSTANT R12, desc[UR12][R24.64] ;  /* 0x0000000c180c7981 */ /* 0x000f68000c1e9900 */
[----:B------:R-:W4:Y:S04]  /*6f60*/  LDG.E.CONSTANT R14, desc[UR12][R24.64+0x400] ;  /* 0x0004000c180e7981 */ /* 0x000f28000c1e9900 */
[----:B------:R-:W4:Y:S04]  /*6f70*/  LDG.E.CONSTANT R15, desc[UR12][R24.64+0x800] ;  /* 0x0008000c180f7981 */ /* 0x000f28000c1e9900 */
[----:B------:R-:W4:Y:S04]  /*6f80*/  LDG.E.CONSTANT R56, desc[UR12][R24.64+0xc00] ;  /* 0x000c000c18387981 */ /* 0x000f28000c1e9900 */
[----:B------:R-:W4:Y:S04]  /*6f90*/  LDG.E.CONSTANT R39, desc[UR12][R24.64+0x1000] ;  /* 0x0010000c18277981 */ /* 0x000f28000c1e9900 */
[----:B--23--:R-:W2:Y:S04]  /*6fa0*/  LDG.E.CONSTANT R26, desc[UR12][R24.64+0x1400] ;  /* 0x0014000c181a7981 */ /* 0x00cea8000c1e9900 */
[----:B------:R-:W3:Y:S04]  /*6fb0*/  LDG.E.CONSTANT R55, desc[UR12][R24.64+0x1800] ;  /* 0x0018000c18377981 */ /* 0x000ee8000c1e9900 */
        /* <DEDUP_REMOVED lines=8> */
[----:B------:R-:W3:Y:S01]  /*7040*/  LDG.E.CONSTANT R54, desc[UR12][R24.64+0x3c00] ;  /* 0x003c000c18367981 */ /* 0x000ee2000c1e9900 */
[----:B------:R-:W-:-:S02]  /*7050*/  IMAD R58, R29, 0x4, R40 ;  /* 0x000000041d3a7824 */ /* 0x000fc400078e0228 */
[----:B------:R-:W-:-:S03]  /*7060*/  VIADD R29, R29, 0x10 ;  /* 0x000000101d1d7836 */ /* 0x000fc60000000000 */
[----:B------:R-:W5:Y:S02]  /*7070*/  LDS.128 R20, [R58+0x200] ;  /* 0x000200003a147984 */ /* 0x000f640000000c00 */
[----:B------:R-:W-:Y:S02]  /*7080*/  ISETP.NE.AND P1, PT, R29, 0x80, PT ;  /* 0x000000801d00780c */ /* 0x000fe40003f25270 */
[----:B------:R-:W0:Y:S01]  /*7090*/  LDS.128 R16, [R58+0x210] ;  /* 0x000210003a107984 */ /* 0x000e220000000c00 */
[----:B-----5:R-:W-:-:S04]  /*70a0*/  IDP.4A.S8.S8 R12, R20, R12, R13 ;  /* 0x0000000c140c7226 */ /* 0x020fc8000000060d */
[----:B----4-:R-:W-:-:S04]  /*70b0*/  IDP.4A.S8.S8 R21, R21, R14, R12 ;  /* 0x0000000e15157226 */ /* 0x010fc8000000060c */
[----:B------:R-:W-:Y:S02]  /*70c0*/  IDP.4A.S8.S8 R21, R22, R15, R21 ;  /* 0x0000000f16157226 */ /* 0x000fe40000000615 */
[----:B------:R-:W4:Y:S02]  /*70d0*/  LDS.128 R12, [R58+0x220] ;  /* 0x000220003a0c7984 */ /* 0x000f240000000c00 */
[----:B------:R-:W-:Y:S02]  /*70e0*/  IDP.4A.S8.S8 R56, R23, R56, R21 ;  /* 0x0000003817387226 */ /* 0x000fe40000000615 */
[----:B------:R-:W5:Y:S02]  /*70f0*/  LDS.128 R20, [R58+0x230] ;  /* 0x000230003a147984 */ /* 0x000f640000000c00 */
[----:B0-----:R-:W-:-:S04]  /*7100*/  IDP.4A.S8.S8 R16, R16, R39, R56 ;  /* 0x0000002710107226 */ /* 0x001fc80000000638 */
[----:B--2---:R-:W-:-:S04]  /*7110*/  IDP.4A.S8.S8 R16, R17, R26, R16 ;  /* 0x0000001a11107226 */ /* 0x004fc80000000610 */
[----:B---3--:R-:W-:-:S04]  /*7120*/  IDP.4A.S8.S8 R16, R18, R55, R16 ;  /* 0x0000003712107226 */ /* 0x008fc80000000610 */
[----:B------:R-:W-:-:S04]  /*7130*/  IDP.4A.S8.S8 R16, R19, R52, R16 ;  /* 0x0000003413107226 */ /* 0x000fc80000000610 */
[----:B----4-:R-:W-:-:S04]  /*7140*/  IDP.4A.S8.S8 R12, R12, R57, R16 ;  /* 0x000000390c0c7226 */ /* 0x010fc80000000610 */
[----:B------:R-:W-:-:S04]  /*7150*/  IDP.4A.S8.S8 R12, R13, R50, R12 ;  /* 0x000000320d0c7226 */ /* 0x000fc8000000060c */
[----:B------:R-:W-:-:S04]  /*7160*/  IDP.4A.S8.S8 R12, R14, R53, R12 ;  /* 0x000000350e0c7226 */ /* 0x000fc8000000060c */
[----:B------:R-:W-:-:S04]  /*7170*/  IDP.4A.S8.S8 R12, R15, R30, R12 ;  /* 0x0000001e0f0c7226 */ /* 0x000fc8000000060c */
[----:B-----5:R-:W-:-:S04]  /*7180*/  IDP.4A.S8.S8 R12, R20, R51, R12 ;  /* 0x00000033140c7226 */ /* 0x020fc8000000060c */
[----:B------:R-:W-:-:S04]  /*7190*/  IDP.4A.S8.S8 R12, R21, R28, R12 ;  /* 0x0000001c150c7226 */ /* 0x000fc8000000060c */
[----:B------:R-:W-:-:S04]  /*71a0*/  IDP.4A.S8.S8 R12, R22, R31, R12 ;  /* 0x0000001f160c7226 */ /* 0x000fc8000000060c */
[----:B------:R-:W-:Y:S01]  /*71b0*/  IDP.4A.S8.S8 R13, R23, R54, R12 ;  /* 0x00000036170d7226 */ /* 0x000fe2000000060c */
[----:B------:R-:W-:Y:S06]  /*71c0*/  @P1 BRA `(.L_x_395) ;  /* 0xfffffffc00541947 */ /* 0x000fec000383ffff */
[----:B------:R-:W-:-:S05]  /*71d0*/  IMAD R12, R8, R27, RZ ;  /* 0x0000001b080c7224 */ /* 0x000fca00078e02ff */
[----:B------:R-:W-:-:S04]  /*71e0*/  LEA.HI.SX32 R12, R12, R13, 0x1c ;  /* 0x0000000d0c0c7211 */ /* 0x000fc800078fe2ff */
[----:B------:R-:W-:-:S05]  /*71f0*/  SHF.R.S32.HI R12, RZ, 0x8, R12 ;  /* 0x00000008ff0c7819 */ /* 0x000fca000001140c */
[----:B------:R0:W-:Y:S02]  /*7200*/  STS [R11], R12 ;  /* 0x0000000c0b007388 */ /* 0x0001e40000000800 */
.L_x_394:
[----:B------:R-:W-:Y:S05]  /*7210*/  BSYNC.RECONVERGENT B0 ;  /* 0x0000000000007941 */ /* 0x000fea0003800200 */
.L_x_393:
[----:B------:R-:W-:Y:S01]  /*7220*/  BAR.SYNC.DEFER_BLOCKING 0x0 ;  /* 0x0000000000007b1d */ /* 0x000fe20000010000 */
[----:B0-----:R-:W-:-:S05]  /*7230*/  @!P0 IMAD.MOV.U32 R12, RZ, RZ, -0x80000000 ;  /* 0x80000000ff0c8424 */ /* 0x001fca00078e00ff */
[----:B------:R-:W-:Y:S01]  /*7240*/  BSSY.RECONVERGENT B0, `(.L_x_396) ;  /* 0x000000e000007945 */ /* 0x000fe20003800200 */
[----:B------:R0:W-:Y:S01]  /*7250*/  @!P0 STS [R41+0x58], R12 ;  /* 0x0000580c29008388 */ /* 0x0001e20000000800 */
[----:B------:R-:W-:Y:S06]  /*7260*/  BAR.SYNC.DEFER_BLOCKING 0x0 ;  /* 0x0000000000007b1d */ /* 0x000fec0000010000 */
[----:B------:R-:W-:Y:S05]  /*7270*/  @P2 BRA `(.L_x_397) ;  /* 0x0000000000282947 */ /* 0x000fea0003800000 */
[----:B------:R-:W5:Y:S01]  /*7280*/  LDS R13, [R11] ;  /* 0x000000000b0d7984 */ /* 0x000f620000000800 */
[----:B------:R-:W-:Y:S01]  /*7290*/  VOTEU.ANY UR5, UPT, PT ;  /* 0x0000000000057886 */ /* 0x000fe200038e0100 */
[----:B------:R-:W-:Y:S01]  /*72a0*/  VIADD R49, R49, 0x58 ;  /* 0x0000005831317836 */ /* 0x000fe20000000000 */
[----:B------:R-:W-:Y:S01]  /*72b0*/  UFLO.U32 UR5, UR5 ;  /* 0x00000005000572bd */ /* 0x000fe200080e0000 */
[----:B0-----:R-:W0:Y:S03]  /*72c0*/  S2R R12, SR_LANEID ;  /* 0x00000000000c7919 */ /* 0x001e260000000000 */
[----:B------:R-:W-:Y:S02]  /*72d0*/  LEA R49, R48, R49, 0x18 ;  /* 0x0000003130317211 */ /* 0x000fe400078ec0ff */
[----:B0-----:R-:W-:Y:S02]  /*72e0*/  ISETP.EQ.U32.AND P1, PT, R12, UR5, PT ;  /* 0x000000050c007c0c */ /* 0x001fe4000bf22070 */
[----:B-----5:R-:W-:-:S13]  /*72f0*/  CREDUX.MAX.S32 UR8, R13 ;  /* 0x000000000d0872cc */ /* 0x020fda0000000200 */
[----:B------:R-:W-:-:S05]  /*7300*/  IMAD.U32 R12, RZ, RZ, UR8 ;  /* 0x00000008ff0c7e24 */ /* 0x000fca000f8e00ff */
[----:B------:R0:W-:Y:S02]  /*7310*/  @P1 ATOMS.MAX.S32 RZ, [R49], R12 ;  /* 0x0000000c31ff138c */ /* 0x0001e40001000200 */
.L_x_397:
[----:B------:R-:W-:Y:S05]  /*7320*/  BSYNC.RECONVERGENT B0 ;  /* 0x0000000000007941 */ /* 0x000fea0003800200 */
.L_x_396:
[----:B------:R-:W-:Y:S06]  /*7330*/  BAR.SYNC.DEFER_BLOCKING 0x0 ;  /* 0x0000000000007b1d */ /* 0x000fec0000010000 */
[----:B------:R-:W-:Y:S04]  /*7340*/  BSSY.RECONVERGENT B0, `(.L_x_398) ;  /* 0x000000d000007945 */ /* 0x000fe80003800200 */
[----:B------:R-:W-:Y:S05]  /*7350*/  @P2 BRA `(.L_x_399) ;  /* 0x00000000002c2947 */ /* 0x000fea0003800000 */
[----:B0-----:R-:W0:Y:S01]  /*7360*/  LDS R12, [R11] ;  /* 0x000000000b0c7984 */ /* 0x001e220000000800 */
[----:B------:R-:W-:-:S03]  /*7370*/  UMOV UR5, 0x400 ;  /* 0x0000040000057882 */ /* 0x000fc60000000000 */
[----:B------:R-:W5:Y:S01]  /*7380*/  LDS R13, [R41+0x58] ;  /* 0x00005800290d7984 */ /* 0x000f620000000800 */
[----:B0-----:R-:W-:Y:S02]  /*7390*/  VIMNMX R14, PT, PT, R12, -0x7f, !PT ;  /* 0xffffff810c0e7848 */ /* 0x001fe40007fe0100 */
[----:B-----5:R-:W-:Y:S01]  /*73a0*/  VIADDMNMX.RELU R13, R13, -R12, 0xff, PT ;  /* 0x000000ff0d0d7446 */ /* 0x020fe2000380190c */
[----:B------:R-:W-:Y:S01]  /*73b0*/  IMAD R12, R2, 0x3, R33 ;  /* 0x00000003020c7824 */ /* 0x000fe200078e0221 */
[----:B------:R-:W-:Y:S02]  /*73c0*/  VIMNMX R15, PT, PT, R14, 0x7f, PT ;  /* 0x0000007f0e0f7848 */ /* 0x000fe40003fe0100 */
[----:B------:R-:W-:-:S06]  /*73d0*/  LEA R13, R13, UR5, 0x2 ;  /* 0x000000050d0d7c11 */ /* 0x000fcc000f8e10ff */
[----:B------:R-:W0:Y:S02]  /*73e0*/  LDC R13, c[0x3][R13] ;  /* 0x00c000000d0d7b82 */ /* 0x000e240000000800 */
[----:B0-----:R0:W-:Y:S04]  /*73f0*/  STS [R12], R13 ;  /* 0x0000000d0c007388 */ /* 0x0011e80000000800 */
[----:B------:R0:W-:Y:S02]  /*7400*/  STS.U8 [R2+UR6+0x800], R15 ;  /* 0x0008000f02007988 */ /* 0x0001e40008000006 */
.L_x_399:
[----:B------:R-:W-:Y:S05]  /*7410*/  BSYNC.RECONVERGENT B0 ;  /* 0x0000000000007941 */ /* 0x000fea0003800200 */
.L_x_398:
[----:B------:R-:W-:Y:S06]  /*7420*/  BAR.SYNC.DEFER_BLOCKING 0x0 ;  /* 0x0000000000007b1d */ /* 0x000fec0000010000 */
[----:B------:R-:W-:Y:S04]  /*7430*/  BSSY.RECONVERGENT B0, `(.L_x_400) ;  /* 0x0000079000007945 */ /* 0x000fe80003800200 */
[----:B------:R-:W-:Y:S05]  /*7440*/  @P0 BRA `(.L_x_401) ;  /* 0x0000000400dc0947 */ /* 0x000fea0003800000 */
[----:B------:R0:W5:Y:S01]  /*7450*/  LDG.E.U8.CONSTANT R47, desc[UR12][R46.64+0x1] ;  /* 0x0000010c2e2f7981 */ /* 0x000162000c1e9100 */
[----:B------:R-:W-:Y:S01]  /*7460*/  CS2R R50, SRZ ;  /* 0x0000000000327805 */ /* 0x000fe2000001ff00 */
[----:B------:R-:W-:-:S07]  /*7470*/  IMAD.MOV.U32 R39, RZ, RZ, RZ ;  /* 0x000000ffff277224 */ /* 0x000fce00078e00ff */
.L_x_402:
[C---:B0-----:R-:W-:Y:S02]  /*7480*/  IMAD R46, R39.reuse, 0x4, R40 ;  /* 0x00000004272e7824 */ /* 0x041fe400078e0228 */
[----:B------:R-:W-:-:S03]  /*7490*/  VIADD R39, R39, 0x20 ;  /* 0x0000002027277836 */ /* 0x000fc60000000000 */
[----:B------:R-:W0:Y:S04]  /*74a0*/  LDS.128 R16, [R46] ;  /* 0x000000002e107984 */ /* 0x000e280000000c00 */
[----:B------:R-:W1:Y:S04]  /*74b0*/  LDS.128 R28, [R46+0x10] ;  /* 0x000010002e1c7984 */ /* 0x000e680000000c00 */
[----:B--23--:R-:W2:Y:S04]  /*74c0*/  LDS.128 R24, [R46+0x20] ;  /* 0x000020002e187984 */ /* 0x00cea80000000c00 */
[----:B------:R-:W3:Y:S04]  /*74d0*/  LDS.128 R12, [R46+0x30] ;  /* 0x000030002e0c7984 */ /* 0x000ee80000000c00 */
[----:B------:R-:W4:Y:S01]  /*74e0*/  LDS.128 R20, [R46+0x40] ;  /* 0x000040002e147984 */ /* 0x000f220000000c00 */
[----:B0-----:R-:W-:-:S02]  /*74f0*/  IADD3 R50, P0, P1, R17, R50, R16 ;  /* 0x0000003211327210 */ /* 0x001fc4000791e010 */
[----:B------:R-:W-:Y:S02]  /*7500*/  SHF.R.S32.HI R16, RZ, 0x1f, R16 ;  /* 0x0000001fff107819 */ /* 0x000fe40000011410 */
[----:B------:R-:W-:Y:S02]  /*7510*/  SHF.R.S32.HI R17, RZ, 0x1f, R17 ;  /* 0x0000001fff117819 */ /* 0x000fe40000011411 */
[--C-:B------:R-:W-:Y:S02]  /*7520*/  IADD3 R50, P2, P3, R19, R50, R18.reuse ;  /* 0x0000003213327210 */ /* 0x100fe40007b5e012 */
[----:B------:R-:W-:Y:S02]  /*7530*/  SHF.R.S32.HI R48, RZ, 0x1f, R18 ;  /* 0x0000001fff307819 */ /* 0x000fe40000011412 */
[----:B------:R-:W-:Y:S02]  /*7540*/  SHF.R.S32.HI R49, RZ, 0x1f, R19 ;  /* 0x0000001fff317819 */ /* 0x000fe40000011413 */
[----:B------:R-:W-:-:S02]  /*7550*/  IADD3.X R51, PT, PT, R17, R51, R16, P0, P1 ;  /* 0x0000003311337210 */ /* 0x000fc400007e2410 */
[----:B------:R-:W0:Y:S01]  /*7560*/  LDS.128 R16, [R46+0x50] ;  /* 0x000050002e107984 */ /* 0x000e220000000c00 */
[--C-:B-1----:R-:W-:Y:S02]  /*7570*/  IADD3 R50, P0, P1, R29, R50, R28.reuse ;  /* 0x000000321d327210 */ /* 0x102fe4000791e01c */
[----:B------:R-:W-:Y:S02]  /*7580*/  SHF.R.S32.HI R28, RZ, 0x1f, R28 ;  /* 0x0000001fff1c7819 */ /* 0x000fe4000001141c */
[----:B------:R-:W-:Y:S02]  /*7590*/  SHF.R.S32.HI R29, RZ, 0x1f, R29 ;  /* 0x0000001fff1d7819 */ /* 0x000fe4000001141d */
[----:B------:R-:W-:Y:S02]  /*75a0*/  IADD3.X R51, PT, PT, R49, R51, R48, P2, P3 ;  /* 0x0000003331337210 */ /* 0x000fe400017e6430 */
[--C-:B------:R-:W-:Y:S02]  /*75b0*/  IADD3 R50, P2, P3, R31, R50, R30.reuse ;  /* 0x000000321f327210 */ /* 0x100fe40007b5e01e */
[----:B------:R-:W-:-:S02]  /*75c0*/  SHF.R.S32.HI R48, RZ, 0x1f, R30 ;  /* 0x0000001fff307819 */ /* 0x000fc4000001141e */
[----:B------:R-:W-:Y:S02]  /*75d0*/  SHF.R.S32.HI R49, RZ, 0x1f, R31 ;  /* 0x0000001fff317819 */ /* 0x000fe4000001141f */
[----:B------:R-:W-:Y:S02]  /*75e0*/  IADD3.X R51, PT, PT, R29, R51, R28, P0, P1 ;  /* 0x000000331d337210 */ /* 0x000fe400007e241c */
[----:B------:R-:W1:Y:S01]  /*75f0*/  LDS.128 R28, [R46+0x60] ;  /* 0x000060002e1c7984 */ /* 0x000e620000000c00 */
[----:B--2---:R-:W-:Y:S02]  /*7600*/  IADD3 R50, P0, P1, R25, R50, R24 ;  /* 0x0000003219327210 */ /* 0x004fe4000791e018 */
[----:B------:R-:W-:Y:S02]  /*7610*/  IADD3.X R51, PT, PT, R49, R51, R48, P2, P3 ;  /* 0x0000003331337210 */ /* 0x000fe400017e6430 */
[----:B------:R-:W-:Y:S02]  /*7620*/  SHF.R.S32.HI R24, RZ, 0x1f, R24 ;  /* 0x0000001fff187819 */ /* 0x000fe40000011418 */
[----:B------:R-:W-:-:S02]  /*7630*/  SHF.R.S32.HI R25, RZ, 0x1f, R25 ;  /* 0x0000001fff197819 */ /* 0x000fc40000011419 */
[--C-:B------:R-:W-:Y:S02]  /*7640*/  IADD3 R50, P2, P3, R27, R50, R26.reuse ;  /* 0x000000321b327210 */ /* 0x100fe40007b5e01a */
[----:B------:R-:W-:Y:S02]  /*7650*/  SHF.R.S32.HI R48, RZ, 0x1f, R26 ;  /* 0x0000001fff307819 */ /* 0x000fe4000001141a */
[----:B------:R-:W-:Y:S02]  /*7660*/  SHF.R.S32.HI R49, RZ, 0x1f, R27 ;  /* 0x0000001fff317819 */ /* 0x000fe4000001141b */
[----:B------:R-:W-:Y:S02]  /*7670*/  IADD3.X R51, PT, PT, R25, R51, R24, P0, P1 ;  /* 0x0000003319337210 */ /* 0x000fe400007e2418 */
[----:B------:R-:W2:Y:S01]  /*7680*/  LDS.128 R24, [R46+0x70] ;  /* 0x000070002e187984 */ /* 0x000ea20000000c00 */
[----:B---3--:R-:W-:Y:S02]  /*7690*/  IADD3 R50, P0, P1, R13, R50, R12 ;  /* 0x000000320d327210 */ /* 0x008fe4000791e00c */
[----:B------:R-:W-:-:S02]  /*76a0*/  IADD3.X R49, PT, PT, R49, R51, R48, P2, P3 ;  /* 0x0000003331317210 */ /* 0x000fc400017e6430 */
[----:B------:R-:W-:Y:S02]  /*76b0*/  SHF.R.S32.HI R12, RZ, 0x1f, R12 ;  /* 0x0000001fff0c7819 */ /* 0x000fe4000001140c */
[----:B------:R-:W-:Y:S02]  /*76c0*/  SHF.R.S32.HI R13, RZ, 0x1f, R13 ;  /* 0x0000001fff0d7819 */ /* 0x000fe4000001140d */
[--C-:B------:R-:W-:Y:S02]  /*76d0*/  IADD3 R48, P2, P3, R15, R50, R14.reuse ;  /* 0x000000320f307210 */ /* 0x100fe40007b5e00e */
[----:B------:R-:W-:Y:S02]  /*76e0*/  SHF.R.S32.HI R14, RZ, 0x1f, R14 ;  /* 0x0000001fff0e7819 */ /* 0x000fe4000001140e */
[----:B------:R-:W-:Y:S02]  /*76f0*/  SHF.R.S32.HI R15, RZ, 0x1f, R15 ;  /* 0x0000001fff0f7819 */ /* 0x000fe4000001140f */
[----:B------:R-:W-:-:S02]  /*7700*/  IADD3.X R13, PT, PT, R13, R49, R12, P0, P1 ;  /* 0x000000310d0d7210 */ /* 0x000fc400007e240c */
[----:B----4-:R-:W-:Y:S02]  /*7710*/  IADD3 R12, P0, P1, R21, R48, R20 ;  /* 0x00000030150c7210 */ /* 0x010fe4000791e014 */
[----:B------:R-:W-:Y:S02]  /*7720*/  IADD3.X R14, PT, PT, R15, R13, R14, P2, P3 ;  /* 0x0000000d0f0e7210 */ /* 0x000fe400017e640e */
[----:B------:R-:W-:Y:S02]  /*7730*/  SHF.R.S32.HI R20, RZ, 0x1f, R20 ;  /* 0x0000001fff147819 */ /* 0x000fe40000011414 */
[----:B------:R-:W-:Y:S02]  /*7740*/  SHF.R.S32.HI R21, RZ, 0x1f, R21 ;  /* 0x0000001fff157819 */ /* 0x000fe40000011415 */
[--C-:B------:R-:W-:Y:S02]  /*7750*/  IADD3 R12, P2, P3, R23, R12, R22.reuse ;  /* 0x0000000c170c7210 */ /* 0x100fe40007b5e016 */
[----:B------:R-:W-:-:S02]  /*7760*/  SHF.R.S32.HI R22, RZ, 0x1f, R22 ;  /* 0x0000001fff167819 */ /* 0x000fc40000011416 */
[----:B------:R-:W-:Y:S02]  /*7770*/  SHF.R.S32.HI R23, RZ, 0x1f, R23 ;  /* 0x0000001fff177819 */ /* 0x000fe40000011417 */
[----:B------:R-:W-:Y:S02]  /*7780*/  IADD3.X R20, PT, PT, R21, R14, R20, P0, P1 ;  /* 0x0000000e15147210 */ /* 0x000fe400007e2414 */
[----:B0-----:R-:W-:Y:S02]  /*7790*/  IADD3 R12, P0, P1, R17, R12, R16 ;  /* 0x0000000c110c7210 */ /* 0x001fe4000791e010 */
[----:B------:R-:W-:Y:S02]  /*77a0*/  IADD3.X R22, PT, PT, R23, R20, R22, P2, P3 ;  /* 0x0000001417167210 */ /* 0x000fe400017e6416 */
[----:B------:R-:W-:Y:S02]  /*77b0*/  SHF.R.S32.HI R16, RZ, 0x1f, R16 ;  /* 0x0000001fff107819 */ /* 0x000fe40000011410 */
[----:B------:R-:W-:-:S02]  /*77c0*/  SHF.R.S32.HI R17, RZ, 0x1f, R17 ;  /* 0x0000001fff117819 */ /* 0x000fc40000011411 */
[--C-:B------:R-:W-:Y:S02]  /*77d0*/  IADD3 R12, P2, P3, R19, R12, R18.reuse ;  /* 0x0000000c130c7210 */ /* 0x100fe40007b5e012 */
[----:B------:R-:W-:Y:S02]  /*77e0*/  SHF.R.S32.HI R18, RZ, 0x1f, R18 ;  /* 0x0000001fff127819 */ /* 0x000fe40000011412 */
[----:B------:R-:W-:Y:S02]  /*77f0*/  SHF.R.S32.HI R19, RZ, 0x1f, R19 ;  /* 0x0000001fff137819 */ /* 0x000fe40000011413 */
[----:B------:R-:W-:Y:S02]  /*7800*/  IADD3.X R16, PT, PT, R17, R22, R16, P0, P1 ;  /* 0x0000001611107210 */ /* 0x000fe400007e2410 */
[----:B-1----:R-:W-:Y:S02]  /*7810*/  IADD3 R12, P0, P1, R29, R12, R28 ;  /* 0x0000000c1d0c7210 */ /* 0x002fe4000791e01c */
[----:B------:R-:W-:-:S02]  /*7820*/  IADD3.X R18, PT, PT, R19, R16, R18, P2, P3 ;  /* 0x0000001013127210 */ /* 0x000fc400017e6412 */
[----:B------:R-:W-:Y:S02]  /*7830*/  SHF.R.S32.HI R28, RZ, 0x1f, R28 ;  /* 0x0000001fff1c7819 */ /* 0x000fe4000001141c */
[----:B------:R-:W-:Y:S02]  /*7840*/  SHF.R.S32.HI R29, RZ, 0x1f, R29 ;  /* 0x0000001fff1d7819 */ /* 0x000fe4000001141d */
[--C-:B------:R-:W-:Y:S02]  /*7850*/  IADD3 R12, P2, P3, R31, R12, R30.reuse ;  /* 0x0000000c1f0c7210 */ /* 0x100fe40007b5e01e */
[----:B------:R-:W-:Y:S02]  /*7860*/  SHF.R.S32.HI R30, RZ, 0x1f, R30 ;  /* 0x0000001fff1e7819 */ /* 0x000fe4000001141e */
[----:B------:R-:W-:Y:S02]  /*7870*/  SHF.R.S32.HI R31, RZ, 0x1f, R31 ;  /* 0x0000001fff1f7819 */ /* 0x000fe4000001141f */
[----:B------:R-:W-:-:S02]  /*7880*/  IADD3.X R28, PT, PT, R29, R18, R28, P0, P1 ;  /* 0x000000121d1c7210 */ /* 0x000fc400007e241c */
[----:B--2---:R-:W-:Y:S02]  /*7890*/  IADD3 R12, P1, P0, R25, R12, R24 ;  /* 0x0000000c190c7210 */ /* 0x004fe4000783e018 */
[----:B------:R-:W-:Y:S02]  /*78a0*/  IADD3.X R30, PT, PT, R31, R28, R30, P2, P3 ;  /* 0x0000001c1f1e7210 */ /* 0x000fe400017e641e */
[----:B------:R-:W-:Y:S02]  /*78b0*/  ISETP.NE.AND P2, PT, R39, 0x100, PT ;  /* 0x000001002700780c */ /* 0x000fe40003f45270 */
[----:B------:R-:W-:Y:S02]  /*78c0*/  SHF.R.S32.HI R24, RZ, 0x1f, R24 ;  /* 0x0000001fff187819 */ /* 0x000fe40000011418 */
[----:B------:R-:W-:Y:S02]  /*78d0*/  SHF.R.S32.HI R25, RZ, 0x1f, R25 ;  /* 0x0000001fff197819 */ /* 0x000fe40000011419 */
[----:B------:R-:W-:-:S02]  /*78e0*/  IADD3 R50, P3, P4, R27, R12, R26 ;  /* 0x0000000c1b327210 */ /* 0x000fc40007c7e01a */
[----:B------:R-:W-:Y:S02]  /*78f0*/  SHF.R.S32.HI R26, RZ, 0x1f, R26 ;  /* 0x0000001fff1a7819 */ /* 0x000fe4000001141a */
[----:B------:R-:W-:Y:S02]  /*7900*/  SHF.R.S32.HI R27, RZ, 0x1f, R27 ;  /* 0x0000001fff1b7819 */ /* 0x000fe4000001141b */
[----:B------:R-:W-:-:S04]  /*7910*/  IADD3.X R24, PT, PT, R25, R30, R24, P1, P0 ;  /* 0x0000001e19187210 */ /* 0x000fc80000fe0418 */
[----:B------:R-:W-:Y:S01]  /*7920*/  IADD3.X R51, PT, PT, R27, R24, R26, P3, P4 ;  /* 0x000000181b337210 */ /* 0x000fe20001fe841a */
[----:B------:R-:W-:Y:S06]  /*7930*/  @P2 BRA `(.L_x_402) ;  /* 0xfffffff800d02947 */ /* 0x000fec000383ffff */
[----:B------:R-:W-:Y:S01]  /*7940*/  ISETP.NE.U32.AND P0, PT, R50, RZ, PT ;  /* 0x000000ff3200720c */ /* 0x000fe20003f05070 */
[----:B------:R-:W-:-:S03]  /*7950*/  IMAD.MOV.U32 R13, RZ, RZ, RZ ;  /* 0x000000ffff0d7224 */ /* 0x000fc600078e00ff */
[----:B------:R-:W-:-:S13]  /*7960*/  ISETP.NE.AND.EX P0, PT, R51, RZ, PT, P0 ;  /* 0x000000ff3300720c */ /* 0x000fda0003f05300 */
[----:B------:R-:W-:Y:S05]  /*7970*/  @!P0 BRA `(.L_x_403) ;  /* 0x00000000007c8947 */ /* 0x000fea0003800000 */
[----:B------:R-:W-:Y:S01]  /*7980*/  ISETP.GE.U32.AND P0, PT, R50, 0x100, PT ;  /* 0x000001003200780c */ /* 0x000fe20003f06070 */
[----:B------:R-:W-:-:S03]  /*7990*/  IMAD.MOV.U32 R12, RZ, RZ, RZ ;  /* 0x000000ffff0c7224 */ /* 0x000fc600078e00ff */
[----:B------:R-:W-:-:S13]  /*79a0*/  ISETP.GE.U32.AND.EX P0, PT, R51, RZ, PT, P0 ;  /* 0x000000ff3300720c */ /* 0x000fda0003f06100 */
[----:B------:R-:W-:Y:S05]  /*79b0*/  @!P0 BRA `(.L_x_404) ;  /* 0x00000000002c8947 */ /* 0x000fea0003800000 */
[----:B------:R-:W-:Y:S02]  /*79c0*/  IMAD.MOV.U32 R13, RZ, RZ, R50 ;  /* 0x000000ffff0d7224 */ /* 0x000fe400078e0032 */
[----:B------:R-:W-:Y:S02]  /*79d0*/  IMAD.MOV.U32 R14, RZ, RZ, R51 ;  /* 0x000000ffff0e7224 */ /* 0x000fe400078e0033 */
[----:B------:R-:W-:-:S07]  /*79e0*/  IMAD.MOV.U32 R12, RZ, RZ, RZ ;  /* 0x000000ffff0c7224 */ /* 0x000fce00078e00ff */
.L_x_405:
[C---:B------:R-:W-:Y:S01]  /*79f0*/  ISETP.GT.U32.AND P0, PT, R13.reuse, 0xffff, PT ;  /* 0x0000ffff0d00780c */ /* 0x040fe20003f04070 */
[----:B------:R-:W-:Y:S01]  /*7a00*/  VIADD R12, R12, 0x8 ;  /* 0x000000080c0c7836 */ /* 0x000fe20000000000 */
[--C-:B------:R-:W-:Y:S02]  /*7a10*/  SHF.R.U64 R13, R13, 0x8, R14.reuse ;  /* 0x000000080d0d7819 */ /* 0x100fe4000000120e */
[----:B------:R-:W-:Y:S02]  /*7a20*/  ISETP.GT.U32.AND.EX P0, PT, R14, RZ, PT, P0 ;  /* 0x000000ff0e00720c */ /* 0x000fe40003f04100 */
[----:B------:R-:W-:-:S11]  /*7a30*/  SHF.R.U32.HI R14, RZ, 0x8, R14 ;  /* 0x00000008ff0e7819 */ /* 0x000fd6000001160e */
[----:B------:R-:W-:Y:S05]  /*7a40*/  @P0 BRA `(.L_x_405) ;  /* 0xfffffffc00e80947 */ /* 0x000fea000383ffff */
[----:B------:R-:W-:Y:S02]  /*7a50*/  IMAD.MOV.U32 R50, RZ, RZ, R13 ;  /* 0x000000ffff327224 */ /* 0x000fe400078e000d */
[----:B------:R-:W-:-:S07]  /*7a60*/  IMAD.MOV.U32 R51, RZ, RZ, R14 ;  /* 0x000000ffff337224 */ /* 0x000fce00078e000e */
.L_x_404:
[----:B------:R-:W-:Y:S01]  /*7a70*/  ISETP.GT.U32.AND P0, PT, R50, 0xf, PT ;  /* 0x0000000f3200780c */ /* 0x000fe20003f04070 */
[----:B------:R-:W-:-:S03]  /*7a80*/  IMAD.MOV.U32 R13, RZ, RZ, R12 ;  /* 0x000000ffff0d7224 */ /* 0x000fc600078e000c */
[----:B------:R-:W-:-:S13]  /*7a90*/  ISETP.GT.U32.AND.EX P0, PT, R51, RZ, PT, P0 ;  /* 0x000000ff3300720c */ /* 0x000fda0003f04100 */
[--C-:B------:R-:W-:Y:S01]  /*7aa0*/  @P0 SHF.R.U64 R50, R50, 0x4, R51.reuse ;  /* 0x0000000432320819 */ /* 0x100fe20000001233 */
[----:B------:R-:W-:Y:S01]  /*7ab0*/  @P0 VIADD R13, R13, 0x4 ;  /* 0x000000040d0d0836 */ /* 0x000fe20000000000 */
[----:B------:R-:W-:Y:S02]  /*7ac0*/  @P0 SHF.R.U32.HI R51, RZ, 0x4, R51 ;  /* 0x00000004ff330819 */ /* 0x000fe40000011633 */
[----:B------:R-:W-:-:S04]  /*7ad0*/  ISETP.GT.U32.AND P1, PT, R50, 0x3, PT ;  /* 0x000000033200780c */ /* 0x000fc80003f24070 */
[----:B------:R-:W-:-:S13]  /*7ae0*/  ISETP.GT.U32.AND.EX P1, PT, R51, RZ, PT, P1 ;  /* 0x000000ff3300720c */ /* 0x000fda0003f24110 */
[--C-:B------:R-:W-:Y:S01]  /*7af0*/  @P1 SHF.R.U64 R50, R50, 0x2, R51.reuse ;  /* 0x0000000232321819 */ /* 0x100fe20000001233 */
[----:B------:R-:W-:Y:S01]  /*7b00*/  @P1 VIADD R13, R13, 0x2 ;  /* 0x000000020d0d1836 */ /* 0x000fe20000000000 */
[----:B------:R-:W-:Y:S02]  /*7b10*/  @P1 SHF.R.U32.HI R51, RZ, 0x2, R51 ;  /* 0x00000002ff331819 */ /* 0x000fe40000011633 */
[----:B------:R-:W-:-:S04]  /*7b20*/  ISETP.GT.U32.AND P2, PT, R50, 0x1, PT ;  /* 0x000000013200780c */ /* 0x000fc80003f44070 */
[----:B------:R-:W-:-:S04]  /*7b30*/  ISETP.GT.U32.AND.EX P0, PT, R51, RZ, PT, P2 ;  /* 0x000000ff3300720c */ /* 0x000fc80003f04120 */
[----:B------:R-:W-:-:S05]  /*7b40*/  SEL R12, RZ, 0x1, !P0 ;  /* 0x00000001ff0c7807 */ /* 0x000fca0004000000 */
[----:B------:R-:W-:-:S05]  /*7b50*/  IMAD.IADD R12, R13, 0x1, R12 ;  /* 0x000000010d0c7824 */ /* 0x000fca00078e020c */
[----:B------:R-:W-:-:S07]  /*7b60*/  LEA R13, R12, 0xfffffec0, 0x4 ;  /* 0xfffffec00c0d7811 */ /* 0x000fce00078e20ff */
.L_x_403:
[----:B-----5:R-:W-:Y:S01]  /*7b70*/  IMAD.IADD R47, R40, 0x1, R47 ;  /* 0x00000001282f7824 */ /* 0x020fe200078e022f */
[----:B------:R-:W-:Y:S05]  /*7b80*/  LDS R41, [R41+0x58] ;  /* 0x0000580029297984 */ /* 0x000fea0000000800 */
[----:B------:R-:W0:Y:S02]  /*7b90*/  LDS.S8 R47, [R47+0x800] ;  /* 0x000800002f2f7984 */ /* 0x000e240000000200 */
[----:B0-----:R-:W-:-:S05]  /*7ba0*/  IADD3 R6, PT, PT, -R47, R13, R6 ;  /* 0x0000000d2f067210 */ /* 0x001fca0007ffe106 */
[----:B------:R-:W-:-:S07]  /*7bb0*/  IMAD.IADD R6, R41, 0x1, R6 ;  /* 0x0000000129067824 */ /* 0x000fce00078e0206 */
.L_x_401:
[----:B------:R-:W-:Y:S05]  /*7bc0*/  BSYNC.RECONVERGENT B0 ;  /* 0x0000000000007941 */ /* 0x000fea0003800200 */
.L_x_400:
[----:B------:R-:W-:Y:S06]  /*7bd0*/  BAR.SYNC.DEFER_BLOCKING 0x0 ;  /* 0x0000000000007b1d */ /* 0x000fec0000010000 */
[----:B------:R-:W-:Y:S05]  /*7be0*/  BRA.U UP0, `(.L_x_406) ;  /* 0xffffff8d007c7547 */ /* 0x000fea000b83ffff */
[----:B------:R-:W-:-:S13]  /*7bf0*/  ISETP.NE.AND P0, PT, R2, RZ, PT ;  /* 0x000000ff0200720c */ /* 0x000fda0003f05270 */
[----:B------:R-:W-:Y:S05]  /*7c00*/  @P0 EXIT ;  /* 0x000000000000094d */ /* 0x000fea0003800000 */
[----:B0-----:R-:W0:Y:S02]  /*7c10*/  LDC.64 R2, c[0x0][0x3a8] ;  /* 0x0000ea00ff027b82 */ /* 0x001e240000000a00 */
[----:B0-----:R-:W-:-:S05]  /*7c20*/  IMAD.WIDE R38, R38, 0x4, R2 ;  /* 0x0000000426267825 */ /* 0x001fca00078e0202 */
[----:B------:R-:W-:Y:S01]  /*7c30*/  STG.E desc[UR12][R38.64], R6 ;  /* 0x0000000626007986 */ /* 0x000fe2000c10190c */
[----:B------:R-:W-:Y:S05]  /*7c40*/  EXIT ;  /* 0x000000000000794d */ /* 0x000fea0003800000 */
        .weak           $__internal_6_$__cuda_sm20_div_s64
        .type           $__internal_6_$__cuda_sm20_div_s64,@function
        .size           $__internal_6_$__cuda_sm20_div_s64,($__internal_7_$__cuda_sm20_rem_s64 - $__internal_6_$__cuda_sm20_div_s64)
$__internal_6_$__cuda_sm20_div_s64:
        /* <DEDUP_REMOVED lines=19> */
[----:B------:R-:W-:-:S04]  /*7d80*/  IMAD.HI.U32 R27, R17, R27, RZ ;  /* 0x0000001b111b7227 */ /* 0x000fc800078e00ff */
[----:B------:R-:W-:-:S05]  /*7d90*/  IMAD.HI.U32 R12, P1, R17, R25, R12 ;  /* 0x00000019110c7227 */ /* 0x000fca000782000c */
[----:B------:R-:W-:Y:S01]  /*7da0*/  IADD3 R13, P2, PT, R49, R12, RZ ;  /* 0x0000000c310d7210 */ /* 0x000fe20007f5e0ff */
[----:B------:R-:W-:-:S04]  /*7db0*/  IMAD.X R12, R27, 0x1, R17, P0 ;  /* 0x000000011b0c7824 */ /* 0x000fc800000e0611 */
        /* <DEDUP_REMOVED lines=8> */
[----:B------:R-:W-:Y:S01]  /*7e40*/  IMAD.WIDE.U32 R12, P0, R13, R22, R12 ;  /* 0x000000160d0c7225 */ /* 0x000fe2000780000c */
[----:B------:R-:W-:-:S03]  /*7e50*/  SEL R21, R16, R21, !P3 ;  /* 0x0000001510157207 */ /* 0x000fc60005800000 */
[----:B------:R-:W-:-:S04]  /*7e60*/  IMAD.HI.U32 R12, P1, R25, R17, R12 ;  /* 0x00000011190c7227 */ /* 0x000fc8000782000c */
[CC--:B------:R-:W-:Y:S02]  /*7e70*/  IMAD R13, R25.reuse, R22.reuse, RZ ;  /* 0x00000016190d7224 */ /* 0x0c0fe400078e02ff */
[----:B------:R-:W-:-:S03]  /*7e80*/  IMAD.HI.U32 R22, R25, R22, RZ ;  /* 0x0000001619167227 */ /* 0x000fc600078e00ff */
[----:B------:R-:W-:Y:S01]  /*7e90*/  IADD3 R16, P2, PT, R13, R12, RZ ;  /* 0x0000000c0d107210 */ /* 0x000fe20007f5e0ff */
[----:B------:R-:W-:Y:S02]  /*7ea0*/  IMAD.X R13, RZ, RZ, ~R20, P4 ;  /* 0x000000ffff0d7224 */ /* 0x000fe400020e0e14 */
[----:B------:R-:W-:Y:S02]  /*7eb0*/  IMAD.X R25, R22, 0x1, R25, P0 ;  /* 0x0000000116197824 */ /* 0x000fe400000e0619 */
[C---:B------:R-:W-:Y:S01]  /*7ec0*/  IMAD.HI.U32 R12, R16.reuse, R21, RZ ;  /* 0x00000015100c7227 */ /* 0x040fe200078e00ff */
        /* <DEDUP_REMOVED lines=13> */
[C---:B------:R-:W-:Y:S02]  /*7fa0*/  IMAD R13, R17.reuse, R15, R13 ;  /* 0x0000000f110d7224 */ /* 0x040fe400078e020d */
[----:B------:R-:W-:Y:S01]  /*7fb0*/  VIADD R12, R17, 0x1 ;  /* 0x00000001110c7836 */ /* 0x000fe20000000000 */
[-C--:B------:R-:W-:Y:S01]  /*7fc0*/  ISETP.GE.U32.AND P0, PT, R27, R14.reuse, PT ;  /* 0x0000000e1b00720c */ /* 0x080fe20003f06070 */
[----:B------:R-:W-:-:S04]  /*7fd0*/  IMAD R13, R25, R14, R13 ;  /* 0x0000000e190d7224 */ /* 0x000fc800078e020d */
[----:B------:R-:W-:Y:S01]  /*7fe0*/  IMAD.X R25, R22, 0x1, ~R13, P1 ;  /* 0x0000000116197824 */ /* 0x000fe200008e0e0d */
[----:B------:R-:W-:-:S04]  /*7ff0*/  IADD3 R13, P1, PT, R27, -R14, RZ ;  /* 0x8000000e1b0d7210 */ /* 0x000fc80007f3e0ff */
[C---:B------:R-:W-:Y:S01]  /*8000*/  ISETP.GE.U32.AND.EX P0, PT, R25.reuse, R15, PT, P0 ;  /* 0x0000000f1900720c */ /* 0x040fe20003f06100 */
[----:B------:R-:W-:Y:S01]  /*8010*/  IMAD.X R21, R25, 0x1, ~R15, P1 ;  /* 0x0000000119157824 */ /* 0x000fe200008e0e0f */
[----:B------:R-:W-:Y:S02]  /*8020*/  ISETP.GE.AND P1, PT, R20, RZ, PT ;  /* 0x000000ff1400720c */ /* 0x000fe40003f26270 */
[----:B------:R-:W-:Y:S02]  /*8030*/  SEL R13, R13, R27, P0 ;  /* 0x0000001b0d0d7207 */ /* 0x000fe40000000000 */
[----:B------:R-:W-:Y:S02]  /*8040*/  SEL R12, R12, R17, P0 ;  /* 0x000000110c0c7207 */ /* 0x000fe40000000000 */
[----:B------:R-:W-:Y:S02]  /*8050*/  SEL R21, R21, R25, P0 ;  /* 0x0000001915157207 */ /* 0x000fe40000000000 */
[----:B------:R-:W-:Y:S01]  /*8060*/  ISETP.GE.U32.AND P0, PT, R13, R14, PT ;  /* 0x0000000e0d00720c */ /* 0x000fe20003f06070 */
[----:B------:R-:W-:-:S03]  /*8070*/  VIADD R13, R12, 0x1 ;  /* 0x000000010c0d7836 */ /* 0x000fc60000000000 */
[----:B------:R-:W-:-:S04]  /*8080*/  ISETP.GE.U32.AND.EX P0, PT, R21, R15, PT, P0 ;  /* 0x0000000f1500720c */ /* 0x000fc80003f06100 */
[----:B------:R-:W-:Y:S02]  /*8090*/  SEL R13, R13, R12, P0 ;  /* 0x0000000c0d0d7207 */ /* 0x000fe40000000000 */
[----:B------:R-:W-:Y:S01]  /*80a0*/  ISETP.NE.U32.AND P0, PT, R19, RZ, PT ;  /* 0x000000ff1300720c */ /* 0x000fe20003f05070 */
[----:B------:R-:W-:Y:S02]  /*80b0*/  IMAD.MOV.U32 R19, RZ, RZ, 0x0 ;  /* 0x00000000ff137424 */ /* 0x000fe400078e00ff */
[----:B------:R-:W-:Y:S01]  /*80c0*/  IMAD.MOV R12, RZ, RZ, -R13 ;  /* 0x000000ffff0c7224 */ /* 0x000fe200078e0a0d */
[----:B------:R-:W-:-:S04]  /*80d0*/  ISETP.NE.AND.EX P0, PT, R23, RZ, PT, P0 ;  /* 0x000000ff1700720c */ /* 0x000fc80003f05300 */
[----:B------:R-:W-:-:S04]  /*80e0*/  SEL R13, R12, R13, !P1 ;  /* 0x0000000d0c0d7207 */ /* 0x000fc80004800000 */
[----:B------:R-:W-:Y:S01]  /*80f0*/  SEL R13, R13, 0xffffffff, P0 ;  /* 0xffffffff0d0d7807 */ /* 0x000fe20000000000 */
[----:B------:R-:W-:Y:S06]  /*8100*/  RET.REL.NODEC R18 `(_Z21train_sequence_kernelPKhliPK16TransformerModelPaPiji) ;  /* 0xffffff7c12bc7950 */ /* 0x000fec0003c3ffff */
        .weak           $__internal_7_$__cuda_sm20_rem_s64
        .type           $__internal_7_$__cuda_sm20_rem_s64,@function
        .size           $__internal_7_$__cuda_sm20_rem_s64,(.L_x_415 - $__internal_7_$__cuda_sm20_rem_s64)
$__internal_7_$__cuda_sm20_rem_s64:
[----:B------:R-:W-:Y:S02]  /*8110*/  IADD3 R4, P1, PT, RZ, -UR4, RZ ;  /* 0x80000004ff047c10 */ /* 0x000fe4000ff3e0ff */
[----:B------:R-:W-:-:S03]  /*8120*/  ISETP.LE.AND P0, PT, RZ, UR5, PT ;  /* 0x00000005ff007c0c */ /* 0x000fc6000bf03270 */
[----:B------:R-:W-:Y:S01]  /*8130*/  IMAD.X R3, RZ, RZ, ~UR5, P1 ;  /* 0x80000005ff037e24 */ /* 0x000fe200088e06ff */
[----:B------:R-:W-:-:S04]  /*8140*/  SEL R4, R4, UR4, !P0 ;  /* 0x0000000404047c07 */ /* 0x000fc8000c000000 */
[----:B------:R-:W-:-:S04]  /*8150*/  SEL R5, R3, UR5, !P0 ;  /* 0x0000000503057c07 */ /* 0x000fc8000c000000 */
[----:B------:R-:W0:Y:S08]  /*8160*/  I2F.U64.RP R3, R4 ;  /* 0x0000000400037312 */ /* 0x000e300000309000 */
[----:B0-----:R-:W0:Y:S02]  /*8170*/  MUFU.RCP R3, R3 ;  /* 0x0000000300037308 */ /* 0x001e240000001000 */
[----:B0-----:R-:W-:-:S06]  /*8180*/  VIADD R10, R3, 0x1ffffffe ;  /* 0x1ffffffe030a7836 */ /* 0x001fcc0000000000 */
[----:B------:R-:W0:Y:S02]  /*8190*/  F2I.U64.TRUNC R10, R10 ;  /* 0x0000000a000a7311 */ /* 0x000e24000020d800 */
[----:B0-----:R-:W-:-:S04]  /*81a0*/  IMAD.WIDE.U32 R12, R10, R4, RZ ;  /* 0x000000040a0c7225 */ /* 0x001fc800078e00ff */
[C---:B------:R-:W-:Y:S01]  /*81b0*/  IMAD R7, R10.reuse, R5, R13 ;  /* 0x000000050a077224 */ /* 0x040fe200078e020d */
[----:B------:R-:W-:Y:S01]  /*81c0*/  IADD3 R9, P0, PT, RZ, -R12, RZ ;  /* 0x8000000cff097210 */ /* 0x000fe20007f1e0ff */
[----:B------:R-:W-:Y:S02]  /*81d0*/  IMAD.MOV.U32 R13, RZ, RZ, R10 ;  /* 0x000000ffff0d7224 */ /* 0x000fe400078e000a */
        /* <DEDUP_REMOVED lines=8> */
[----:B------:R-:W-:Y:S02]  /*8260*/  IMAD.X R3, R3, 0x1, R11, P0 ;  /* 0x0000000103037824 */ /* 0x000fe400000e060b */
[----:B------:R-:W-:-:S03]  /*8270*/  IMAD.WIDE.U32 R10, R13, R4, RZ ;  /* 0x000000040d0a7225 */ /* 0x000fc600078e00ff */
[----:B------:R-:W-:Y:S01]  /*8280*/  IADD3.X R3, PT, PT, RZ, RZ, R3, P2, P1 ;  /* 0x000000ffff037210 */ /* 0x000fe200017e2403 */
[----:B------:R-:W-:Y:S01]  /*8290*/  IMAD R7, R13, R5, R11 ;  /* 0x000000050d077224 */ /* 0x000fe200078e020b */
[----:B------:R-:W-:Y:S02]  /*82a0*/  IADD3 R9, P0, PT, RZ, -R10, RZ ;  /* 0x8000000aff097210 */ /* 0x000fe40007f1e0ff */
[----:B------:R-:W-:Y:S01]  /*82b0*/  ISETP.GE.AND P1, PT, R14, RZ, PT ;  /* 0x000000ff0e00720c */ /* 0x000fe20003f26270 */
[----:B------:R-:W-:Y:S01]  /*82c0*/  IMAD R7, R3, R4, R7 ;  /* 0x0000000403077224 */ /* 0x000fe200078e0207 */
[----:B------:R-:W-:Y:S01]  /*82d0*/  IADD3 R11, P4, PT, RZ, -R6, RZ ;  /* 0x80000006ff0b7210 */ /* 0x000fe20007f9e0ff */
[----:B------:R-:W-:-:S03]  /*82e0*/  IMAD.HI.U32 R12, R13, R9, RZ ;  /* 0x000000090d0c7227 */ /* 0x000fc600078e00ff */
[----:B------:R-:W-:Y:S01]  /*82f0*/  SEL R11, R11, R6, !P1 ;  /* 0x000000060b0b7207 */ /* 0x000fe20004800000 */
[----:B------:R-:W-:Y:S02]  /*8300*/  IMAD.X R10, RZ, RZ, ~R7, P0 ;  /* 0x000000ffff0a7224 */ /* 0x000fe400000e0e07 */
[----:B------:R-:W-:Y:S02]  /*8310*/  IMAD.X R7, RZ, RZ, ~R14, P4 ;  /* 0x000000ffff077224 */ /* 0x000fe400020e0e0e */
[----:B------:R-:W-:-:S04]  /*8320*/  IMAD.WIDE.U32 R12, P0, R13, R10, R12 ;  /* 0x0000000a0d0c7225 */ /* 0x000fc8000780000c */
[----:B------:R-:W-:-:S04]  /*8330*/  IMAD.HI.U32 R9, P2, R3, R9, R12 ;  /* 0x0000000903097227 */ /* 0x000fc8000784000c */
[CC--:B------:R-:W-:Y:S02]  /*8340*/  IMAD R12, R3.reuse, R10.reuse, RZ ;  /* 0x0000000a030c7224 */ /* 0x0c0fe400078e02ff */
[----:B------:R-:W-:-:S03]  /*8350*/  IMAD.HI.U32 R10, R3, R10, RZ ;  /* 0x0000000a030a7227 */ /* 0x000fc600078e00ff */
[----:B------:R-:W-:Y:S01]  /*8360*/  IADD3 R9, P3, PT, R12, R9, RZ ;  /* 0x000000090c097210 */ /* 0x000fe20007f7e0ff */
[----:B------:R-:W-:Y:S01]  /*8370*/  IMAD.X R3, R10, 0x1, R3, P0 ;  /* 0x000000010a037824 */ /* 0x000fe200000e0603 */
[----:B------:R-:W-:Y:S01]  /*8380*/  SEL R10, R7, R14, !P1 ;  /* 0x0000000e070a7207 */ /* 0x000fe20004800000 */
[----:B------:R-:W-:Y:S02]  /*8390*/  IMAD.MOV.U32 R7, RZ, RZ, RZ ;  /* 0x000000ffff077224 */ /* 0x000fe400078e00ff */
[----:B------:R-:W-:Y:S01]  /*83a0*/  IMAD.HI.U32 R6, R9, R11, RZ ;  /* 0x0000000b09067227 */ /* 0x000fe200078e00ff */
[----:B------:R-:W-:-:S03]  /*83b0*/  IADD3.X R3, PT, PT, RZ, RZ, R3, P3, P2 ;  /* 0x000000ffff037210 */ /* 0x000fc60001fe4403 */
        /* <DEDUP_REMOVED lines=13> */
[----:B------:R-:W-:-:S04]  /*8490*/  IADD3 R3, P2, PT, R11, -R4, RZ ;  /* 0x800000040b037210 */ /* 0x000fc80007f5e0ff */
[C---:B------:R-:W-:Y:S01]  /*84a0*/  ISETP.GE.U32.AND.EX P0, PT, R9.reuse, R5, PT, P0 ;  /* 0x000000050900720c */ /* 0x040fe20003f06100 */
[----:B------:R-:W-:-:S03]  /*84b0*/  IMAD.X R7, R9, 0x1, ~R5, P2 ;  /* 0x0000000109077824 */ /* 0x000fc600010e0e05 */
[----:B------:R-:W-:Y:S02]  /*84c0*/  SEL R3, R3, R11, P0 ;  /* 0x0000000b03037207 */ /* 0x000fe40000000000 */
[----:B------:R-:W-:Y:S01]  /*84d0*/  SEL R7, R7, R9, P0 ;  /* 0x0000000907077207 */ /* 0x000fe20000000000 */
[----:B------:R-:W-:Y:S01]  /*84e0*/  IMAD.MOV.U32 R9, RZ, RZ, 0x0 ;  /* 0x00000000ff097424 */ /* 0x000fe200078e00ff */
[CC--:B------:R-:W-:Y:S02]  /*84f0*/  ISETP.GE.U32.AND P0, PT, R3.reuse, R4.reuse, PT ;  /* 0x000000040300720c */ /* 0x0c0fe40003f06070 */
[----:B------:R-:W-:Y:S02]  /*8500*/  IADD3 R44, P2, PT, R3, -R4, RZ ;  /* 0x80000004032c7210 */ /* 0x000fe40007f5e0ff */
[----:B------:R-:W-:-:S03]  /*8510*/  ISETP.GE.U32.AND.EX P0, PT, R7, R5, PT, P0 ;  /* 0x000000050700720c */ /* 0x000fc60003f06100 */
[----:B------:R-:W-:Y:S01]  /*8520*/  IMAD.X R45, R7, 0x1, ~R5, P2 ;  /* 0x00000001072d7824 */ /* 0x000fe200010e0e05 */
[----:B------:R-:W-:-:S04]  /*8530*/  SEL R44, R44, R3, P0 ;  /* 0x000000032c2c7207 */ /* 0x000fc80000000000 */
[----:B------:R-:W-:Y:S02]  /*8540*/  SEL R45, R45, R7, P0 ;  /* 0x000000072d2d7207 */ /* 0x000fe40000000000 */
[-C--:B------:R-:W-:Y:S02]  /*8550*/  IADD3 R3, P2, PT, RZ, -R44.reuse, RZ ;  /* 0x8000002cff037210 */ /* 0x080fe40007f5e0ff */
[----:B------:R-:W-:Y:S02]  /*8560*/  ISETP.NE.U32.AND P0, PT, RZ, UR4, PT ;  /* 0x00000004ff007c0c */ /* 0x000fe4000bf05070 */
[----:B------:R-:W-:Y:S01]  /*8570*/  SEL R44, R3, R44, !P1 ;  /* 0x0000002c032c7207 */ /* 0x000fe20004800000 */
[----:B------:R-:W-:Y:S01]  /*8580*/  IMAD.X R4, RZ, RZ, ~R45, P2 ;  /* 0x000000ffff047224 */ /* 0x000fe200010e0e2d */
[----:B------:R-:W-:-:S04]  /*8590*/  ISETP.NE.AND.EX P0, PT, RZ, UR5, PT, P0 ;  /* 0x00000005ff007c0c */ /* 0x000fc8000bf05300 */
[----:B------:R-:W-:Y:S02]  /*85a0*/  SEL R45, R4, R45, !P1 ;  /* 0x0000002d042d7207 */ /* 0x000fe40004800000 */
[----:B------:R-:W-:Y:S02]  /*85b0*/  SEL R44, R44, 0xffffffff, P0 ;  /* 0xffffffff2c2c7807 */ /* 0x000fe40000000000 */
[----:B------:R-:W-:Y:S01]  /*85c0*/  SEL R45, R45, 0xffffffff, P0 ;  /* 0xffffffff2d2d7807 */ /* 0x000fe20000000000 */
[----:B------:R-:W-:Y:S06]  /*85d0*/  RET.REL.NODEC R8 `(_Z21train_sequence_kernelPKhliPK16TransformerModelPaPiji) ;  /* 0xffffff7808887950 */ /* 0x000fec0003c3ffff */
.L_x_407:
        /* <DEDUP_REMOVED lines=10> */
.L_x_415:


//--------------------- .nv.shared._ZN3cub18CUB_300001_SM_10006detail6reduce28DeviceReduceSingleTileKernelINS2_10policy_hubIxyN4cuda3std3__44plusIxEEE10Policy1000EPxSC_iS9_xxNS7_10__identityEEEvT0_T1_T2_T3_T4_T6_ --------------------------
	.section	.nv.shared._ZN3cub18CUB_300001_SM_10006detail6reduce28DeviceReduceSingleTileKernelINS2_10policy_hubIxyN4cuda3std3__44plusIxEEE10Policy1000EPxSC_iS9_xxNS7_10__identityEEEvT0_T1_T2_T3_T4_T6_,"aw",@nobits
	.sectionflags	@""
	.align	16
.nv.shared._ZN3cub18CUB_300001_SM_10006detail6reduce28DeviceReduceSingleTileKernelINS2_10policy_hubIxyN4cuda3std3__44plusIxEEE10Policy1000EPxSC_iS9_xxNS7_10__identityEEEvT0_T1_T2_T3_T4_T6_:
	.zero		1184


//--------------------- .nv.shared.reserved.0     --------------------------
	.section	.nv.shared.reserved.0,"aw",@nobits
	.weak		__nv_reservedSMEM_offset_0_alias
	.size		__nv_reservedSMEM_offset_0_alias, 0, 64
	.other		__nv_reservedSMEM_offset_0_alias,@"STO_CUDA_RESERVED_SHARED STV_DEFAULT"
__nv_reservedSMEM_offset_0_alias:
	.zero		0
	.zero		64


//--------------------- .nv.global                --------------------------
	.section	.nv.global,"aw",@nobits
	.align	8
.nv.global:
	.type		d_total_updates,@object
	.size		d_total_updates,(d_debug_updates - d_total_updates)
d_total_updates:
	.zero		8
	.type		d_debug_updates,@object
	.size		d_debug_updates,(_ZN34_INTERNAL_2115b91f_4_k_cu_fab08f896thrust24THRUST_300001_SM_1000_NS12placeholders2_8E - d_debug_updates)
d_debug_updates:
	.zero		8
	.type		_ZN34_INTERNAL_2115b91f_4_k_cu_fab08f896thrust24THRUST_300001_SM_1000_NS12placeholders2_8E,@object
	.size		_ZN34_INTERNAL_2115b91f_4_k_cu_fab08f896thrust24THRUST_300001_SM_1000_NS12placeholders2_8E,(_ZN34_INTERNAL_2115b91f_4_k_cu_fab08f894cuda3std3__436_GLOBAL__N__2115b91f_4_k_cu_fab08f896ignoreE - _ZN34_INTERNAL_2115b91f_4_k_cu_fab08f896thrust24THRUST_300001_SM_1000_NS12placeholders2_8E)
_ZN34_INTERNAL_2115b91f_4_k_cu_fab08f896thrust24THRUST_300001_SM_1000_NS12placeholders2_8E:
	.zero		1
	.type		_ZN34_INTERNAL_2115b91f_4_k_cu_fab08f894cuda3std3__436_GLOBAL__N__2115b91f_4_k_cu_fab08f896ignoreE,@object
	.size		_ZN34_INTERNAL_2115b91f_4_k_cu_fab08f894cuda3std3__436_GLOBAL__N__2115b91f_4_k_cu_fab08f896ignoreE,(_ZN34_INTERNAL_2115b91f_4_k_cu_fab08f894cuda3std6ranges3__45__cpo4dataE - _ZN34_INTERNAL_2115b91f_4_k_cu_fab08f894cuda3std3__436_GLOBAL__N__2115b91f_4_k_cu_fab08f896ignoreE)
_ZN34_INTERNAL_2115b91f_4_k_cu_fab08f894cuda3std3__436_GLOBAL__N__2115b91f_4_k_cu_fab08f896ignoreE:
	.zero		1
	.type		_ZN34_INTERNAL_2115b91f_4_k_cu_fab08f894cuda3std6ranges3__45__cpo4dataE,@object
	.size		_ZN34_INTERNAL_2115b91f_4_k_cu_fab08f894cuda3std6ranges3__45__cpo4dataE,(_ZN34_INTERNAL_2115b91f_4_k_cu_fab08f896thrust24THRUST_300001_SM_1000_NS6system3cpp3parE - _ZN34_INTERNAL_2115b91f_4_k_cu_fab08f894cuda3std6ranges3__45__cpo4dataE)
_ZN34_INTERNAL_2115b91f_4_k_cu_fab08f894cuda3std6ranges3__45__cpo4dataE:
	.zero		1
	.type		_ZN34_INTERNAL_2115b91f_4_k_cu_fab08f896thrust24THRUST_300001_SM_1000_NS6system3cpp3parE,@object
	.size		_ZN34_INTERNAL_2115b91f_4_k_cu_fab08f896thrust24THRUST_300001_SM_1000_NS6system3cpp3parE,(_ZN34_INTERNAL_2115b91f_4_k_cu_fab08f894cuda3std3__45__cpo5beginE - _ZN34_INTERNAL_2115b91f_4_k_cu_fab08f896thrust24THRUST_300001_SM_1000_NS6system3cpp3parE)
_ZN34_INTERNAL_2115b91f_4_k_cu_fab08f896thrust24THRUST_300001_SM_1000_NS6system3cpp3parE:
	.zero		1
	.type		_ZN34_INTERNAL_2115b91f_4_k_cu_fab08f894cuda3std3__45__cpo5beginE,@object
	.size		_ZN34_INTERNAL_2115b91f_4_k_cu_fab08f894cuda3std3__45__cpo5beginE,(_ZN34_INTERNAL_2115b91f_4_k_cu_fab08f894cuda3std6ranges3__45__cpo5beginE - _ZN34_INTERNAL_2115b91f_4_k_cu_fab08f894cuda3std3__45__cpo5beginE)
_ZN34_INTERNAL_2115b91f_4_k_cu_fab08f894cuda3std3__45__cpo5beginE:
	.zero		1
	.type		_ZN34_INTERNAL_2115b91f_4_k_cu_fab08f894cuda3std6ranges3__45__cpo5beginE,@object
	.size		_ZN34_INTERNAL_2115b91f_4_k_cu_fab08f894cuda3std6ranges3__45__cpo5beginE,(_ZN34_INTERNAL_2115b91f_4_k_cu_fab08f896thrust24THRUST_300001_SM_1000_NS6deviceE - _ZN34_INTERNAL_2115b91f_4_k_cu_fab08f894cuda3std6ranges3__45__cpo5beginE)
_ZN34_INTERNAL_2115b91f_4_k_cu_fab08f894cuda3std6ranges3__45__cpo5beginE:
	.zero		1
	.type		_ZN34_INTERNAL_2115b91f_4_k_cu_fab08f896thrust24THRUST_300001_SM_1000_NS6deviceE,@object
	.size		_ZN34_INTERNAL_2115b91f_4_k_cu_fab08f896thrust24THRUST_300001_SM_1000_NS6deviceE,(_ZN34_INTERNAL_2115b91f_4_k_cu_fab08f894cuda3std3__47nulloptE - _ZN34_INTERNAL_2115b91f_4_k_cu_fab08f896thrust24THRUST_300001_SM_1000_NS6deviceE)
_ZN34_INTERNAL_2115b91f_4_k_cu_fab08f896thrust24THRUST_300001_SM_1000_NS6deviceE:
	.zero		1
	.type		_ZN34_INTERNAL_2115b91f_4_k_cu_fab08f894cuda3std3__47nulloptE,@object
	.size		_ZN34_INTERNAL_2115b91f_4_k_cu_fab08f894cuda3std3__47nulloptE,(_ZN34_INTERNAL_2115b91f_4_k_cu_fab08f894cuda3std6ranges3__45__cpo8distanceE - _ZN34_INTERNAL_2115b91f_4_k_cu_fab08f894cuda3std3__47nulloptE)
_ZN34_INTERNAL_2115b91f_4_k_cu_fab08f894cuda3std3__47nulloptE:
	.zero		1
	.type		_ZN34_INTERNAL_2115b91f_4_k_cu_fab08f894cuda3std6ranges3__45__cpo8distanceE,@object
	.size		_ZN34_INTERNAL_2115b91f_4_k_cu_fab08f894cuda3std6ranges3__45__cpo8distanceE,(_ZN34_INTERNAL_2115b91f_4_k_cu_fab08f896thrust24THRUST_300001_SM_1000_NS12placeholders2_4E - _ZN34_INTERNAL_2115b91f_4_k_cu_fab08f894cuda3std6ranges3__45__cpo8distanceE)
_ZN34_INTERNAL_2115b91f_4_k_cu_fab08f894cuda3std6ranges3__45__cpo8distanceE:
	.zero		1
	.type		_ZN34_INTERNAL_2115b91f_4_k_cu_fab08f896thrust24THRUST_300001_SM_1000_NS12placeholders2_4E,@object
	.size		_ZN34_INTERNAL_2115b91f_4_k_cu_fab08f896thrust24THRUST_300001_SM_1000_NS12placeholders2_4E,(_ZN34_INTERNAL_2115b91f_4_k_cu_fab08f894cuda3std3__45__cpo6rbeginE - _ZN34_INTERNAL_2115b91f_4_k_cu_fab08f896thrust24THRUST_300001_SM_1000_NS12placeholders2_4E)
_ZN34_INTERNAL_2115b91f_4_k_cu_fab08f896thrust24THRUST_300001_SM_1000_NS12placeholders2_4E:
	.zero		1
	.type		_ZN34_INTERNAL_2115b91f_4_k_cu_fab08f894cuda3std3__45__cpo6rbeginE,@object
	.size		_ZN34_INTERNAL_2115b91f_4_k_cu_fab08f894cuda3std3__45__cpo6rbeginE,(_ZN34_INTERNAL_2115b91f_4_k_cu_fab08f894cuda3std6ranges3__45__cpo7advanceE - _ZN34_INTERNAL_2115b91f_4_k_cu_fab08f894cuda3std3__45__cpo6rbeginE)
_ZN34_INTERNAL_2115b91f_4_k_cu_fab08f894cuda3std3__45__cpo6rbeginE:
	.zero		1
	.type		_ZN34_INTERNAL_2115b91f_4_k_cu_fab08f894cuda3std6ranges3__45__cpo7advanceE,@object
	.size		_ZN34_INTERNAL_2115b91f_4_k_cu_fab08f894cuda3std6ranges3__45__cpo7advanceE,(_ZN34_INTERNAL_2115b91f_4_k_cu_fab08f896thrust24THRUST_300001_SM_1000_NS12placeholders2_6E - _ZN34_INTERNAL_2115b91f_4_k_cu_fab08f894cuda3std6ranges3__45__cpo7advanceE)
_ZN34_INTERNAL_2115b91f_4_k_cu_fab08f894cuda3std6ranges3__45__cpo7advanceE:
	.zero		1
	.type		_ZN34_INTERNAL_2115b91f_4_k_cu_fab08f896thrust24THRUST_300001_SM_1000_NS12placeholders2_6E,@object
	.size		_ZN34_INTERNAL_2115b91f_4_k_cu_fab08f896thrust24THRUST_300001_SM_1000_NS12placeholders2_6E,(_ZN34_INTERNAL_2115b91f_4_k_cu_fab08f894cuda3std3__45__cpo7crbeginE - _ZN34_INTERNAL_2115b91f_4_k_cu_fab08f896thrust24THRUST_300001_SM_1000_NS12placeholders2_6E)
_ZN34_INTERNAL_2115b91f_4_k_cu_fab08f896thrust24THRUST_300001_SM_1000_NS12placeholders2_6E:
	.zero		1
	.type		_ZN34_INTERNAL_2115b91f_4_k_cu_fab08f894cuda3std3__45__cpo7crbeginE,@object
	.size		_ZN34_INTERNAL_2115b91f_4_k_cu_fab08f894cuda3std3__45__cpo7crbeginE,(_ZN34_INTERNAL_2115b91f_4_k_cu_fab08f894cuda3std6ranges3__45__cpo4nextE - _ZN34_INTERNAL_2115b91f_4_k_cu_fab08f894cuda3std3__45__cpo7crbeginE)
_ZN34_INTERNAL_2115b91f_4_k_cu_fab08f894cuda3std3__45__cpo7crbeginE:
	.zero		1
	.type		_ZN34_INTERNAL_2115b91f_4_k_cu_fab08f894cuda3std6ranges3__45__cpo4nextE,@object
	.size		_ZN34_INTERNAL_2115b91f_4_k_cu_fab08f894cuda3std6ranges3__45__cpo4nextE,(_ZN34_INTERNAL_2115b91f_4_k_cu_fab08f896thrust24THRUST_300001_SM_1000_NS8cuda_cub10par_nosyncE - _ZN34_INTERNAL_2115b91f_4_k_cu_fab08f894cuda3std6ranges3__45__cpo4nextE)
_ZN34_INTERNAL_2115b91f_4_k_cu_fab08f894cuda3std6ranges3__45__cpo4nextE:
	.zero		1
	.type		_ZN34_INTERNAL_2115b91f_4_k_cu_fab08f896thrust24THRUST_300001_SM_1000_NS8cuda_cub10par_nosyncE,@object
	.size		_ZN34_INTERNAL_2115b91f_4_k_cu_fab08f896thrust24THRUST_300001_SM_1000_NS8cuda_cub10par_nosyncE,(_ZN34_INTERNAL_2115b91f_4_k_cu_fab08f894cuda3std6ranges3__45__cpo4swapE - _ZN34_INTERNAL_2115b91f_4_k_cu_fab08f896thrust24THRUST_300001_SM_1000_NS8cuda_cub10par_nosyncE)
_ZN34_INTERNAL_2115b91f_4_k_cu_fab08f896thrust24THRUST_300001_SM_1000_NS8cuda_cub10par_nosyncE:
	.zero		1
	.type		_ZN34_INTERNAL_2115b91f_4_k_cu_fab08f894cuda3std6ranges3__45__cpo4swapE,@object
	.size		_ZN34_INTERNAL_2115b91f_4_k_cu_fab08f894cuda3std6ranges3__45__cpo4swapE,(_ZN34_INTERNAL_2115b91f_4_k_cu_fab08f896thrust24THRUST_300001_SM_1000_NS12placeholders3_10E - _ZN34_INTERNAL_2115b91f_4_k_cu_fab08f894cuda3std6ranges3__45__cpo4swapE)
_ZN34_INTERNAL_2115b91f_4_k_cu_fab08f894cuda3std6ranges3__45__cpo4swapE:
	.zero		1
	.type		_ZN34_INTERNAL_2115b91f_4_k_cu_fab08f896thrust24THRUST_300001_SM_1000_NS12placeholders3_10E,@object
	.size		_ZN34_INTERNAL_2115b91f_4_k_cu_fab08f896thrust24THRUST_300001_SM_1000_NS12placeholders3_10E,(_ZN34_INTERNAL_2115b91f_4_k_cu_fab08f894cuda3std3__48in_placeE - _ZN34_INTERNAL_2115b91f_4_k_cu_fab08f896thrust24THRUST_300001_SM_1000_NS12placeholders3_10E)
_ZN34_INTERNAL_2115b91f_4_k_cu_fab08f896thrust24THRUST_300001_SM_1000_NS12placeholders3_10E:
	.zero		1
	.type		_ZN34_INTERNAL_2115b91f_4_k_cu_fab08f894cuda3std3__48in_placeE,@object
	.size		_ZN34_INTERNAL_2115b91f_4_k_cu_fab08f894cuda3std3__48in_placeE,(_ZN34_INTERNAL_2115b91f_4_k_cu_fab08f894cuda3std6ranges3__45__cpo4sizeE - _ZN34_INTERNAL_2115b91f_4_k_cu_fab08f894cuda3std3__48in_placeE)
_ZN34_INTERNAL_2115b91f_4_k_cu_fab08f894cuda3std3__48in_placeE:
	.zero		1
	.type		_ZN34_INTERNAL_2115b91f_4_k_cu_fab08f894cuda3std6ranges3__45__cpo4sizeE,@object
	.size		_ZN34_INTERNAL_2115b91f_4_k_cu_fab08f894cuda3std6ranges3__45__cpo4sizeE,(_ZN34_INTERNAL_2115b91f_4_k_cu_fab08f896thrust24THRUST_300001_SM_1000_NS12placeholders2_2E - _ZN34_INTERNAL_2115b91f_4_k_cu_fab08f894cuda3std6ranges3__45__cpo4sizeE)
_ZN34_INTERNAL_2115b91f_4_k_cu_fab08f894cuda3std6ranges3__45__cpo4sizeE:
	.zero		1
	.type		_ZN34_INTERNAL_2115b91f_4_k_cu_fab08f896thrust24THRUST_300001_SM_1000_NS12placeholders2_2E,@object
	.size		_ZN34_INTERNAL_2115b91f_4_k_cu_fab08f896thrust24THRUST_300001_SM_1000_NS12placeholders2_2E,(_ZN34_INTERNAL_2115b91f_4_k_cu_fab08f894cuda3std3__45__cpo6cbeginE - _ZN34_INTERNAL_2115b91f_4_k_cu_fab08f896thrust24THRUST_300001_SM_1000_NS12placeholders2_2E)
_ZN34_INTERNAL_2115b91f_4_k_cu_fab08f896thrust24THRUST_300001_SM_1000_NS12placeholders2_2E:
	.zero		1
	.type		_ZN34_INTERNAL_2115b91f_4_k_cu_fab08f894cuda3std3__45__cpo6cbeginE,@object
	.size		_ZN34_INTERNAL_2115b91f_4_k_cu_fab08f894cuda3std3__45__cpo6cbeginE,(_ZN34_INTERNAL_2115b91f_4_k_cu_fab08f894cuda3std6ranges3__45__cpo6cbeginE - _ZN34_INTERNAL_2115b91f_4_k_cu_fab08f894cuda3std3__45__cpo6cbeginE)
_ZN34_INTERNAL_2115b91f_4_k_cu_fab08f894cuda3std3__45__cpo6cbeginE:
	.zero		1
	.type		_ZN34_INTERNAL_2115b91f_4_k_cu_fab08f894cuda3std6ranges3__45__cpo6cbeginE,@object
	.size		_ZN34_INTERNAL_2115b91f_4_k_cu_fab08f894cuda3std6ranges3__45__cpo6cbeginE,(_ZN34_INTERNAL_2115b91f_4_k_cu_fab08f896thrust24THRUST_300001_SM_1000_NS12placeholders2_7E - _ZN34_INTERNAL_2115b91f_4_k_cu_fab08f894cuda3std6ranges3__45__cpo6cbeginE)
_ZN34_INTERNAL_2115b91f_4_k_cu_fab08f894cuda3std6ranges3__45__cpo6cbeginE:
	.zero		1
	.type		_ZN34_INTERNAL_2115b91f_4_k_cu_fab08f896thrust24THRUST_300001_SM_1000_NS12placeholders2_7E,@object
	.size		_ZN34_INTERNAL_2115b91f_4_k_cu_fab08f896thrust24THRUST_300001_SM_1000_NS12placeholders2_7E,(_ZN34_INTERNAL_2115b91f_4_k_cu_fab08f894cuda3std3__45__cpo5crendE - _ZN34_INTERNAL_2115b91f_4_k_cu_fab08f896thrust24THRUST_300001_SM_1000_NS12placeholders2_7E)
_ZN34_INTERNAL_2115b91f_4_k_cu_fab08f896thrust24THRUST_300001_SM_1000_NS12placeholders2_7E:
	.zero		1
	.type		_ZN34_INTERNAL_2115b91f_4_k_cu_fab08f894cuda3std3__45__cpo5crendE,@object
	.size		_ZN34_INTERNAL_2115b91f_4_k_cu_fab08f894cuda3std3__45__cpo5crendE,(_ZN34_INTERNAL_2115b91f_4_k_cu_fab08f894cuda3std6ranges3__45__cpo4prevE - _ZN34_INTERNAL_2115b91f_4_k_cu_fab08f894cuda3std3__45__cpo5crendE)
_ZN34_INTERNAL_2115b91f_4_k_cu_fab08f894cuda3std3__45__cpo5crendE:
	.zero		1
	.type		_ZN34_INTERNAL_2115b91f_4_k_cu_fab08f894cuda3std6ranges3__45__cpo4prevE,@object
	.size		_ZN34_INTERNAL_2115b91f_4_k_cu_fab08f894cuda3std6ranges3__45__cpo4prevE,(_ZN34_INTERNAL_2115b91f_4_k_cu_fab08f896thrust24THRUST_300001_SM_1000_NS6system6detail10sequential3seqE - _ZN34_INTERNAL_2115b91f_4_k_cu_fab08f894cuda3std6ranges3__45__cpo4prevE)
_ZN34_INTERNAL_2115b91f_4_k_cu_fab08f894cuda3std6ranges3__45__cpo4prevE:
	.zero		1
	.type		_ZN34_INTERNAL_2115b91f_4_k_cu_fab08f896thrust24THRUST_300001_SM_1000_NS6system6detail10sequential3seqE,@object
	.size		_ZN34_INTERNAL_2115b91f_4_k_cu_fab08f896thrust24THRUST_300001_SM_1000_NS6system6detail10sequential3seqE,(_ZN34_INTERNAL_2115b91f_4_k_cu_fab08f894cuda3std6ranges3__45__cpo9iter_moveE - _ZN34_INTERNAL_2115b91f_4_k_cu_fab08f896thrust24THRUST_300001_SM_1000_NS6system6detail10sequential3seqE)
_ZN34_INTERNAL_2115b91f_4_k_cu_fab08f896thrust24THRUST_300001_SM_1000_NS6system6detail10sequential3seqE:
	.zero		1
	.type		_ZN34_INTERNAL_2115b91f_4_k_cu_fab08f894cuda3std6ranges3__45__cpo9iter_moveE,@object
	.size		_ZN34_INTERNAL_2115b91f_4_k_cu_fab08f894cuda3std6ranges3__45__cpo9iter_moveE,(_ZN34_INTERNAL_2115b91f_4_k_cu_fab08f896thrust24THRUST_300001_SM_1000_NS3seqE - _ZN34_INTERNAL_2115b91f_4_k_cu_fab08f894cuda3std6ranges3__45__cpo9iter_moveE)
_ZN34_INTERNAL_2115b91f_4_k_cu_fab08f894cuda3std6ranges3__45__cpo9iter_moveE:
	.zero		1
	.type		_ZN34_INTERNAL_2115b91f_4_k_cu_fab08f896thrust24THRUST_300001_SM_1000_NS3seqE,@object
	.size		_ZN34_INTERNAL_2115b91f_4_k_cu_fab08f896thrust24THRUST_300001_SM_1000_NS3seqE,(_ZN34_INTERNAL_2115b91f_4_k_cu_fab08f894cuda3std3__420unreachable_sentinelE - _ZN34_INTERNAL_2115b91f_4_k_cu_fab08f896thrust24THRUST_300001_SM_1000_NS3seqE)
_ZN34_INTERNAL_2115b91f_4_k_cu_fab08f896thrust24THRUST_300001_SM_1000_NS3seqE:
	.zero		1
	.type		_ZN34_INTERNAL_2115b91f_4_k_cu_fab08f894cuda3std3__420unreachable_sentinelE,@object
	.size		_ZN34_INTERNAL_2115b91f_4_k_cu_fab08f894cuda3std3__420unreachable_sentinelE,(_ZN34_INTERNAL_2115b91f_4_k_cu_fab08f894cuda3std6ranges3__45__cpo5ssizeE - _ZN34_INTERNAL_2115b91f_4_k_cu_fab08f894cuda3std3__420unreachable_sentinelE)
_ZN34_INTERNAL_2115b91f_4_k_cu_fab08f894cuda3std3__420unreachable_sentinelE:
	.zero		1
	.type		_ZN34_INTERNAL_2115b91f_4_k_cu_fab08f894cuda3std6ranges3__45__cpo5ssizeE,@object
	.size		_ZN34_INTERNAL_2115b91f_4_k_cu_fab08f894cuda3std6ranges3__45__cpo5ssizeE,(_ZN34_INTERNAL_2115b91f_4_k_cu_fab08f896thrust24THRUST_300001_SM_1000_NS12placeholders2_3E - _ZN34_INTERNAL_2115b91f_4_k_cu_fab08f894cuda3std6ranges3__45__cpo5ssizeE)
_ZN34_INTERNAL_2115b91f_4_k_cu_fab08f894cuda3std6ranges3__45__cpo5ssizeE:
	.zero		1
	.type		_ZN34_INTERNAL_2115b91f_4_k_cu_fab08f896thrust24THRUST_300001_SM_1000_NS12placeholders2_3E,@object
	.size		_ZN34_INTERNAL_2115b91f_4_k_cu_fab08f896thrust24THRUST_300001_SM_1000_NS12placeholders2_3E,(_ZN34_INTERNAL_2115b91f_4_k_cu_fab08f894cuda3std3__45__cpo4cendE - _ZN34_INTERNAL_2115b91f_4_k_cu_fab08f896thrust24THRUST_300001_SM_1000_NS12placeholders2_3E)
_ZN34_INTERNAL_2115b91f_4_k_cu_fab08f896thrust24THRUST_300001_SM_1000_NS12placeholders2_3E:
	.zero		1
	.type		_ZN34_INTERNAL_2115b91f_4_k_cu_fab08f894cuda3std3__45__cpo4cendE,@object
	.size		_ZN34_INTERNAL_2115b91f_4_k_cu_fab08f894cuda3std3__45__cpo4cendE,(_ZN34_INTERNAL_2115b91f_4_k_cu_fab08f894cuda3std6ranges3__45__cpo4cendE - _ZN34_INTERNAL_2115b91f_4_k_cu_fab08f894cuda3std3__45__cpo4cendE)
_ZN34_INTERNAL_2115b91f_4_k_cu_fab08f894cuda3std3__45__cpo4cendE:
	.zero		1
	.type		_ZN34_INTERNAL_2115b91f_4_k_cu_fab08f894cuda3std6ranges3__45__cpo4cendE,@object
	.size		_ZN34_INTERNAL_2115b91f_4_k_cu_fab08f894cuda3std6ranges3__45__cpo4cendE,(_ZN34_INTERNAL_2115b91f_4_k_cu_fab08f896thrust24THRUST_300001_SM_1000_NS12placeholders2_9E - _ZN34_INTERNAL_2115b91f_4_k_cu_fab08f894cuda3std6ranges3__45__cpo4cendE)
_ZN34_INTERNAL_2115b91f_4_k_cu_fab08f894cuda3std6ranges3__45__cpo4cendE:
	.zero		1
	.type		_ZN34_INTERNAL_2115b91f_4_k_cu_fab08f896thrust24THRUST_300001_SM_1000_NS12placeholders2_9E,@object
	.size		_ZN34_INTERNAL_2115b91f_4_k_cu_fab08f896thrust24THRUST_300001_SM_1000_NS12placeholders2_9E,(_ZN34_INTERNAL_2115b91f_4_k_cu_fab08f894cuda3std3__419piecewise_constructE - _ZN34_INTERNAL_2115b91f_4_k_cu_fab08f896thrust24THRUST_300001_SM_1000_NS12placeholders2_9E)
_ZN34_INTERNAL_2115b91f_4_k_cu_fab08f896thrust24THRUST_300001_SM_1000_NS12placeholders2_9E:
	.zero		1
	.type		_ZN34_INTERNAL_2115b91f_4_k_cu_fab08f894cuda3std3__419piecewise_constructE,@object
	.size		_ZN34_INTERNAL_2115b91f_4_k_cu_fab08f894cuda3std3__419piecewise_constructE,(_ZN34_INTERNAL_2115b91f_4_k_cu_fab08f894cuda3std6ranges3__45__cpo5cdataE - _ZN34_INTERNAL_2115b91f_4_k_cu_fab08f894cuda3std3__419piecewise_constructE)
_ZN34_INTERNAL_2115b91f_4_k_cu_fab08f894cuda3std3__419piecewise_constructE:
	.zero		1
	.type		_ZN34_INTERNAL_2115b91f_4_k_cu_fab08f894cuda3std6ranges3__45__cpo5cdataE,@object
	.size		_ZN34_INTERNAL_2115b91f_4_k_cu_fab08f894cuda3std6ranges3__45__cpo5cdataE,(_ZN34_INTERNAL_2115b91f_4_k_cu_fab08f896thrust24THRUST_300001_SM_1000_NS12placeholders2_1E - _ZN34_INTERNAL_2115b91f_4_k_cu_fab08f894cuda3std6ranges3__45__cpo5cdataE)
_ZN34_INTERNAL_2115b91f_4_k_cu_fab08f894cuda3std6ranges3__45__cpo5cdataE:
	.zero		1
	.type		_ZN34_INTERNAL_2115b91f_4_k_cu_fab08f896thrust24THRUST_300001_SM_1000_NS12placeholders2_1E,@object
	.size		_ZN34_INTERNAL_2115b91f_4_k_cu_fab08f896thrust24THRUST_300001_SM_1000_NS12placeholders2_1E,(_ZN34_INTERNAL_2115b91f_4_k_cu_fab08f894cuda3std3__45__cpo3endE - _ZN34_INTERNAL_2115b91f_4_k_cu_fab08f896thrust24THRUST_300001_SM_1000_NS12placeholders2_1E)
_ZN34_INTERNAL_2115b91f_4_k_cu_fab08f896thrust24THRUST_300001_SM_1000_NS12placeholders2_1E:
	.zero		1
	.type		_ZN34_INTERNAL_2115b91f_4_k_cu_fab08f894cuda3std3__45__cpo3endE,@object
	.size		_ZN34_INTERNAL_2115b91f_4_k_cu_fab08f894cuda3std3__45__cpo3endE,(_ZN34_INTERNAL_2115b91f_4_k_cu_fab08f894cuda3std6ranges3__45__cpo3endE - _ZN34_INTERNAL_2115b91f_4_k_cu_fab08f894cuda3std3__45__cpo3endE)
_ZN34_INTERNAL_2115b91f_4_k_cu_fab08f894cuda3std3__45__cpo3endE:
	.zero		1
	.type		_ZN34_INTERNAL_2115b91f_4_k_cu_fab08f894cuda3std6ranges3__45__cpo3endE,@object
	.size		_ZN34_INTERNAL_2115b91f_4_k_cu_fab08f894cuda3std6ranges3__45__cpo3endE,(_ZN34_INTERNAL_2115b91f_4_k_cu_fab08f896thrust24THRUST_300001_SM_1000_NS12placeholders2_5E - _ZN34_INTERNAL_2115b91f_4_k_cu_fab08f894cuda3std6ranges3__45__cpo3endE)
_ZN34_INTERNAL_2115b91f_4_k_cu_fab08f894cuda3std6ranges3__45__cpo3endE:
	.zero		1
	.type		_ZN34_INTERNAL_2115b91f_4_k_cu_fab08f896thrust24THRUST_300001_SM_1000_NS12placeholders2_5E,@object
	.size		_ZN34_INTERNAL_2115b91f_4_k_cu_fab08f896thrust24THRUST_300001_SM_1000_NS12placeholders2_5E,(_ZN34_INTERNAL_2115b91f_4_k_cu_fab08f894cuda3std3__45__cpo4rendE - _ZN34_INTERNAL_2115b91f_4_k_cu_fab08f896thrust24THRUST_300001_SM_1000_NS12placeholders2_5E)
_ZN34_INTERNAL_2115b91f_4_k_cu_fab08f896thrust24THRUST_300001_SM_1000_NS12placeholders2_5E:
	.zero		1
	.type		_ZN34_INTERNAL_2115b91f_4_k_cu_fab08f894cuda3std3__45__cpo4rendE,@object
	.size		_ZN34_INTERNAL_2115b91f_4_k_cu_fab08f894cuda3std3__45__cpo4rendE,(_ZN34_INTERNAL_2115b91f_4_k_cu_fab08f894cuda3std6ranges3__45__cpo9iter_swapE - _ZN34_INTERNAL_2115b91f_4_k_cu_fab08f894cuda3std3__45__cpo4rendE)
_ZN34_INTERNAL_2115b91f_4_k_cu_fab08f894cuda3std3__45__cpo4rendE:
	.zero		1
	.type		_ZN34_INTERNAL_2115b91f_4_k_cu_fab08f894cuda3std6ranges3__45__cpo9iter_swapE,@object
	.size		_ZN34_INTERNAL_2115b91f_4_k_cu_fab08f894cuda3std6ranges3__45__cpo9iter_swapE,(_ZN34_INTERNAL_2115b91f_4_k_cu_fab08f894cuda3std3__48unexpectE - _ZN34_INTERNAL_2115b91f_4_k_cu_fab08f894cuda3std6ranges3__45__cpo9iter_swapE)
_ZN34_INTERNAL_2115b91f_4_k_cu_fab08f894cuda3std6ranges3__45__cpo9iter_swapE:
	.zero		1
	.type		_ZN34_INTERNAL_2115b91f_4_k_cu_fab08f894cuda3std3__48unexpectE,@object
	.size		_ZN34_INTERNAL_2115b91f_4_k_cu_fab08f894cuda3std3__48unexpectE,(_ZN34_INTERNAL_2115b91f_4_k_cu_fab08f896thrust24THRUST_300001_SM_1000_NS8cuda_cub3parE - _ZN34_INTERNAL_2115b91f_4_k_cu_fab08f894cuda3std3__48unexpectE)
_ZN34_INTERNAL_2115b91f_4_k_cu_fab08f894cuda3std3__48unexpectE:
	.zero		1
	.type		_ZN34_INTERNAL_2115b91f_4_k_cu_fab08f896thrust24THRUST_300001_SM_1000_NS8cuda_cub3parE,@object
	.size		_ZN34_INTERNAL_2115b91f_4_k_cu_fab08f896thrust24THRUST_300001_SM_1000_NS8cuda_cub3parE,(.L_35 - _ZN34_INTERNAL_2115b91f_4_k_cu_fab08f896thrust24THRUST_300001_SM_1000_NS8cuda_cub3parE)
_ZN34_INTERNAL_2115b91f_4_k_cu_fab08f896thrust24THRUST_300001_SM_1000_NS8cuda_cub3parE:
	.zero		1
.L_35:


//--------------------- .nv.shared._ZN3cub18CUB_300001_SM_10006detail6reduce18DeviceReduceKernelINS2_10policy_hubIxyN4cuda3std3__44plusIxEEE10Policy1000EN6thrust24THRUST_300001_SM_1000_NS10device_ptrIiEEyS9_xNS7_10__identityEEEvT0_PT3_T1_NS0_13GridEvenShareISK_EET2_T4_ --------------------------
	.section	.nv.shared._ZN3cub18CUB_300001_SM_10006detail6reduce18DeviceReduceKernelINS2_10policy_hubIxyN4cuda3std3__44plusIxEEE10Policy1000EN6thrust24THRUST_300001_SM_1000_NS10device_ptrIiEEyS9_xNS7_10__identityEEEvT0_PT3_T1_NS0_13GridEvenShareISK_EET2_T4_,"aw",@nobits
	.sectionflags	@""
	.align	16
.nv.shared._ZN3cub18CUB_300001_SM_10006detail6reduce18DeviceReduceKernelINS2_10policy_hubIxyN4cuda3std3__44plusIxEEE10Policy1000EN6thrust24THRUST_300001_SM_1000_NS10device_ptrIiEEyS9_xNS7_10__identityEEEvT0_PT3_T1_NS0_13GridEvenShareISK_EET2_T4_:
	.zero		1184


//--------------------- .nv.shared._ZN3cub18CUB_300001_SM_10006detail6reduce28DeviceReduceSingleTileKernelINS2_10policy_hubIxyN4cuda3std3__44plusIxEEE10Policy1000EN6thrust24THRUST_300001_SM_1000_NS10device_ptrIiEEPxyS9_xxNS7_10__identityEEEvT0_T1_T2_T3_T4_T6_ --------------------------
	.section	.nv.shared._ZN3cub18CUB_300001_SM_10006detail6reduce28DeviceReduceSingleTileKernelINS2_10policy_hubIxyN4cuda3std3__44plusIxEEE10Policy1000EN6thrust24THRUST_300001_SM_1000_NS10device_ptrIiEEPxyS9_xxNS7_10__identityEEEvT0_T1_T2_T3_T4_T6_,"aw",@nobits
	.sectionflags	@""
	.align	16
.nv.shared._ZN3cub18CUB_300001_SM_10006detail6reduce28DeviceReduceSingleTileKernelINS2_10policy_hubIxyN4cuda3std3__44plusIxEEE10Policy1000EN6thrust24THRUST_300001_SM_1000_NS10device_ptrIiEEPxyS9_xxNS7_10__identityEEEvT0_T1_T2_T3_T4_T6_:
	.zero		1184


//--------------------- .nv.shared._ZN3cub18CUB_300001_SM_10006detail6reduce28DeviceReduceSingleTileKernelINS2_10policy_hubIxjN4cuda3std3__44plusIxEEE10Policy1000EPxSC_iS9_xxNS7_10__identityEEEvT0_T1_T2_T3_T4_T6_ --------------------------
	.section	.nv.shared._ZN3cub18CUB_300001_SM_10006detail6reduce28DeviceReduceSingleTileKernelINS2_10policy_hubIxjN4cuda3std3__44plusIxEEE10Policy1000EPxSC_iS9_xxNS7_10__identityEEEvT0_T1_T2_T3_T4_T6_,"aw",@nobits
	.sectionflags	@""
	.align	16
.nv.shared._ZN3cub18CUB_300001_SM_10006detail6reduce28DeviceReduceSingleTileKernelINS2_10policy_hubIxjN4cuda3std3__44plusIxEEE10Policy1000EPxSC_iS9_xxNS7_10__identityEEEvT0_T1_T2_T3_T4_T6_:
	.zero		1184


//--------------------- .nv.shared._ZN3cub18CUB_300001_SM_10006detail6reduce18DeviceReduceKernelINS2_10policy_hubIxjN4cuda3std3__44plusIxEEE10Policy1000EN6thrust24THRUST_300001_SM_1000_NS10device_ptrIiEEjS9_xNS7_10__identityEEEvT0_PT3_T1_NS0_13GridEvenShareISK_EET2_T4_ --------------------------
	.section	.nv.shared._ZN3cub18CUB_300001_SM_10006detail6reduce18DeviceReduceKernelINS2_10policy_hubIxjN4cuda3std3__44plusIxEEE10Policy1000EN6thrust24THRUST_300001_SM_1000_NS10device_ptrIiEEjS9_xNS7_10__identityEEEvT0_PT3_T1_NS0_13GridEvenShareISK_EET2_T4_,"aw",@nobits
	.sectionflags	@""
	.align	16
.nv.shared._ZN3cub18CUB_300001_SM_10006detail6reduce18DeviceReduceKernelINS2_10policy_hubIxjN4cuda3std3__44plusIxEEE10Policy1000EN6thrust24THRUST_300001_SM_1000_NS10device_ptrIiEEjS9_xNS7_10__identityEEEvT0_PT3_T1_NS0_13GridEvenShareISK_EET2_T4_:
	.zero		1184


//--------------------- .nv.shared._ZN3cub18CUB_300001_SM_10006detail6reduce28DeviceReduceSingleTileKernelINS2_10policy_hubIxjN4cuda3std3__44plusIxEEE10Policy1000EN6thrust24THRUST_300001_SM_1000_NS10device_ptrIiEEPxjS9_xxNS7_10__identityEEEvT0_T1_T2_T3_T4_T6_ --------------------------
	.section	.nv.shared._ZN3cub18CUB_300001_SM_10006detail6reduce28DeviceReduceSingleTileKernelINS2_10policy_hubIxjN4cuda3std3__44plusIxEEE10Policy1000EN6thrust24THRUST_300001_SM_1000_NS10device_ptrIiEEPxjS9_xxNS7_10__identityEEEvT0_T1_T2_T3_T4_T6_,"aw",@nobits
	.sectionflags	@""
	.align	16
.nv.shared._ZN3cub18CUB_300001_SM_10006detail6reduce28DeviceReduceSingleTileKernelINS2_10policy_hubIxjN4cuda3std3__44plusIxEEE10Policy1000EN6thrust24THRUST_300001_SM_1000_NS10device_ptrIiEEPxjS9_xxNS7_10__identityEEEvT0_T1_T2_T3_T4_T6_:
	.zero		1184


//--------------------- .nv.shared._ZN3cub18CUB_300001_SM_10006detail11EmptyKernelIvEEvv --------------------------
	.section	.nv.shared._ZN3cub18CUB_300001_SM_10006detail11EmptyKernelIvEEvv,"aw",@nobits
	.sectionflags	@""
	.align	16
	.zero		1024


//--------------------- .nv.shared._Z24generate_sequence_kernelPhiiPK16TransformerModelPaj --------------------------
	.section	.nv.shared._Z24generate_sequence_kernelPhiiPK16TransformerModelPaj,"aw",@nobits
	.sectionflags	@""
	.align	16
.nv.shared._Z24generate_sequence_kernelPhiiPK16TransformerModelPaj:
	.zero		2144


//--------------------- .nv.shared._Z25update_vector_adam_kernelPaP9AdamParamiiiPKijf --------------------------
	.section	.nv.shared._Z25update_vector_adam_kernelPaP9AdamParamiiiPKijf,"aw",@nobits
	.sectionflags	@""
	.align	16
.nv.shared._Z25update_vector_adam_kernelPaP9AdamParamiiiPKijf:
	.zero		1040


//--------------------- .nv.shared._Z25update_matrix_adam_kernelPaP9AdamParamiiiiiPKijf --------------------------
	.section	.nv.shared._Z25update_matrix_adam_kernelPaP9AdamParamiiiiiPKijf,"aw",@nobits
	.sectionflags	@""
	.align	16
.nv.shared._Z25update_matrix_adam_kernelPaP9AdamParamiiiiiPKijf:
	.zero		1040


//--------------------- .nv.shared._Z22compute_fitness_kernelPKiPii --------------------------
	.section	.nv.shared._Z22compute_fitness_kernelPKiPii,"aw",@nobits
	.sectionflags	@""
	.align	16
	.zero		1024


//--------------------- .nv.shared._Z21train_sequence_kernelPKhliPK16TransformerModelPaPiji --------------------------
	.section	.nv.shared._Z21train_sequence_kernelPKhliPK16TransformerModelPaPiji,"aw",@nobits
	.sectionflags	@""
	.align	16
.nv.shared._Z21train_sequence_kernelPKhliPK16TransformerModelPaPiji:
	.zero		1120


//--------------------- .nv.constant0._ZN3cub18CUB_300001_SM_10006detail6reduce28DeviceReduceSingleTileKernelINS2_10policy_hubIxyN4cuda3std3__44plusIxEEE10Policy1000EPxSC_iS9_xxNS7_10__identityEEEvT0_T1_T2_T3_T4_T6_ --------------------------
	.section	.nv.constant0._ZN3cub18CUB_300001_SM_10006detail6reduce28DeviceReduceSingleTileKernelINS2_10policy_hubIxyN4cuda3std3__44plusIxEEE10Policy1000EPxSC_iS9_xxNS7_10__identityEEEvT0_T1_T2_T3_T4_T6_,"a",@progbits
	.sectionflags	@""
	.align	4
.nv.constant0._ZN3cub18CUB_300001_SM_10006detail6reduce28DeviceReduceSingleTileKernelINS2_10policy_hubIxyN4cuda3std3__44plusIxEEE10Policy1000EPxSC_iS9_xxNS7_10__identityEEEvT0_T1_T2_T3_T4_T6_:
	.zero		929


//--------------------- .nv.constant0._ZN3cub18CUB_300001_SM_10006detail6reduce18DeviceReduceKernelINS2_10policy_hubIxyN4cuda3std3__44plusIxEEE10Policy1000EN6thrust24THRUST_300001_SM_1000_NS10device_ptrIiEEyS9_xNS7_10__identityEEEvT0_PT3_T1_NS0_13GridEvenShareISK_EET2_T4_ --------------------------
	.section	.nv.constant0._ZN3cub18CUB_300001_SM_10006detail6reduce18DeviceReduceKernelINS2_10policy_hubIxyN4cuda3std3__44plusIxEEE10Policy1000EN6thrust24THRUST_300001_SM_1000_NS10device_ptrIiEEyS9_xNS7_10__identityEEEvT0_PT3_T1_NS0_13GridEvenShareISK_EET2_T4_,"a",@progbits
	.sectionflags	@""
	.align	4
.nv.constant0._ZN3cub18CUB_300001_SM_10006detail6reduce18DeviceReduceKernelINS2_10policy_hubIxyN4cuda3std3__44plusIxEEE10Policy1000EN6thrust24THRUST_300001_SM_1000_NS10device_ptrIiEEyS9_xNS7_10__identityEEEvT0_PT3_T1_NS0_13GridEvenShareISK_EET2_T4_:
	.zero		994


//--------------------- .nv.constant0._ZN3cub18CUB_300001_SM_10006detail6reduce28DeviceReduceSingleTileKernelINS2_10policy_hubIxyN4cuda3std3__44plusIxEEE10Policy1000EN6thrust24THRUST_300001_SM_1000_NS10device_ptrIiEEPxyS9_xxNS7_10__identityEEEvT0_T1_T2_T3_T4_T6_ --------------------------
	.section	.nv.constant0._ZN3cub18CUB_300001_SM_10006detail6reduce28DeviceReduceSingleTileKernelINS2_10policy_hubIxyN4cuda3std3__44plusIxEEE10Policy1000EN6thrust24THRUST_300001_SM_1000_NS10device_ptrIiEEPxyS9_xxNS7_10__identityEEEvT0_T1_T2_T3_T4_T6_,"a",@progbits
	.sectionflags	@""
	.align	4
.nv.constant0._ZN3cub18CUB_300001_SM_10006detail6reduce28DeviceReduceSingleTileKernelINS2_10policy_hubIxyN4cuda3std3__44plusIxEEE10Policy1000EN6thrust24THRUST_300001_SM_1000_NS10device_ptrIiEEPxyS9_xxNS7_10__identityEEEvT0_T1_T2_T3_T4_T6_:
	.zero		937


//--------------------- .nv.constant0._ZN3cub18CUB_300001_SM_10006detail6reduce28DeviceReduceSingleTileKernelINS2_10policy_hubIxjN4cuda3std3__44plusIxEEE10Policy1000EPxSC_iS9_xxNS7_10__identityEEEvT0_T1_T2_T3_T4_T6_ --------------------------
	.section	.nv.constant0._ZN3cub18CUB_300001_SM_10006detail6reduce28DeviceReduceSingleTileKernelINS2_10policy_hubIxjN4cuda3std3__44plusIxEEE10Policy1000EPxSC_iS9_xxNS7_10__identityEEEvT0_T1_T2_T3_T4_T6_,"a",@progbits
	.sectionflags	@""
	.align	4
.nv.constant0._ZN3cub18CUB_300001_SM_10006detail6reduce28DeviceReduceSingleTileKernelINS2_10policy_hubIxjN4cuda3std3__44plusIxEEE10Policy1000EPxSC_iS9_xxNS7_10__identityEEEvT0_T1_T2_T3_T4_T6_:
	.zero		929


//--------------------- .nv.constant0._ZN3cub18CUB_300001_SM_10006detail6reduce18DeviceReduceKernelINS2_10policy_hubIxjN4cuda3std3__44plusIxEEE10Policy1000EN6thrust24THRUST_300001_SM_1000_NS10device_ptrIiEEjS9_xNS7_10__identityEEEvT0_PT3_T1_NS0_13GridEvenShareISK_EET2_T4_ --------------------------
	.section	.nv.constant0._ZN3cub18CUB_300001_SM_10006detail6reduce18DeviceReduceKernelINS2_10policy_hubIxjN4cuda3std3__44plusIxEEE10Policy1000EN6thrust24THRUST_300001_SM_1000_NS10device_ptrIiEEjS9_xNS7_10__identityEEEvT0_PT3_T1_NS0_13GridEvenShareISK_EET2_T4_,"a",@progbits
	.sectionflags	@""
	.align	4
.nv.constant0._ZN3cub18CUB_300001_SM_10006detail6reduce18DeviceReduceKernelINS2_10policy_hubIxjN4cuda3std3__44plusIxEEE10Policy1000EN6thrust24THRUST_300001_SM_1000_NS10device_ptrIiEEjS9_xNS7_10__identityEEEvT0_PT3_T1_NS0_13GridEvenShareISK_EET2_T4_:
	.zero		958


//--------------------- .nv.constant0._ZN3cub18CUB_300001_SM_10006detail6reduce28DeviceReduceSingleTileKernelINS2_10policy_hubIxjN4cuda3std3__44plusIxEEE10Policy1000EN6thrust24THRUST_300001_SM_1000_NS10device_ptrIiEEPxjS9_xxNS7_10__identityEEEvT0_T1_T2_T3_T4_T6_ --------------------------
	.section	.nv.constant0._ZN3cub18CUB_300001_SM_10006detail6reduce28DeviceReduceSingleTileKernelINS2_10policy_hubIxjN4cuda3std3__44plusIxEEE10Policy1000EN6thrust24THRUST_300001_SM_1000_NS10device_ptrIiEEPxjS9_xxNS7_10__identityEEEvT0_T1_T2_T3_T4_T6_,"a",@progbits
	.sectionflags	@""
	.align	4
.nv.constant0._ZN3cub18CUB_300001_SM_10006detail6reduce28DeviceReduceSingleTileKernelINS2_10policy_hubIxjN4cuda3std3__44plusIxEEE10Policy1000EN6thrust24THRUST_300001_SM_1000_NS10device_ptrIiEEPxjS9_xxNS7_10__identityEEEvT0_T1_T2_T3_T4_T6_:
	.zero		929


//--------------------- .nv.constant0._ZN3cub18CUB_300001_SM_10006detail11EmptyKernelIvEEvv --------------------------
	.section	.nv.constant0._ZN3cub18CUB_300001_SM_10006detail11EmptyKernelIvEEvv,"a",@progbits
	.sectionflags	@""
	.align	4
.nv.constant0._ZN3cub18CUB_300001_SM_10006detail11EmptyKernelIvEEvv:
	.zero		896


//--------------------- .nv.constant0._Z24generate_sequence_kernelPhiiPK16TransformerModelPaj --------------------------
	.section	.nv.constant0._Z24generate_sequence_kernelPhiiPK16TransformerModelPaj,"a",@progbits
	.sectionflags	@""
	.align	4
.nv.constant0._Z24generate_sequence_kernelPhiiPK16TransformerModelPaj:
	.zero		932


//--------------------- .nv.constant0._Z25update_vector_adam_kernelPaP9AdamParamiiiPKijf --------------------------
	.section	.nv.constant0._Z25update_vector_adam_kernelPaP9AdamParamiiiPKijf,"a",@progbits
	.sectionflags	@""
	.align	4
.nv.constant0._Z25update_vector_adam_kernelPaP9AdamParamiiiPKijf:
	.zero		944


//--------------------- .nv.constant0._Z25update_matrix_adam_kernelPaP9AdamParamiiiiiPKijf --------------------------
	.section	.nv.constant0._Z25update_matrix_adam_kernelPaP9AdamParamiiiiiPKijf,"a",@progbits
	.sectionflags	@""
	.align	4
.nv.constant0._Z25update_matrix_adam_kernelPaP9AdamParamiiiiiPKijf:
	.zero		952


//--------------------- .nv.constant0._Z22compute_fitness_kernelPKiPii --------------------------
	.section	.nv.constant0._Z22compute_fitness_kernelPKiPii,"a",@progbits
	.sectionflags	@""
	.align	4
.nv.constant0._Z22compute_fitness_kernelPKiPii:
	.zero		916


//--------------------- .nv.constant0._Z21train_sequence_kernelPKhliPK16TransformerModelPaPiji --------------------------
	.section	.nv.constant0._Z21train_sequence_kernelPKhliPK16TransformerModelPaPiji,"a",@progbits
	.sectionflags	@""
	.align	4
.nv.constant0._Z21train_sequence_kernelPKhliPK16TransformerModelPaPiji:
	.zero		952


//--------------------- SYMBOLS --------------------------

	.type		.nv.reservedSmem.offset0,@object
	.size		.nv.reservedSmem.offset0,0x4
	.type		.nv.reservedSmem.cap,@object
	.size		.nv.reservedSmem.cap,0x4
